	.target	sm_120

	.elftype	@"ET_REL"


//--------------------- .note.nv.tkinfo           --------------------------
	.section	.note.nv.tkinfo,"",@"SHT_NOTE"
	.sectionflags	@"SHF_NOTE_NV_TKINFO"
	.tkinfo
        /*0018*/ 	.word	0x00000081
        /*0030*/ 	.string	""
        /*0030*/ 	.string	"ptxas"
        /*0030*/ 	.string	"Cuda compilation tools, release 12.9, V12.9.86"
        /*0030*/ 	.string	"Build cuda_12.9.r12.9/compiler.36037853_0"
        /*0030*/ 	.string	"-O 3 -arch sm_120 -m 64 -c  -fmad true "



//--------------------- .note.nv.cuver            --------------------------
	.section	.note.nv.cuver,"",@"SHT_NOTE"
	.sectionflags	@"SHF_NOTE_NV_CUVER"
        /*0018*/ 	.short	0x0001
        /*001a*/ 	.short	0x0078
        /*001c*/ 	.short	0x0001
        /*001e*/ 	.short	0x0000
        /*0020*/ 	.short	0x0001
        /*0022*/ 	.short	0x0000


//--------------------- .nv.info                  --------------------------
	.section	.nv.info,"",@"SHT_CUDA_INFO"
	.align	4


	//----- nvinfo : EIATTR_REGCOUNT
	.align		4
        /*0000*/ 	.byte	0x04, 0x2f
        /*0002*/ 	.short	(.L_3 - .L_2)
	.align		4
.L_2:
        /*0004*/ 	.word	index@(nvkernel__Z4bltsiiiiiiid_F1L163_2)
        /*0008*/ 	.word	0x00000026


	//----- nvinfo : EIATTR_MAX_STACK_SIZE
	.align		4
.L_3:
        /*000c*/ 	.byte	0x04, 0x23
        /*000e*/ 	.short	(.L_5 - .L_4)
	.align		4
.L_4:
        /*0010*/ 	.word	index@(nvkernel__Z4bltsiiiiiiid_F1L163_2)
        /*0014*/ 	.word	0x00000000


	//----- nvinfo : EIATTR_FRAME_SIZE
	.align		4
.L_5:
        /*0018*/ 	.byte	0x04, 0x11
        /*001a*/ 	.short	(.L_7 - .L_6)
	.align		4
.L_6:
        /*001c*/ 	.word	index@(nvkernel__Z4bltsiiiiiiid_F1L163_2)
        /*0020*/ 	.word	0x00000000


	//----- nvinfo : EIATTR_REGCOUNT
	.align		4
.L_7:
        /*0024*/ 	.byte	0x04, 0x2f
        /*0026*/ 	.short	(.L_9 - .L_8)
	.align		4
.L_8:
        /*0028*/ 	.word	index@(nvkernel__Z4bltsiiiiiiid_F1L179_4)
        /*002c*/ 	.word	0x0000006a


	//----- nvinfo : EIATTR_MAX_STACK_SIZE
	.align		4
.L_9:
        /*0030*/ 	.byte	0x04, 0x23
        /*0032*/ 	.short	(.L_11 - .L_10)
	.align		4
.L_10:
        /*0034*/ 	.word	index@(nvkernel__Z4bltsiiiiiiid_F1L179_4)
        /*0038*/ 	.word	0x00000000


	//----- nvinfo : EIATTR_FRAME_SIZE
	.align		4
.L_11:
        /*003c*/ 	.byte	0x04, 0x11
        /*003e*/ 	.short	(.L_13 - .L_12)
	.align		4
.L_12:
        /*0040*/ 	.word	index@(nvkernel__Z4bltsiiiiiiid_F1L179_4)
        /*0044*/ 	.word	0x00000000


	//----- nvinfo : EIATTR_REGCOUNT
	.align		4
.L_13:
        /*0048*/ 	.byte	0x04, 0x2f
        /*004a*/ 	.short	(.L_15 - .L_14)
	.align		4
.L_14:
        /*004c*/ 	.word	index@(nvkernel__Z4butsiiiiiiid_F1L307_6)
        /*0050*/ 	.word	0x00000020


	//----- nvinfo : EIATTR_MAX_STACK_SIZE
	.align		4
.L_15:
        /*0054*/ 	.byte	0x04, 0x23
        /*0056*/ 	.short	(.L_17 - .L_16)
	.align		4
.L_16:
        /*0058*/ 	.word	index@(nvkernel__Z4butsiiiiiiid_F1L307_6)
        /*005c*/ 	.word	0x00000000


	//----- nvinfo : EIATTR_FRAME_SIZE
	.align		4
.L_17:
        /*0060*/ 	.byte	0x04, 0x11
        /*0062*/ 	.short	(.L_19 - .L_18)
	.align		4
.L_18:
        /*0064*/ 	.word	index@(nvkernel__Z4butsiiiiiiid_F1L307_6)
        /*0068*/ 	.word	0x00000000


	//----- nvinfo : EIATTR_REGCOUNT
	.align		4
.L_19:
        /*006c*/ 	.byte	0x04, 0x2f
        /*006e*/ 	.short	(.L_21 - .L_20)
	.align		4
.L_20:
        /*0070*/ 	.word	index@(nvkernel__Z4butsiiiiiiid_F1L323_8)
        /*0074*/ 	.word	0x00000072


	//----- nvinfo : EIATTR_MAX_STACK_SIZE
	.align		4
.L_21:
        /*0078*/ 	.byte	0x04, 0x23
        /*007a*/ 	.short	(.L_23 - .L_22)
	.align		4
.L_22:
        /*007c*/ 	.word	index@(nvkernel__Z4butsiiiiiiid_F1L323_8)
        /*0080*/ 	.word	0x00000000


	//----- nvinfo : EIATTR_FRAME_SIZE
	.align		4
.L_23:
        /*0084*/ 	.byte	0x04, 0x11
        /*0086*/ 	.short	(.L_25 - .L_24)
	.align		4
.L_24:
        /*0088*/ 	.word	index@(nvkernel__Z4butsiiiiiiid_F1L323_8)
        /*008c*/ 	.word	0x00000000


	//----- nvinfo : EIATTR_REGCOUNT
	.align		4
.L_25:
        /*0090*/ 	.byte	0x04, 0x2f
        /*0092*/ 	.short	(.L_27 - .L_26)
	.align		4
.L_26:
        /*0094*/ 	.word	index@(__cuda_sm20_div_rn_f64_full)
        /*0098*/ 	.word	0x00000020


	//----- nvinfo : EIATTR_MAX_STACK_SIZE
	.align		4
.L_27:
        /*009c*/ 	.byte	0x04, 0x23
        /*009e*/ 	.short	(.L_29 - .L_28)
	.align		4
.L_28:
        /*00a0*/ 	.word	index@(__cuda_sm20_div_rn_f64_full)
        /*00a4*/ 	.word	0x00000000


	//----- nvinfo : EIATTR_FRAME_SIZE
	.align		4
.L_29:
        /*00a8*/ 	.byte	0x04, 0x11
        /*00aa*/ 	.short	(.L_31 - .L_30)
	.align		4
.L_30:
        /*00ac*/ 	.word	index@(__cuda_sm20_div_rn_f64_full)
        /*00b0*/ 	.word	0x00000000


	//----- nvinfo : EIATTR_REGCOUNT
	.align		4
.L_31:
        /*00b4*/ 	.byte	0x04, 0x2f
        /*00b6*/ 	.short	(.L_33 - .L_32)
	.align		4
.L_32:
        /*00b8*/ 	.word	index@(nvkernel__Z5jacldi_F1L922_10)
        /*00bc*/ 	.word	0x000000c4


	//----- nvinfo : EIATTR_MAX_STACK_SIZE
	.align		4
.L_33:
        /*00c0*/ 	.byte	0x04, 0x23
        /*00c2*/ 	.short	(.L_35 - .L_34)
	.align		4
.L_34:
        /*00c4*/ 	.word	index@(nvkernel__Z5jacldi_F1L922_10)
        /*00c8*/ 	.word	0x00000000


	//----- nvinfo : EIATTR_FRAME_SIZE
	.align		4
.L_35:
        /*00cc*/ 	.byte	0x04, 0x11
        /*00ce*/ 	.short	(.L_37 - .L_36)
	.align		4
.L_36:
        /*00d0*/ 	.word	index@(nvkernel__Z5jacldi_F1L922_10)
        /*00d4*/ 	.word	0x00000000


	//----- nvinfo : EIATTR_REGCOUNT
	.align		4
.L_37:
        /*00d8*/ 	.byte	0x04, 0x2f
        /*00da*/ 	.short	(.L_39 - .L_38)
	.align		4
.L_38:
        /*00dc*/ 	.word	index@(nvkernel__Z4jacui_F1L1214_12)
        /*00e0*/ 	.word	0x000000a8


	//----- nvinfo : EIATTR_MAX_STACK_SIZE
	.align		4
.L_39:
        /*00e4*/ 	.byte	0x04, 0x23
        /*00e6*/ 	.short	(.L_41 - .L_40)
	.align		4
.L_40:
        /*00e8*/ 	.word	index@(nvkernel__Z4jacui_F1L1214_12)
        /*00ec*/ 	.word	0x00000000


	//----- nvinfo : EIATTR_FRAME_SIZE
	.align		4
.L_41:
        /*00f0*/ 	.byte	0x04, 0x11
        /*00f2*/ 	.short	(.L_43 - .L_42)
	.align		4
.L_42:
        /*00f4*/ 	.word	index@(nvkernel__Z4jacui_F1L1214_12)
        /*00f8*/ 	.word	0x00000000


	//----- nvinfo : EIATTR_REGCOUNT
	.align		4
.L_43:
        /*00fc*/ 	.byte	0x04, 0x2f
        /*00fe*/ 	.short	(.L_45 - .L_44)
	.align		4
.L_44:
        /*0100*/ 	.word	index@(nvkernel__Z6l2normiiiiiiiiii_F1L1529_14)
        /*0104*/ 	.word	0x0000002c


	//----- nvinfo : EIATTR_MAX_STACK_SIZE
	.align		4
.L_45:
        /*0108*/ 	.byte	0x04, 0x23
        /*010a*/ 	.short	(.L_47 - .L_46)
	.align		4
.L_46:
        /*010c*/ 	.word	index@(nvkernel__Z6l2normiiiiiiiiii_F1L1529_14)
        /*0110*/ 	.word	0x00000000


	//----- nvinfo : EIATTR_FRAME_SIZE
	.align		4
.L_47:
        /*0114*/ 	.byte	0x04, 0x11
        /*0116*/ 	.short	(.L_49 - .L_48)
	.align		4
.L_48:
        /*0118*/ 	.word	index@(nvkernel__Z6l2normiiiiiiiiii_F1L1529_14)
        /*011c*/ 	.word	0x00000000


	//----- nvinfo : EIATTR_REGCOUNT
	.align		4
.L_49:
        /*0120*/ 	.byte	0x04, 0x2f
        /*0122*/ 	.short	(.L_51 - .L_50)
	.align		4
.L_50:
        /*0124*/ 	.word	index@(nvkernel__Z3rhsv_F1L1574_16)
        /*0128*/ 	.word	0x00000028


	//----- nvinfo : EIATTR_MAX_STACK_SIZE
	.align		4
.L_51:
        /*012c*/ 	.byte	0x04, 0x23
        /*012e*/ 	.short	(.L_53 - .L_52)
	.align		4
.L_52:
        /*0130*/ 	.word	index@(nvkernel__Z3rhsv_F1L1574_16)
        /*0134*/ 	.word	0x00000000


	//----- nvinfo : EIATTR_FRAME_SIZE
	.align		4
.L_53:
        /*0138*/ 	.byte	0x04, 0x11
        /*013a*/ 	.short	(.L_55 - .L_54)
	.align		4
.L_54:
        /*013c*/ 	.word	index@(nvkernel__Z3rhsv_F1L1574_16)
        /*0140*/ 	.word	0x00000000


	//----- nvinfo : EIATTR_REGCOUNT
	.align		4
.L_55:
        /*0144*/ 	.byte	0x04, 0x2f
        /*0146*/ 	.short	(.L_57 - .L_56)
	.align		4
.L_56:
        /*0148*/ 	.word	index@(__cuda_sm20_dblrcp_rn_slowpath_v3)
        /*014c*/ 	.word	0x00000018


	//----- nvinfo : EIATTR_MAX_STACK_SIZE
	.align		4
.L_57:
        /*0150*/ 	.byte	0x04, 0x23
        /*0152*/ 	.short	(.L_59 - .L_58)
	.align		4
.L_58:
        /*0154*/ 	.word	index@(__cuda_sm20_dblrcp_rn_slowpath_v3)
        /*0158*/ 	.word	0x00000000


	//----- nvinfo : EIATTR_FRAME_SIZE
	.align		4
.L_59:
        /*015c*/ 	.byte	0x04, 0x11
        /*015e*/ 	.short	(.L_61 - .L_60)
	.align		4
.L_60:
        /*0160*/ 	.word	index@(__cuda_sm20_dblrcp_rn_slowpath_v3)
        /*0164*/ 	.word	0x00000000


	//----- nvinfo : EIATTR_REGCOUNT
	.align		4
.L_61:
        /*0168*/ 	.byte	0x04, 0x2f
        /*016a*/ 	.short	(.L_63 - .L_62)
	.align		4
.L_62:
        /*016c*/ 	.word	index@(nvkernel__Z3rhsv_F1L1597_18)
        /*0170*/ 	.word	0x00000028


	//----- nvinfo : EIATTR_MAX_STACK_SIZE
	.align		4
.L_63:
        /*0174*/ 	.byte	0x04, 0x23
        /*0176*/ 	.short	(.L_65 - .L_64)
	.align		4
.L_64:
        /*0178*/ 	.word	index@(nvkernel__Z3rhsv_F1L1597_18)
        /*017c*/ 	.word	0x00000000


	//----- nvinfo : EIATTR_FRAME_SIZE
	.align		4
.L_65:
        /*0180*/ 	.byte	0x04, 0x11
        /*0182*/ 	.short	(.L_67 - .L_66)
	.align		4
.L_66:
        /*0184*/ 	.word	index@(nvkernel__Z3rhsv_F1L1597_18)
        /*0188*/ 	.word	0x00000000


	//----- nvinfo : EIATTR_REGCOUNT
	.align		4
.L_67:
        /*018c*/ 	.byte	0x04, 0x2f
        /*018e*/ 	.short	(.L_69 - .L_68)
	.align		4
.L_68:
        /*0190*/ 	.word	index@(nvkernel__Z3rhsv_F1L1614_20)
        /*0194*/ 	.word	0x00000028


	//----- nvinfo : EIATTR_MAX_STACK_SIZE
	.align		4
.L_69:
        /*0198*/ 	.byte	0x04, 0x23
        /*019a*/ 	.short	(.L_71 - .L_70)
	.align		4
.L_70:
        /*019c*/ 	.word	index@(nvkernel__Z3rhsv_F1L1614_20)
        /*01a0*/ 	.word	0x00000000


	//----- nvinfo : EIATTR_FRAME_SIZE
	.align		4
.L_71:
        /*01a4*/ 	.byte	0x04, 0x11
        /*01a6*/ 	.short	(.L_73 - .L_72)
	.align		4
.L_72:
        /*01a8*/ 	.word	index@(nvkernel__Z3rhsv_F1L1614_20)
        /*01ac*/ 	.word	0x00000000


	//----- nvinfo : EIATTR_REGCOUNT
	.align		4
.L_73:
        /*01b0*/ 	.byte	0x04, 0x2f
        /*01b2*/ 	.short	(.L_75 - .L_74)
	.align		4
.L_74:
        /*01b4*/ 	.word	index@(nvkernel__Z3rhsv_F1L1626_22)
        /*01b8*/ 	.word	0x00000036


	//----- nvinfo : EIATTR_MAX_STACK_SIZE
	.align		4
.L_75:
        /*01bc*/ 	.byte	0x04, 0x23
        /*01be*/ 	.short	(.L_77 - .L_76)
	.align		4
.L_76:
        /*01c0*/ 	.word	index@(nvkernel__Z3rhsv_F1L1626_22)
        /*01c4*/ 	.word	0x00000000


	//----- nvinfo : EIATTR_FRAME_SIZE
	.align		4
.L_77:
        /*01c8*/ 	.byte	0x04, 0x11
        /*01ca*/ 	.short	(.L_79 - .L_78)
	.align		4
.L_78:
        /*01cc*/ 	.word	index@(nvkernel__Z3rhsv_F1L1626_22)
        /*01d0*/ 	.word	0x00000000


	//----- nvinfo : EIATTR_REGCOUNT
	.align		4
.L_79:
        /*01d4*/ 	.byte	0x04, 0x2f
        /*01d6*/ 	.short	(.L_81 - .L_80)
	.align		4
.L_80:
        /*01d8*/ 	.word	index@(nvkernel__Z3rhsv_F1L1657_24)
        /*01dc*/ 	.word	0x00000030


	//----- nvinfo : EIATTR_MAX_STACK_SIZE
	.align		4
.L_81:
        /*01e0*/ 	.byte	0x04, 0x23
        /*01e2*/ 	.short	(.L_83 - .L_82)
	.align		4
.L_82:
        /*01e4*/ 	.word	index@(nvkernel__Z3rhsv_F1L1657_24)
        /*01e8*/ 	.word	0x00000000


	//----- nvinfo : EIATTR_FRAME_SIZE
	.align		4
.L_83:
        /*01ec*/ 	.byte	0x04, 0x11
        /*01ee*/ 	.short	(.L_85 - .L_84)
	.align		4
.L_84:
        /*01f0*/ 	.word	index@(nvkernel__Z3rhsv_F1L1657_24)
        /*01f4*/ 	.word	0x00000000


	//----- nvinfo : EIATTR_REGCOUNT
	.align		4
.L_85:
        /*01f8*/ 	.byte	0x04, 0x2f
        /*01fa*/ 	.short	(.L_87 - .L_86)
	.align		4
.L_86:
        /*01fc*/ 	.word	index@(nvkernel__Z3rhsv_F1L1693_26)
        /*0200*/ 	.word	0x00000026


	//----- nvinfo : EIATTR_MAX_STACK_SIZE
	.align		4
.L_87:
        /*0204*/ 	.byte	0x04, 0x23
        /*0206*/ 	.short	(.L_89 - .L_88)
	.align		4
.L_88:
        /*0208*/ 	.word	index@(nvkernel__Z3rhsv_F1L1693_26)
        /*020c*/ 	.word	0x00000000


	//----- nvinfo : EIATTR_FRAME_SIZE
	.align		4
.L_89:
        /*0210*/ 	.byte	0x04, 0x11
        /*0212*/ 	.short	(.L_91 - .L_90)
	.align		4
.L_90:
        /*0214*/ 	.word	index@(nvkernel__Z3rhsv_F1L1693_26)
        /*0218*/ 	.word	0x00000000


	//----- nvinfo : EIATTR_REGCOUNT
	.align		4
.L_91:
        /*021c*/ 	.byte	0x04, 0x2f
        /*021e*/ 	.short	(.L_93 - .L_92)
	.align		4
.L_92:
        /*0220*/ 	.word	index@(nvkernel__Z3rhsv_F1L1710_28)
        /*0224*/ 	.word	0x00000025


	//----- nvinfo : EIATTR_MAX_STACK_SIZE
	.align		4
.L_93:
        /*0228*/ 	.byte	0x04, 0x23
        /*022a*/ 	.short	(.L_95 - .L_94)
	.align		4
.L_94:
        /*022c*/ 	.word	index@(nvkernel__Z3rhsv_F1L1710_28)
        /*0230*/ 	.word	0x00000000


	//----- nvinfo : EIATTR_FRAME_SIZE
	.align		4
.L_95:
        /*0234*/ 	.byte	0x04, 0x11
        /*0236*/ 	.short	(.L_97 - .L_96)
	.align		4
.L_96:
        /*0238*/ 	.word	index@(nvkernel__Z3rhsv_F1L1710_28)
        /*023c*/ 	.word	0x00000000


	//----- nvinfo : EIATTR_REGCOUNT
	.align		4
.L_97:
        /*0240*/ 	.byte	0x04, 0x2f
        /*0242*/ 	.short	(.L_99 - .L_98)
	.align		4
.L_98:
        /*0244*/ 	.word	index@(nvkernel__Z3rhsv_F1L1726_30)
        /*0248*/ 	.word	0x00000023


	//----- nvinfo : EIATTR_MAX_STACK_SIZE
	.align		4
.L_99:
        /*024c*/ 	.byte	0x04, 0x23
        /*024e*/ 	.short	(.L_101 - .L_100)
	.align		4
.L_100:
        /*0250*/ 	.word	index@(nvkernel__Z3rhsv_F1L1726_30)
        /*0254*/ 	.word	0x00000000


	//----- nvinfo : EIATTR_FRAME_SIZE
	.align		4
.L_101:
        /*0258*/ 	.byte	0x04, 0x11
        /*025a*/ 	.short	(.L_103 - .L_102)
	.align		4
.L_102:
        /*025c*/ 	.word	index@(nvkernel__Z3rhsv_F1L1726_30)
        /*0260*/ 	.word	0x00000000


	//----- nvinfo : EIATTR_REGCOUNT
	.align		4
.L_103:
        /*0264*/ 	.byte	0x04, 0x2f
        /*0266*/ 	.short	(.L_105 - .L_104)
	.align		4
.L_104:
        /*0268*/ 	.word	index@(nvkernel__Z3rhsv_F1L1751_32)
        /*026c*/ 	.word	0x00000026


	//----- nvinfo : EIATTR_MAX_STACK_SIZE
	.align		4
.L_105:
        /*0270*/ 	.byte	0x04, 0x23
        /*0272*/ 	.short	(.L_107 - .L_106)
	.align		4
.L_106:
        /*0274*/ 	.word	index@(nvkernel__Z3rhsv_F1L1751_32)
        /*0278*/ 	.word	0x00000000


	//----- nvinfo : EIATTR_FRAME_SIZE
	.align		4
.L_107:
        /*027c*/ 	.byte	0x04, 0x11
        /*027e*/ 	.short	(.L_109 - .L_108)
	.align		4
.L_108:
        /*0280*/ 	.word	index@(nvkernel__Z3rhsv_F1L1751_32)
        /*0284*/ 	.word	0x00000000


	//----- nvinfo : EIATTR_REGCOUNT
	.align		4
.L_109:
        /*0288*/ 	.byte	0x04, 0x2f
        /*028a*/ 	.short	(.L_111 - .L_110)
	.align		4
.L_110:
        /*028c*/ 	.word	index@(nvkernel__Z3rhsv_F1L1768_34)
        /*0290*/ 	.word	0x00000028


	//----- nvinfo : EIATTR_MAX_STACK_SIZE
	.align		4
.L_111:
        /*0294*/ 	.byte	0x04, 0x23
        /*0296*/ 	.short	(.L_113 - .L_112)
	.align		4
.L_112:
        /*0298*/ 	.word	index@(nvkernel__Z3rhsv_F1L1768_34)
        /*029c*/ 	.word	0x00000000


	//----- nvinfo : EIATTR_FRAME_SIZE
	.align		4
.L_113:
        /*02a0*/ 	.byte	0x04, 0x11
        /*02a2*/ 	.short	(.L_115 - .L_114)
	.align		4
.L_114:
        /*02a4*/ 	.word	index@(nvkernel__Z3rhsv_F1L1768_34)
        /*02a8*/ 	.word	0x00000000


	//----- nvinfo : EIATTR_REGCOUNT
	.align		4
.L_115:
        /*02ac*/ 	.byte	0x04, 0x2f
        /*02ae*/ 	.short	(.L_117 - .L_116)
	.align		4
.L_116:
        /*02b0*/ 	.word	index@(nvkernel__Z3rhsv_F1L1780_36)
        /*02b4*/ 	.word	0x00000038


	//----- nvinfo : EIATTR_MAX_STACK_SIZE
	.align		4
.L_117:
        /*02b8*/ 	.byte	0x04, 0x23
        /*02ba*/ 	.short	(.L_119 - .L_118)
	.align		4
.L_118:
        /*02bc*/ 	.word	index@(nvkernel__Z3rhsv_F1L1780_36)
        /*02c0*/ 	.word	0x00000000


	//----- nvinfo : EIATTR_FRAME_SIZE
	.align		4
.L_119:
        /*02c4*/ 	.byte	0x04, 0x11
        /*02c6*/ 	.short	(.L_121 - .L_120)
	.align		4
.L_120:
        /*02c8*/ 	.word	index@(nvkernel__Z3rhsv_F1L1780_36)
        /*02cc*/ 	.word	0x00000000


	//----- nvinfo : EIATTR_REGCOUNT
	.align		4
.L_121:
        /*02d0*/ 	.byte	0x04, 0x2f
        /*02d2*/ 	.short	(.L_123 - .L_122)
	.align		4
.L_122:
        /*02d4*/ 	.word	index@(nvkernel__Z3rhsv_F1L1810_38)
        /*02d8*/ 	.word	0x00000030


	//----- nvinfo : EIATTR_MAX_STACK_SIZE
	.align		4
.L_123:
        /*02dc*/ 	.byte	0x04, 0x23
        /*02de*/ 	.short	(.L_125 - .L_124)
	.align		4
.L_124:
        /*02e0*/ 	.word	index@(nvkernel__Z3rhsv_F1L1810_38)
        /*02e4*/ 	.word	0x00000000


	//----- nvinfo : EIATTR_FRAME_SIZE
	.align		4
.L_125:
        /*02e8*/ 	.byte	0x04, 0x11
        /*02ea*/ 	.short	(.L_127 - .L_126)
	.align		4
.L_126:
        /*02ec*/ 	.word	index@(nvkernel__Z3rhsv_F1L1810_38)
        /*02f0*/ 	.word	0x00000000


	//----- nvinfo : EIATTR_REGCOUNT
	.align		4
.L_127:
        /*02f4*/ 	.byte	0x04, 0x2f
        /*02f6*/ 	.short	(.L_129 - .L_128)
	.align		4
.L_128:
        /*02f8*/ 	.word	index@(nvkernel__Z3rhsv_F1L1850_40)
        /*02fc*/ 	.word	0x00000023


	//----- nvinfo : EIATTR_MAX_STACK_SIZE
	.align		4
.L_129:
        /*0300*/ 	.byte	0x04, 0x23
        /*0302*/ 	.short	(.L_131 - .L_130)
	.align		4
.L_130:
        /*0304*/ 	.word	index@(nvkernel__Z3rhsv_F1L1850_40)
        /*0308*/ 	.word	0x00000000


	//----- nvinfo : EIATTR_FRAME_SIZE
	.align		4
.L_131:
        /*030c*/ 	.byte	0x04, 0x11
        /*030e*/ 	.short	(.L_133 - .L_132)
	.align		4
.L_132:
        /*0310*/ 	.word	index@(nvkernel__Z3rhsv_F1L1850_40)
        /*0314*/ 	.word	0x00000000


	//----- nvinfo : EIATTR_REGCOUNT
	.align		4
.L_133:
        /*0318*/ 	.byte	0x04, 0x2f
        /*031a*/ 	.short	(.L_135 - .L_134)
	.align		4
.L_134:
        /*031c*/ 	.word	index@(nvkernel__Z3rhsv_F1L1873_42)
        /*0320*/ 	.word	0x00000025


	//----- nvinfo : EIATTR_MAX_STACK_SIZE
	.align		4
.L_135:
        /*0324*/ 	.byte	0x04, 0x23
        /*0326*/ 	.short	(.L_137 - .L_136)
	.align		4
.L_136:
        /*0328*/ 	.word	index@(nvkernel__Z3rhsv_F1L1873_42)
        /*032c*/ 	.word	0x00000000


	//----- nvinfo : EIATTR_FRAME_SIZE
	.align		4
.L_137:
        /*0330*/ 	.byte	0x04, 0x11
        /*0332*/ 	.short	(.L_139 - .L_138)
	.align		4
.L_138:
        /*0334*/ 	.word	index@(nvkernel__Z3rhsv_F1L1873_42)
        /*0338*/ 	.word	0x00000000


	//----- nvinfo : EIATTR_REGCOUNT
	.align		4
.L_139:
        /*033c*/ 	.byte	0x04, 0x2f
        /*033e*/ 	.short	(.L_141 - .L_140)
	.align		4
.L_140:
        /*0340*/ 	.word	index@(nvkernel__Z3rhsv_F1L1889_44)
        /*0344*/ 	.word	0x00000025


	//----- nvinfo : EIATTR_MAX_STACK_SIZE
	.align		4
.L_141:
        /*0348*/ 	.byte	0x04, 0x23
        /*034a*/ 	.short	(.L_143 - .L_142)
	.align		4
.L_142:
        /*034c*/ 	.word	index@(nvkernel__Z3rhsv_F1L1889_44)
        /*0350*/ 	.word	0x00000000


	//----- nvinfo : EIATTR_FRAME_SIZE
	.align		4
.L_143:
        /*0354*/ 	.byte	0x04, 0x11
        /*0356*/ 	.short	(.L_145 - .L_144)
	.align		4
.L_144:
        /*0358*/ 	.word	index@(nvkernel__Z3rhsv_F1L1889_44)
        /*035c*/ 	.word	0x00000000


	//----- nvinfo : EIATTR_REGCOUNT
	.align		4
.L_145:
        /*0360*/ 	.byte	0x04, 0x2f
        /*0362*/ 	.short	(.L_147 - .L_146)
	.align		4
.L_146:
        /*0364*/ 	.word	index@(nvkernel__Z3rhsv_F1L1910_46)
        /*0368*/ 	.word	0x00000023


	//----- nvinfo : EIATTR_MAX_STACK_SIZE
	.align		4
.L_147:
        /*036c*/ 	.byte	0x04, 0x23
        /*036e*/ 	.short	(.L_149 - .L_148)
	.align		4
.L_148:
        /*0370*/ 	.word	index@(nvkernel__Z3rhsv_F1L1910_46)
        /*0374*/ 	.word	0x00000000


	//----- nvinfo : EIATTR_FRAME_SIZE
	.align		4
.L_149:
        /*0378*/ 	.byte	0x04, 0x11
        /*037a*/ 	.short	(.L_151 - .L_150)
	.align		4
.L_150:
        /*037c*/ 	.word	index@(nvkernel__Z3rhsv_F1L1910_46)
        /*0380*/ 	.word	0x00000000


	//----- nvinfo : EIATTR_REGCOUNT
	.align		4
.L_151:
        /*0384*/ 	.byte	0x04, 0x2f
        /*0386*/ 	.short	(.L_153 - .L_152)
	.align		4
.L_152:
        /*0388*/ 	.word	index@(nvkernel__Z3rhsv_F1L1923_48)
        /*038c*/ 	.word	0x00000028


	//----- nvinfo : EIATTR_MAX_STACK_SIZE
	.align		4
.L_153:
        /*0390*/ 	.byte	0x04, 0x23
        /*0392*/ 	.short	(.L_155 - .L_154)
	.align		4
.L_154:
        /*0394*/ 	.word	index@(nvkernel__Z3rhsv_F1L1923_48)
        /*0398*/ 	.word	0x00000000


	//----- nvinfo : EIATTR_FRAME_SIZE
	.align		4
.L_155:
        /*039c*/ 	.byte	0x04, 0x11
        /*039e*/ 	.short	(.L_157 - .L_156)
	.align		4
.L_156:
        /*03a0*/ 	.word	index@(nvkernel__Z3rhsv_F1L1923_48)
        /*03a4*/ 	.word	0x00000000


	//----- nvinfo : EIATTR_REGCOUNT
	.align		4
.L_157:
        /*03a8*/ 	.byte	0x04, 0x2f
        /*03aa*/ 	.short	(.L_159 - .L_158)
	.align		4
.L_158:
        /*03ac*/ 	.word	index@(nvkernel__Z3rhsv_F1L1940_50)
        /*03b0*/ 	.word	0x00000028


	//----- nvinfo : EIATTR_MAX_STACK_SIZE
	.align		4
.L_159:
        /*03b4*/ 	.byte	0x04, 0x23
        /*03b6*/ 	.short	(.L_161 - .L_160)
	.align		4
.L_160:
        /*03b8*/ 	.word	index@(nvkernel__Z3rhsv_F1L1940_50)
        /*03bc*/ 	.word	0x00000000


	//----- nvinfo : EIATTR_FRAME_SIZE
	.align		4
.L_161:
        /*03c0*/ 	.byte	0x04, 0x11
        /*03c2*/ 	.short	(.L_163 - .L_162)
	.align		4
.L_162:
        /*03c4*/ 	.word	index@(nvkernel__Z3rhsv_F1L1940_50)
        /*03c8*/ 	.word	0x00000000


	//----- nvinfo : EIATTR_REGCOUNT
	.align		4
.L_163:
        /*03cc*/ 	.byte	0x04, 0x2f
        /*03ce*/ 	.short	(.L_165 - .L_164)
	.align		4
.L_164:
        /*03d0*/ 	.word	index@(nvkernel__Z3rhsv_F1L1952_52)
        /*03d4*/ 	.word	0x00000030


	//----- nvinfo : EIATTR_MAX_STACK_SIZE
	.align		4
.L_165:
        /*03d8*/ 	.byte	0x04, 0x23
        /*03da*/ 	.short	(.L_167 - .L_166)
	.align		4
.L_166:
        /*03dc*/ 	.word	index@(nvkernel__Z3rhsv_F1L1952_52)
        /*03e0*/ 	.word	0x00000000


	//----- nvinfo : EIATTR_FRAME_SIZE
	.align		4
.L_167:
        /*03e4*/ 	.byte	0x04, 0x11
        /*03e6*/ 	.short	(.L_169 - .L_168)
	.align		4
.L_168:
        /*03e8*/ 	.word	index@(nvkernel__Z3rhsv_F1L1952_52)
        /*03ec*/ 	.word	0x00000000


	//----- nvinfo : EIATTR_REGCOUNT
	.align		4
.L_169:
        /*03f0*/ 	.byte	0x04, 0x2f
        /*03f2*/ 	.short	(.L_171 - .L_170)
	.align		4
.L_170:
        /*03f4*/ 	.word	index@(nvkernel__Z3rhsv_F1L1983_54)
        /*03f8*/ 	.word	0x00000030


	//----- nvinfo : EIATTR_MAX_STACK_SIZE
	.align		4
.L_171:
        /*03fc*/ 	.byte	0x04, 0x23
        /*03fe*/ 	.short	(.L_173 - .L_172)
	.align		4
.L_172:
        /*0400*/ 	.word	index@(nvkernel__Z3rhsv_F1L1983_54)
        /*0404*/ 	.word	0x00000000


	//----- nvinfo : EIATTR_FRAME_SIZE
	.align		4
.L_173:
        /*0408*/ 	.byte	0x04, 0x11
        /*040a*/ 	.short	(.L_175 - .L_174)
	.align		4
.L_174:
        /*040c*/ 	.word	index@(nvkernel__Z3rhsv_F1L1983_54)
        /*0410*/ 	.word	0x00000000


	//----- nvinfo : EIATTR_REGCOUNT
	.align		4
.L_175:
        /*0414*/ 	.byte	0x04, 0x2f
        /*0416*/ 	.short	(.L_177 - .L_176)
	.align		4
.L_176:
        /*0418*/ 	.word	index@(nvkernel__Z3rhsv_F1L2015_56)
        /*041c*/ 	.word	0x00000023


	//----- nvinfo : EIATTR_MAX_STACK_SIZE
	.align		4
.L_177:
        /*0420*/ 	.byte	0x04, 0x23
        /*0422*/ 	.short	(.L_179 - .L_178)
	.align		4
.L_178:
        /*0424*/ 	.word	index@(nvkernel__Z3rhsv_F1L2015_56)
        /*0428*/ 	.word	0x00000000


	//----- nvinfo : EIATTR_FRAME_SIZE
	.align		4
.L_179:
        /*042c*/ 	.byte	0x04, 0x11
        /*042e*/ 	.short	(.L_181 - .L_180)
	.align		4
.L_180:
        /*0430*/ 	.word	index@(nvkernel__Z3rhsv_F1L2015_56)
        /*0434*/ 	.word	0x00000000


	//----- nvinfo : EIATTR_REGCOUNT
	.align		4
.L_181:
        /*0438*/ 	.byte	0x04, 0x2f
        /*043a*/ 	.short	(.L_183 - .L_182)
	.align		4
.L_182:
        /*043c*/ 	.word	index@(nvkernel__Z3rhsv_F1L2032_58)
        /*0440*/ 	.word	0x00000025


	//----- nvinfo : EIATTR_MAX_STACK_SIZE
	.align		4
.L_183:
        /*0444*/ 	.byte	0x04, 0x23
        /*0446*/ 	.short	(.L_185 - .L_184)
	.align		4
.L_184:
        /*0448*/ 	.word	index@(nvkernel__Z3rhsv_F1L2032_58)
        /*044c*/ 	.word	0x00000000


	//----- nvinfo : EIATTR_FRAME_SIZE
	.align		4
.L_185:
        /*0450*/ 	.byte	0x04, 0x11
        /*0452*/ 	.short	(.L_187 - .L_186)
	.align		4
.L_186:
        /*0454*/ 	.word	index@(nvkernel__Z3rhsv_F1L2032_58)
        /*0458*/ 	.word	0x00000000


	//----- nvinfo : EIATTR_REGCOUNT
	.align		4
.L_187:
        /*045c*/ 	.byte	0x04, 0x2f
        /*045e*/ 	.short	(.L_189 - .L_188)
	.align		4
.L_188:
        /*0460*/ 	.word	index@(nvkernel__Z3rhsv_F1L2048_60)
        /*0464*/ 	.word	0x00000026


	//----- nvinfo : EIATTR_MAX_STACK_SIZE
	.align		4
.L_189:
        /*0468*/ 	.byte	0x04, 0x23
        /*046a*/ 	.short	(.L_191 - .L_190)
	.align		4
.L_190:
        /*046c*/ 	.word	index@(nvkernel__Z3rhsv_F1L2048_60)
        /*0470*/ 	.word	0x00000000


	//----- nvinfo : EIATTR_FRAME_SIZE
	.align		4
.L_191:
        /*0474*/ 	.byte	0x04, 0x11
        /*0476*/ 	.short	(.L_193 - .L_192)
	.align		4
.L_192:
        /*0478*/ 	.word	index@(nvkernel__Z3rhsv_F1L2048_60)
        /*047c*/ 	.word	0x00000000


	//----- nvinfo : EIATTR_REGCOUNT
	.align		4
.L_193:
        /*0480*/ 	.byte	0x04, 0x2f
        /*0482*/ 	.short	(.L_195 - .L_194)
	.align		4
.L_194:
        /*0484*/ 	.word	index@(nvkernel__Z4ssori_F1L2089_62)
        /*0488*/ 	.word	0x00000010


	//----- nvinfo : EIATTR_MAX_STACK_SIZE
	.align		4
.L_195:
        /*048c*/ 	.byte	0x04, 0x23
        /*048e*/ 	.short	(.L_197 - .L_196)
	.align		4
.L_196:
        /*0490*/ 	.word	index@(nvkernel__Z4ssori_F1L2089_62)
        /*0494*/ 	.word	0x00000000


	//----- nvinfo : EIATTR_FRAME_SIZE
	.align		4
.L_197:
        /*0498*/ 	.byte	0x04, 0x11
        /*049a*/ 	.short	(.L_199 - .L_198)
	.align		4
.L_198:
        /*049c*/ 	.word	index@(nvkernel__Z4ssori_F1L2089_62)
        /*04a0*/ 	.word	0x00000000


	//----- nvinfo : EIATTR_REGCOUNT
	.align		4
.L_199:
        /*04a4*/ 	.byte	0x04, 0x2f
        /*04a6*/ 	.short	(.L_201 - .L_200)
	.align		4
.L_200:
        /*04a8*/ 	.word	index@(nvkernel__Z4ssori_F1L2126_64)
        /*04ac*/ 	.word	0x00000025


	//----- nvinfo : EIATTR_MAX_STACK_SIZE
	.align		4
.L_201:
        /*04b0*/ 	.byte	0x04, 0x23
        /*04b2*/ 	.short	(.L_203 - .L_202)
	.align		4
.L_202:
        /*04b4*/ 	.word	index@(nvkernel__Z4ssori_F1L2126_64)
        /*04b8*/ 	.word	0x00000000


	//----- nvinfo : EIATTR_FRAME_SIZE
	.align		4
.L_203:
        /*04bc*/ 	.byte	0x04, 0x11
        /*04be*/ 	.short	(.L_205 - .L_204)
	.align		4
.L_204:
        /*04c0*/ 	.word	index@(nvkernel__Z4ssori_F1L2126_64)
        /*04c4*/ 	.word	0x00000000


	//----- nvinfo : EIATTR_REGCOUNT
	.align		4
.L_205:
        /*04c8*/ 	.byte	0x04, 0x2f
        /*04ca*/ 	.short	(.L_207 - .L_206)
	.align		4
.L_206:
        /*04cc*/ 	.word	index@(nvkernel__Z4ssori_F1L2158_66)
        /*04d0*/ 	.word	0x00000028


	//----- nvinfo : EIATTR_MAX_STACK_SIZE
	.align		4
.L_207:
        /*04d4*/ 	.byte	0x04, 0x23
        /*04d6*/ 	.short	(.L_209 - .L_208)
	.align		4
.L_208:
        /*04d8*/ 	.word	index@(nvkernel__Z4ssori_F1L2158_66)
        /*04dc*/ 	.word	0x00000000


	//----- nvinfo : EIATTR_FRAME_SIZE
	.align		4
.L_209:
        /*04e0*/ 	.byte	0x04, 0x11
        /*04e2*/ 	.short	(.L_211 - .L_210)
	.align		4
.L_210:
        /*04e4*/ 	.word	index@(nvkernel__Z4ssori_F1L2158_66)
        /*04e8*/ 	.word	0x00000000


	//----- nvinfo : EIATTR_REGCOUNT
	.align		4
.L_211:
        /*04ec*/ 	.byte	0x04, 0x2f
        /*04ee*/ 	.short	(.L_213 - .L_212)
	.align		4
.L_212:
        /*04f0*/ 	.word	index@(__cuda_sm20_div_s64)
        /*04f4*/ 	.word	0x0000001c


	//----- nvinfo : EIATTR_MAX_STACK_SIZE
	.align		4
.L_213:
        /*04f8*/ 	.byte	0x04, 0x23
        /*04fa*/ 	.short	(.L_215 - .L_214)
	.align		4
.L_214:
        /*04fc*/ 	.word	index@(__cuda_sm20_div_s64)
        /*0500*/ 	.word	0x00000000


	//----- nvinfo : EIATTR_FRAME_SIZE
	.align		4
.L_215:
        /*0504*/ 	.byte	0x04, 0x11
        /*0506*/ 	.short	(.L_217 - .L_216)
	.align		4
.L_216:
        /*0508*/ 	.word	index@(__cuda_sm20_div_s64)
        /*050c*/ 	.word	0x00000000
.L_217:


//--------------------- .nv.info.__cuda_sm20_div_s64 --------------------------
	.section	.nv.info.__cuda_sm20_div_s64,"",@"SHT_CUDA_INFO"
	.sectionflags	@""
	.align	4


	//----- nvinfo : EIATTR_CUDA_API_VERSION
	.align		4
        /*0000*/ 	.byte	0x04, 0x37
        /*0002*/ 	.short	(.L_219 - .L_218)
.L_218:
        /*0004*/ 	.word	0x00000081


	//----- nvinfo : EIATTR_SPARSE_MMA_MASK
	.align		4
.L_219:
        /*0008*/ 	.byte	0x03, 0x50
        /*000a*/ 	.short	0x0000


	//----- nvinfo : EIATTR_VRC_CTA_INIT_COUNT
	.align		4
        /*000c*/ 	.byte	0x02, 0x4a
	.zero		1
	.zero		1


	//----- nvinfo : EIATTR_SW_WAR
	.align		4
        /*0010*/ 	.byte	0x04, 0x36
        /*0012*/ 	.short	(.L_221 - .L_220)
.L_220:
        /*0014*/ 	.word	0x00000000
.L_221:


//--------------------- .nv.compat                --------------------------
	.section	.nv.compat,"",@"SHT_CUDA_COMPAT_INFO"
	.align	4
        /*0000*/ 	.byte	0x02, 0x02, 0x02, 0x00, 0x02, 0x05, 0x05, 0x00, 0x02, 0x03, 0x00, 0x00, 0x02, 0x06, 0x01, 0x00


//--------------------- .nv.info.nvkernel__Z4ssori_F1L2158_66 --------------------------
	.section	.nv.info.nvkernel__Z4ssori_F1L2158_66,"",@"SHT_CUDA_INFO"
	.sectionflags	@""
	.align	4


	//----- nvinfo : EIATTR_CUDA_API_VERSION
	.align		4
        /*0000*/ 	.byte	0x04, 0x37
        /*0002*/ 	.short	(.L_223 - .L_222)
.L_222:
        /*0004*/ 	.word	0x00000081


	//----- nvinfo : EIATTR_KPARAM_INFO
	.align		4
.L_223:
        /*0008*/ 	.byte	0x04, 0x17
        /*000a*/ 	.short	(.L_225 - .L_224)
.L_224:
        /*000c*/ 	.word	0x00000000
        /*0010*/ 	.short	0x0007
        /*0012*/ 	.short	0x0028
        /*0014*/ 	.byte	0x00, 0xf0, 0x21, 0x00


	//----- nvinfo : EIATTR_KPARAM_INFO
	.align		4
.L_225:
        /*0018*/ 	.byte	0x04, 0x17
        /*001a*/ 	.short	(.L_227 - .L_226)
.L_226:
        /*001c*/ 	.word	0x00000000
        /*0020*/ 	.short	0x0006
        /*0022*/ 	.short	0x0020
        /*0024*/ 	.byte	0x00, 0xf5, 0x21, 0x00


	//----- nvinfo : EIATTR_KPARAM_INFO
	.align		4
.L_227:
        /*0028*/ 	.byte	0x04, 0x17
        /*002a*/ 	.short	(.L_229 - .L_228)
.L_228:
        /*002c*/ 	.word	0x00000000
        /*0030*/ 	.short	0x0005
        /*0032*/ 	.short	0x0018
        /*0034*/ 	.byte	0x00, 0xf5, 0x21, 0x00


	//----- nvinfo : EIATTR_KPARAM_INFO
	.align		4
.L_229:
        /*0038*/ 	.byte	0x04, 0x17
        /*003a*/ 	.short	(.L_231 - .L_230)
.L_230:
        /*003c*/ 	.word	0x00000000
        /*0040*/ 	.short	0x0004
        /*0042*/ 	.short	0x0010
        /*0044*/ 	.byte	0x00, 0xf0, 0x11, 0x00


	//----- nvinfo : EIATTR_KPARAM_INFO
	.align		4
.L_231:
        /*0048*/ 	.byte	0x04, 0x17
        /*004a*/ 	.short	(.L_233 - .L_232)
.L_232:
        /*004c*/ 	.word	0x00000000
        /*0050*/ 	.short	0x0003
        /*0052*/ 	.short	0x000c
        /*0054*/ 	.byte	0x00, 0xf0, 0x11, 0x00


	//----- nvinfo : EIATTR_KPARAM_INFO
	.align		4
.L_233:
        /*0058*/ 	.byte	0x04, 0x17
        /*005a*/ 	.short	(.L_235 - .L_234)
.L_234:
        /*005c*/ 	.word	0x00000000
        /*0060*/ 	.short	0x0002
        /*0062*/ 	.short	0x0008
        /*0064*/ 	.byte	0x00, 0xf0, 0x11, 0x00


	//----- nvinfo : EIATTR_KPARAM_INFO
	.align		4
.L_235:
        /*0068*/ 	.byte	0x04, 0x17
        /*006a*/ 	.short	(.L_237 - .L_236)
.L_236:
        /*006c*/ 	.word	0x00000000
        /*0070*/ 	.short	0x0001
        /*0072*/ 	.short	0x0004
        /*0074*/ 	.byte	0x00, 0xf0, 0x11, 0x00


	//----- nvinfo : EIATTR_KPARAM_INFO
	.align		4
.L_237:
        /*0078*/ 	.byte	0x04, 0x17
        /*007a*/ 	.short	(.L_239 - .L_238)
.L_238:
        /*007c*/ 	.word	0x00000000
        /*0080*/ 	.short	0x0000
        /*0082*/ 	.short	0x0000
        /*0084*/ 	.byte	0x00, 0xf0, 0x11, 0x00


	//----- nvinfo : EIATTR_SPARSE_MMA_MASK
	.align		4
.L_239:
        /*0088*/ 	.byte	0x03, 0x50
        /*008a*/ 	.short	0x0000


	//----- nvinfo : EIATTR_MAXREG_COUNT
	.align		4
        /*008c*/ 	.byte	0x03, 0x1b
        /*008e*/ 	.short	0x00ff


	//----- nvinfo : EIATTR_VRC_CTA_INIT_COUNT
	.align		4
        /*0090*/ 	.byte	0x02, 0x4a
	.zero		1
	.zero		1


	//----- nvinfo : EIATTR_EXIT_INSTR_OFFSETS
	.align		4
        /*0094*/ 	.byte	0x04, 0x1c
        /*0096*/ 	.short	(.L_241 - .L_240)


	//   ....[0]....
.L_240:
        /*0098*/ 	.word	0x000000c0


	//   ....[1]....
        /*009c*/ 	.word	0x00000ab0


	//----- nvinfo : EIATTR_MAX_THREADS
	.align		4
.L_241:
        /*00a0*/ 	.byte	0x04, 0x05
        /*00a2*/ 	.short	(.L_243 - .L_242)
.L_242:
        /*00a4*/ 	.word	0x00000080
        /*00a8*/ 	.word	0x00000001
        /*00ac*/ 	.word	0x00000001


	//----- nvinfo : EIATTR_CRS_STACK_SIZE
	.align		4
.L_243:
        /*00b0*/ 	.byte	0x04, 0x1e
        /*00b2*/ 	.short	(.L_245 - .L_244)
.L_244:
        /*00b4*/ 	.word	0x00000000


	//----- nvinfo : EIATTR_CBANK_PARAM_SIZE
	.align		4
.L_245:
        /*00b8*/ 	.byte	0x03, 0x19
        /*00ba*/ 	.short	0x0030


	//----- nvinfo : EIATTR_PARAM_CBANK
	.align		4
        /*00bc*/ 	.byte	0x04, 0x0a
        /*00be*/ 	.short	(.L_247 - .L_246)
	.align		4
.L_246:
        /*00c0*/ 	.word	index@(.nv.constant0.nvkernel__Z4ssori_F1L2158_66)
        /*00c4*/ 	.short	0x0380
        /*00c6*/ 	.short	0x0030


	//----- nvinfo : EIATTR_SW_WAR
	.align		4
.L_247:
        /*00c8*/ 	.byte	0x04, 0x36
        /*00ca*/ 	.short	(.L_249 - .L_248)
.L_248:
        /*00cc*/ 	.word	0x00000000
.L_249:


//--------------------- .nv.info.nvkernel__Z4ssori_F1L2126_64 --------------------------
	.section	.nv.info.nvkernel__Z4ssori_F1L2126_64,"",@"SHT_CUDA_INFO"
	.sectionflags	@""
	.align	4


	//----- nvinfo : EIATTR_CUDA_API_VERSION
	.align		4
        /*0000*/ 	.byte	0x04, 0x37
        /*0002*/ 	.short	(.L_251 - .L_250)
.L_250:
        /*0004*/ 	.word	0x00000081


	//----- nvinfo : EIATTR_KPARAM_INFO
	.align		4
.L_251:
        /*0008*/ 	.byte	0x04, 0x17
        /*000a*/ 	.short	(.L_253 - .L_252)
.L_252:
        /*000c*/ 	.word	0x00000000
        /*0010*/ 	.short	0x0006
        /*0012*/ 	.short	0x0020
        /*0014*/ 	.byte	0x00, 0xf0, 0x21, 0x00


	//----- nvinfo : EIATTR_KPARAM_INFO
	.align		4
.L_253:
        /*0018*/ 	.byte	0x04, 0x17
        /*001a*/ 	.short	(.L_255 - .L_254)
.L_254:
        /*001c*/ 	.word	0x00000000
        /*0020*/ 	.short	0x0005
        /*0022*/ 	.short	0x0018
        /*0024*/ 	.byte	0x00, 0xf5, 0x21, 0x00


	//----- nvinfo : EIATTR_KPARAM_INFO
	.align		4
.L_255:
        /*0028*/ 	.byte	0x04, 0x17
        /*002a*/ 	.short	(.L_257 - .L_256)
.L_256:
        /*002c*/ 	.word	0x00000000
        /*0030*/ 	.short	0x0004
        /*0032*/ 	.short	0x0010
        /*0034*/ 	.byte	0x00, 0xf0, 0x11, 0x00


	//----- nvinfo : EIATTR_KPARAM_INFO
	.align		4
.L_257:
        /*0038*/ 	.byte	0x04, 0x17
        /*003a*/ 	.short	(.L_259 - .L_258)
.L_258:
        /*003c*/ 	.word	0x00000000
        /*0040*/ 	.short	0x0003
        /*0042*/ 	.short	0x000c
        /*0044*/ 	.byte	0x00, 0xf0, 0x11, 0x00


	//----- nvinfo : EIATTR_KPARAM_INFO
	.align		4
.L_259:
        /*0048*/ 	.byte	0x04, 0x17
        /*004a*/ 	.short	(.L_261 - .L_260)
.L_260:
        /*004c*/ 	.word	0x00000000
        /*0050*/ 	.short	0x0002
        /*0052*/ 	.short	0x0008
        /*0054*/ 	.byte	0x00, 0xf0, 0x11, 0x00


	//----- nvinfo : EIATTR_KPARAM_INFO
	.align		4
.L_261:
        /*0058*/ 	.byte	0x04, 0x17
        /*005a*/ 	.short	(.L_263 - .L_262)
.L_262:
        /*005c*/ 	.word	0x00000000
        /*0060*/ 	.short	0x0001
        /*0062*/ 	.short	0x0004
        /*0064*/ 	.byte	0x00, 0xf0, 0x11, 0x00


	//----- nvinfo : EIATTR_KPARAM_INFO
	.align		4
.L_263:
        /*0068*/ 	.byte	0x04, 0x17
        /*006a*/ 	.short	(.L_265 - .L_264)
.L_264:
        /*006c*/ 	.word	0x00000000
        /*0070*/ 	.short	0x0000
        /*0072*/ 	.short	0x0000
        /*0074*/ 	.byte	0x00, 0xf0, 0x11, 0x00


	//----- nvinfo : EIATTR_SPARSE_MMA_MASK
	.align		4
.L_265:
        /*0078*/ 	.byte	0x03, 0x50
        /*007a*/ 	.short	0x0000


	//----- nvinfo : EIATTR_MAXREG_COUNT
	.align		4
        /*007c*/ 	.byte	0x03, 0x1b
        /*007e*/ 	.short	0x00ff


	//----- nvinfo : EIATTR_VRC_CTA_INIT_COUNT
	.align		4
        /*0080*/ 	.byte	0x02, 0x4a
	.zero		1
	.zero		1


	//----- nvinfo : EIATTR_EXIT_INSTR_OFFSETS
	.align		4
        /*0084*/ 	.byte	0x04, 0x1c
        /*0086*/ 	.short	(.L_267 - .L_266)


	//   ....[0]....
.L_266:
        /*0088*/ 	.word	0x000000f0


	//   ....[1]....
        /*008c*/ 	.word	0x00000a70


	//----- nvinfo : EIATTR_MAX_THREADS
	.align		4
.L_267:
        /*0090*/ 	.byte	0x04, 0x05
        /*0092*/ 	.short	(.L_269 - .L_268)
.L_268:
        /*0094*/ 	.word	0x00000080
        /*0098*/ 	.word	0x00000001
        /*009c*/ 	.word	0x00000001


	//----- nvinfo : EIATTR_CRS_STACK_SIZE
	.align		4
.L_269:
        /*00a0*/ 	.byte	0x04, 0x1e
        /*00a2*/ 	.short	(.L_271 - .L_270)
.L_270:
        /*00a4*/ 	.word	0x00000000


	//----- nvinfo : EIATTR_CBANK_PARAM_SIZE
	.align		4
.L_271:
        /*00a8*/ 	.byte	0x03, 0x19
        /*00aa*/ 	.short	0x0028


	//----- nvinfo : EIATTR_PARAM_CBANK
	.align		4
        /*00ac*/ 	.byte	0x04, 0x0a
        /*00ae*/ 	.short	(.L_273 - .L_272)
	.align		4
.L_272:
        /*00b0*/ 	.word	index@(.nv.constant0.nvkernel__Z4ssori_F1L2126_64)
        /*00b4*/ 	.short	0x0380
        /*00b6*/ 	.short	0x0028


	//----- nvinfo : EIATTR_SW_WAR
	.align		4
.L_273:
        /*00b8*/ 	.byte	0x04, 0x36
        /*00ba*/ 	.short	(.L_275 - .L_274)
.L_274:
        /*00bc*/ 	.word	0x00000000
.L_275:


//--------------------- .nv.info.nvkernel__Z4ssori_F1L2089_62 --------------------------
	.section	.nv.info.nvkernel__Z4ssori_F1L2089_62,"",@"SHT_CUDA_INFO"
	.sectionflags	@""
	.align	4


	//----- nvinfo : EIATTR_CUDA_API_VERSION
	.align		4
        /*0000*/ 	.byte	0x04, 0x37
        /*0002*/ 	.short	(.L_277 - .L_276)
.L_276:
        /*0004*/ 	.word	0x00000081


	//----- nvinfo : EIATTR_KPARAM_INFO
	.align		4
.L_277:
        /*0008*/ 	.byte	0x04, 0x17
        /*000a*/ 	.short	(.L_279 - .L_278)
.L_278:
        /*000c*/ 	.word	0x00000000
        /*0010*/ 	.short	0x0003
        /*0012*/ 	.short	0x0018
        /*0014*/ 	.byte	0x00, 0xf5, 0x21, 0x00


	//----- nvinfo : EIATTR_KPARAM_INFO
	.align		4
.L_279:
        /*0018*/ 	.byte	0x04, 0x17
        /*001a*/ 	.short	(.L_281 - .L_280)
.L_280:
        /*001c*/ 	.word	0x00000000
        /*0020*/ 	.short	0x0002
        /*0022*/ 	.short	0x0010
        /*0024*/ 	.byte	0x00, 0xf5, 0x21, 0x00


	//----- nvinfo : EIATTR_KPARAM_INFO
	.align		4
.L_281:
        /*0028*/ 	.byte	0x04, 0x17
        /*002a*/ 	.short	(.L_283 - .L_282)
.L_282:
        /*002c*/ 	.word	0x00000000
        /*0030*/ 	.short	0x0001
        /*0032*/ 	.short	0x0008
        /*0034*/ 	.byte	0x00, 0xf5, 0x21, 0x00


	//----- nvinfo : EIATTR_KPARAM_INFO
	.align		4
.L_283:
        /*0038*/ 	.byte	0x04, 0x17
        /*003a*/ 	.short	(.L_285 - .L_284)
.L_284:
        /*003c*/ 	.word	0x00000000
        /*0040*/ 	.short	0x0000
        /*0042*/ 	.short	0x0000
        /*0044*/ 	.byte	0x00, 0xf5, 0x21, 0x00


	//----- nvinfo : EIATTR_SPARSE_MMA_MASK
	.align		4
.L_285:
        /*0048*/ 	.byte	0x03, 0x50
        /*004a*/ 	.short	0x0000


	//----- nvinfo : EIATTR_MAXREG_COUNT
	.align		4
        /*004c*/ 	.byte	0x03, 0x1b
        /*004e*/ 	.short	0x00ff


	//----- nvinfo : EIATTR_VRC_CTA_INIT_COUNT
	.align		4
        /*0050*/ 	.byte	0x02, 0x4a
	.zero		1
	.zero		1


	//----- nvinfo : EIATTR_EXIT_INSTR_OFFSETS
	.align		4
        /*0054*/ 	.byte	0x04, 0x1c
        /*0056*/ 	.short	(.L_287 - .L_286)


	//   ....[0]....
.L_286:
        /*0058*/ 	.word	0x00000470


	//----- nvinfo : EIATTR_MAX_THREADS
	.align		4
.L_287:
        /*005c*/ 	.byte	0x04, 0x05
        /*005e*/ 	.short	(.L_289 - .L_288)
.L_288:
        /*0060*/ 	.word	0x00000080
        /*0064*/ 	.word	0x00000001
        /*0068*/ 	.word	0x00000001


	//----- nvinfo : EIATTR_CRS_STACK_SIZE
	.align		4
.L_289:
        /*006c*/ 	.byte	0x04, 0x1e
        /*006e*/ 	.short	(.L_291 - .L_290)
.L_290:
        /*0070*/ 	.word	0x00000000


	//----- nvinfo : EIATTR_CBANK_PARAM_SIZE
	.align		4
.L_291:
        /*0074*/ 	.byte	0x03, 0x19
        /*0076*/ 	.short	0x0020


	//----- nvinfo : EIATTR_PARAM_CBANK
	.align		4
        /*0078*/ 	.byte	0x04, 0x0a
        /*007a*/ 	.short	(.L_293 - .L_292)
	.align		4
.L_292:
        /*007c*/ 	.word	index@(.nv.constant0.nvkernel__Z4ssori_F1L2089_62)
        /*0080*/ 	.short	0x0380
        /*0082*/ 	.short	0x0020


	//----- nvinfo : EIATTR_SW_WAR
	.align		4
.L_293:
        /*0084*/ 	.byte	0x04, 0x36
        /*0086*/ 	.short	(.L_295 - .L_294)
.L_294:
        /*0088*/ 	.word	0x00000000
.L_295:


//--------------------- .nv.info.nvkernel__Z3rhsv_F1L2048_60 --------------------------
	.section	.nv.info.nvkernel__Z3rhsv_F1L2048_60,"",@"SHT_CUDA_INFO"
	.sectionflags	@""
	.align	4


	//----- nvinfo : EIATTR_CUDA_API_VERSION
	.align		4
        /*0000*/ 	.byte	0x04, 0x37
        /*0002*/ 	.short	(.L_297 - .L_296)
.L_296:
        /*0004*/ 	.word	0x00000081


	//----- nvinfo : EIATTR_KPARAM_INFO
	.align		4
.L_297:
        /*0008*/ 	.byte	0x04, 0x17
        /*000a*/ 	.short	(.L_299 - .L_298)
.L_298:
        /*000c*/ 	.word	0x00000000
        /*0010*/ 	.short	0x0008
        /*0012*/ 	.short	0x0030
        /*0014*/ 	.byte	0x00, 0xf0, 0x21, 0x00


	//----- nvinfo : EIATTR_KPARAM_INFO
	.align		4
.L_299:
        /*0018*/ 	.byte	0x04, 0x17
        /*001a*/ 	.short	(.L_301 - .L_300)
.L_300:
        /*001c*/ 	.word	0x00000000
        /*0020*/ 	.short	0x0007
        /*0022*/ 	.short	0x0028
        /*0024*/ 	.byte	0x00, 0xf0, 0x11, 0x00


	//----- nvinfo : EIATTR_KPARAM_INFO
	.align		4
.L_301:
        /*0028*/ 	.byte	0x04, 0x17
        /*002a*/ 	.short	(.L_303 - .L_302)
.L_302:
        /*002c*/ 	.word	0x00000000
        /*0030*/ 	.short	0x0006
        /*0032*/ 	.short	0x0020
        /*0034*/ 	.byte	0x00, 0xf5, 0x21, 0x00


	//----- nvinfo : EIATTR_KPARAM_INFO
	.align		4
.L_303:
        /*0038*/ 	.byte	0x04, 0x17
        /*003a*/ 	.short	(.L_305 - .L_304)
.L_304:
        /*003c*/ 	.word	0x00000000
        /*0040*/ 	.short	0x0005
        /*0042*/ 	.short	0x0018
        /*0044*/ 	.byte	0x00, 0xf5, 0x21, 0x00


	//----- nvinfo : EIATTR_KPARAM_INFO
	.align		4
.L_305:
        /*0048*/ 	.byte	0x04, 0x17
        /*004a*/ 	.short	(.L_307 - .L_306)
.L_306:
        /*004c*/ 	.word	0x00000000
        /*0050*/ 	.short	0x0004
        /*0052*/ 	.short	0x0010
        /*0054*/ 	.byte	0x00, 0xf5, 0x21, 0x00


	//----- nvinfo : EIATTR_KPARAM_INFO
	.align		4
.L_307:
        /*0058*/ 	.byte	0x04, 0x17
        /*005a*/ 	.short	(.L_309 - .L_308)
.L_308:
        /*005c*/ 	.word	0x00000000
        /*0060*/ 	.short	0x0003
        /*0062*/ 	.short	0x000c
        /*0064*/ 	.byte	0x00, 0xf0, 0x11, 0x00


	//----- nvinfo : EIATTR_KPARAM_INFO
	.align		4
.L_309:
        /*0068*/ 	.byte	0x04, 0x17
        /*006a*/ 	.short	(.L_311 - .L_310)
.L_310:
        /*006c*/ 	.word	0x00000000
        /*0070*/ 	.short	0x0002
        /*0072*/ 	.short	0x0008
        /*0074*/ 	.byte	0x00, 0xf0, 0x11, 0x00


	//----- nvinfo : EIATTR_KPARAM_INFO
	.align		4
.L_311:
        /*0078*/ 	.byte	0x04, 0x17
        /*007a*/ 	.short	(.L_313 - .L_312)
.L_312:
        /*007c*/ 	.word	0x00000000
        /*0080*/ 	.short	0x0001
        /*0082*/ 	.short	0x0004
        /*0084*/ 	.byte	0x00, 0xf0, 0x11, 0x00


	//----- nvinfo : EIATTR_KPARAM_INFO
	.align		4
.L_313:
        /*0088*/ 	.byte	0x04, 0x17
        /*008a*/ 	.short	(.L_315 - .L_314)
.L_314:
        /*008c*/ 	.word	0x00000000
        /*0090*/ 	.short	0x0000
        /*0092*/ 	.short	0x0000
        /*0094*/ 	.byte	0x00, 0xf0, 0x11, 0x00


	//----- nvinfo : EIATTR_SPARSE_MMA_MASK
	.align		4
.L_315:
        /*0098*/ 	.byte	0x03, 0x50
        /*009a*/ 	.short	0x0000


	//----- nvinfo : EIATTR_MAXREG_COUNT
	.align		4
        /*009c*/ 	.byte	0x03, 0x1b
        /*009e*/ 	.short	0x00ff


	//----- nvinfo : EIATTR_VRC_CTA_INIT_COUNT
	.align		4
        /*00a0*/ 	.byte	0x02, 0x4a
	.zero		1
	.zero		1


	//----- nvinfo : EIATTR_EXIT_INSTR_OFFSETS
	.align		4
        /*00a4*/ 	.byte	0x04, 0x1c
        /*00a6*/ 	.short	(.L_317 - .L_316)


	//   ....[0]....
.L_316:
        /*00a8*/ 	.word	0x00000090


	//   ....[1]....
        /*00ac*/ 	.word	0x000009d0


	//----- nvinfo : EIATTR_MAX_THREADS
	.align		4
.L_317:
        /*00b0*/ 	.byte	0x04, 0x05
        /*00b2*/ 	.short	(.L_319 - .L_318)
.L_318:
        /*00b4*/ 	.word	0x00000080
        /*00b8*/ 	.word	0x00000001
        /*00bc*/ 	.word	0x00000001


	//----- nvinfo : EIATTR_CRS_STACK_SIZE
	.align		4
.L_319:
        /*00c0*/ 	.byte	0x04, 0x1e
        /*00c2*/ 	.short	(.L_321 - .L_320)
.L_320:
        /*00c4*/ 	.word	0x00000000


	//----- nvinfo : EIATTR_CBANK_PARAM_SIZE
	.align		4
.L_321:
        /*00c8*/ 	.byte	0x03, 0x19
        /*00ca*/ 	.short	0x0038


	//----- nvinfo : EIATTR_PARAM_CBANK
	.align		4
        /*00cc*/ 	.byte	0x04, 0x0a
        /*00ce*/ 	.short	(.L_323 - .L_322)
	.align		4
.L_322:
        /*00d0*/ 	.word	index@(.nv.constant0.nvkernel__Z3rhsv_F1L2048_60)
        /*00d4*/ 	.short	0x0380
        /*00d6*/ 	.short	0x0038


	//----- nvinfo : EIATTR_SW_WAR
	.align		4
.L_323:
        /*00d8*/ 	.byte	0x04, 0x36
        /*00da*/ 	.short	(.L_325 - .L_324)
.L_324:
        /*00dc*/ 	.word	0x00000000
.L_325:


//--------------------- .nv.info.nvkernel__Z3rhsv_F1L2032_58 --------------------------
	.section	.nv.info.nvkernel__Z3rhsv_F1L2032_58,"",@"SHT_CUDA_INFO"
	.sectionflags	@""
	.align	4


	//----- nvinfo : EIATTR_CUDA_API_VERSION
	.align		4
        /*0000*/ 	.byte	0x04, 0x37
        /*0002*/ 	.short	(.L_327 - .L_326)
.L_326:
        /*0004*/ 	.word	0x00000081


	//----- nvinfo : EIATTR_KPARAM_INFO
	.align		4
.L_327:
        /*0008*/ 	.byte	0x04, 0x17
        /*000a*/ 	.short	(.L_329 - .L_328)
.L_328:
        /*000c*/ 	.word	0x00000000
        /*0010*/ 	.short	0x0008
        /*0012*/ 	.short	0x0030
        /*0014*/ 	.byte	0x00, 0xf0, 0x21, 0x00


	//----- nvinfo : EIATTR_KPARAM_INFO
	.align		4
.L_329:
        /*0018*/ 	.byte	0x04, 0x17
        /*001a*/ 	.short	(.L_331 - .L_330)
.L_330:
        /*001c*/ 	.word	0x00000000
        /*0020*/ 	.short	0x0007
        /*0022*/ 	.short	0x0028
        /*0024*/ 	.byte	0x00, 0xf5, 0x21, 0x00


	//----- nvinfo : EIATTR_KPARAM_INFO
	.align		4
.L_331:
        /*0028*/ 	.byte	0x04, 0x17
        /*002a*/ 	.short	(.L_333 - .L_332)
.L_332:
        /*002c*/ 	.word	0x00000000
        /*0030*/ 	.short	0x0006
        /*0032*/ 	.short	0x0020
        /*0034*/ 	.byte	0x00, 0xf5, 0x21, 0x00


	//----- nvinfo : EIATTR_KPARAM_INFO
	.align		4
.L_333:
        /*0038*/ 	.byte	0x04, 0x17
        /*003a*/ 	.short	(.L_335 - .L_334)
.L_334:
        /*003c*/ 	.word	0x00000000
        /*0040*/ 	.short	0x0005
        /*0042*/ 	.short	0x0018
        /*0044*/ 	.byte	0x00, 0xf5, 0x21, 0x00


	//----- nvinfo : EIATTR_KPARAM_INFO
	.align		4
.L_335:
        /*0048*/ 	.byte	0x04, 0x17
        /*004a*/ 	.short	(.L_337 - .L_336)
.L_336:
        /*004c*/ 	.word	0x00000000
        /*0050*/ 	.short	0x0004
        /*0052*/ 	.short	0x0010
        /*0054*/ 	.byte	0x00, 0xf0, 0x11, 0x00


	//----- nvinfo : EIATTR_KPARAM_INFO
	.align		4
.L_337:
        /*0058*/ 	.byte	0x04, 0x17
        /*005a*/ 	.short	(.L_339 - .L_338)
.L_338:
        /*005c*/ 	.word	0x00000000
        /*0060*/ 	.short	0x0003
        /*0062*/ 	.short	0x000c
        /*0064*/ 	.byte	0x00, 0xf0, 0x11, 0x00


	//----- nvinfo : EIATTR_KPARAM_INFO
	.align		4
.L_339:
        /*0068*/ 	.byte	0x04, 0x17
        /*006a*/ 	.short	(.L_341 - .L_340)
.L_340:
        /*006c*/ 	.word	0x00000000
        /*0070*/ 	.short	0x0002
        /*0072*/ 	.short	0x0008
        /*0074*/ 	.byte	0x00, 0xf0, 0x11, 0x00


	//----- nvinfo : EIATTR_KPARAM_INFO
	.align		4
.L_341:
        /*0078*/ 	.byte	0x04, 0x17
        /*007a*/ 	.short	(.L_343 - .L_342)
.L_342:
        /*007c*/ 	.word	0x00000000
        /*0080*/ 	.short	0x0001
        /*0082*/ 	.short	0x0004
        /*0084*/ 	.byte	0x00, 0xf0, 0x11, 0x00


	//----- nvinfo : EIATTR_KPARAM_INFO
	.align		4
.L_343:
        /*0088*/ 	.byte	0x04, 0x17
        /*008a*/ 	.short	(.L_345 - .L_344)
.L_344:
        /*008c*/ 	.word	0x00000000
        /*0090*/ 	.short	0x0000
        /*0092*/ 	.short	0x0000
        /*0094*/ 	.byte	0x00, 0xf0, 0x11, 0x00


	//----- nvinfo : EIATTR_SPARSE_MMA_MASK
	.align		4
.L_345:
        /*0098*/ 	.byte	0x03, 0x50
        /*009a*/ 	.short	0x0000


	//----- nvinfo : EIATTR_MAXREG_COUNT
	.align		4
        /*009c*/ 	.byte	0x03, 0x1b
        /*009e*/ 	.short	0x00ff


	//----- nvinfo : EIATTR_VRC_CTA_INIT_COUNT
	.align		4
        /*00a0*/ 	.byte	0x02, 0x4a
	.zero		1
	.zero		1


	//----- nvinfo : EIATTR_EXIT_INSTR_OFFSETS
	.align		4
        /*00a4*/ 	.byte	0x04, 0x1c
        /*00a6*/ 	.short	(.L_347 - .L_346)


	//   ....[0]....
.L_346:
        /*00a8*/ 	.word	0x000000f0


	//   ....[1]....
        /*00ac*/ 	.word	0x00000ce0


	//----- nvinfo : EIATTR_MAX_THREADS
	.align		4
.L_347:
        /*00b0*/ 	.byte	0x04, 0x05
        /*00b2*/ 	.short	(.L_349 - .L_348)
.L_348:
        /*00b4*/ 	.word	0x00000080
        /*00b8*/ 	.word	0x00000001
        /*00bc*/ 	.word	0x00000001


	//----- nvinfo : EIATTR_CRS_STACK_SIZE
	.align		4
.L_349:
        /*00c0*/ 	.byte	0x04, 0x1e
        /*00c2*/ 	.short	(.L_351 - .L_350)
.L_350:
        /*00c4*/ 	.word	0x00000000


	//----- nvinfo : EIATTR_CBANK_PARAM_SIZE
	.align		4
.L_351:
        /*00c8*/ 	.byte	0x03, 0x19
        /*00ca*/ 	.short	0x0038


	//----- nvinfo : EIATTR_PARAM_CBANK
	.align		4
        /*00cc*/ 	.byte	0x04, 0x0a
        /*00ce*/ 	.short	(.L_353 - .L_352)
	.align		4
.L_352:
        /*00d0*/ 	.word	index@(.nv.constant0.nvkernel__Z3rhsv_F1L2032_58)
        /*00d4*/ 	.short	0x0380
        /*00d6*/ 	.short	0x0038


	//----- nvinfo : EIATTR_SW_WAR
	.align		4
.L_353:
        /*00d8*/ 	.byte	0x04, 0x36
        /*00da*/ 	.short	(.L_355 - .L_354)
.L_354:
        /*00dc*/ 	.word	0x00000000
.L_355:


//--------------------- .nv.info.nvkernel__Z3rhsv_F1L2015_56 --------------------------
	.section	.nv.info.nvkernel__Z3rhsv_F1L2015_56,"",@"SHT_CUDA_INFO"
	.sectionflags	@""
	.align	4


	//----- nvinfo : EIATTR_CUDA_API_VERSION
	.align		4
        /*0000*/ 	.byte	0x04, 0x37
        /*0002*/ 	.short	(.L_357 - .L_356)
.L_356:
        /*0004*/ 	.word	0x00000081


	//----- nvinfo : EIATTR_KPARAM_INFO
	.align		4
.L_357:
        /*0008*/ 	.byte	0x04, 0x17
        /*000a*/ 	.short	(.L_359 - .L_358)
.L_358:
        /*000c*/ 	.word	0x00000000
        /*0010*/ 	.short	0x0007
        /*0012*/ 	.short	0x0028
        /*0014*/ 	.byte	0x00, 0xf0, 0x21, 0x00


	//----- nvinfo : EIATTR_KPARAM_INFO
	.align		4
.L_359:
        /*0018*/ 	.byte	0x04, 0x17
        /*001a*/ 	.short	(.L_361 - .L_360)
.L_360:
        /*001c*/ 	.word	0x00000000
        /*0020*/ 	.short	0x0006
        /*0022*/ 	.short	0x0020
        /*0024*/ 	.byte	0x00, 0xf5, 0x21, 0x00


	//----- nvinfo : EIATTR_KPARAM_INFO
	.align		4
.L_361:
        /*0028*/ 	.byte	0x04, 0x17
        /*002a*/ 	.short	(.L_363 - .L_362)
.L_362:
        /*002c*/ 	.word	0x00000000
        /*0030*/ 	.short	0x0005
        /*0032*/ 	.short	0x0018
        /*0034*/ 	.byte	0x00, 0xf5, 0x21, 0x00


	//----- nvinfo : EIATTR_KPARAM_INFO
	.align		4
.L_363:
        /*0038*/ 	.byte	0x04, 0x17
        /*003a*/ 	.short	(.L_365 - .L_364)
.L_364:
        /*003c*/ 	.word	0x00000000
        /*0040*/ 	.short	0x0004
        /*0042*/ 	.short	0x0010
        /*0044*/ 	.byte	0x00, 0xf5, 0x21, 0x00


	//----- nvinfo : EIATTR_KPARAM_INFO
	.align		4
.L_365:
        /*0048*/ 	.byte	0x04, 0x17
        /*004a*/ 	.short	(.L_367 - .L_366)
.L_366:
        /*004c*/ 	.word	0x00000000
        /*0050*/ 	.short	0x0003
        /*0052*/ 	.short	0x000c
        /*0054*/ 	.byte	0x00, 0xf0, 0x11, 0x00


	//----- nvinfo : EIATTR_KPARAM_INFO
	.align		4
.L_367:
        /*0058*/ 	.byte	0x04, 0x17
        /*005a*/ 	.short	(.L_369 - .L_368)
.L_368:
        /*005c*/ 	.word	0x00000000
        /*0060*/ 	.short	0x0002
        /*0062*/ 	.short	0x0008
        /*0064*/ 	.byte	0x00, 0xf0, 0x11, 0x00


	//----- nvinfo : EIATTR_KPARAM_INFO
	.align		4
.L_369:
        /*0068*/ 	.byte	0x04, 0x17
        /*006a*/ 	.short	(.L_371 - .L_370)
.L_370:
        /*006c*/ 	.word	0x00000000
        /*0070*/ 	.short	0x0001
        /*0072*/ 	.short	0x0004
        /*0074*/ 	.byte	0x00, 0xf0, 0x11, 0x00


	//----- nvinfo : EIATTR_KPARAM_INFO
	.align		4
.L_371:
        /*0078*/ 	.byte	0x04, 0x17
        /*007a*/ 	.short	(.L_373 - .L_372)
.L_372:
        /*007c*/ 	.word	0x00000000
        /*0080*/ 	.short	0x0000
        /*0082*/ 	.short	0x0000
        /*0084*/ 	.byte	0x00, 0xf0, 0x11, 0x00


	//----- nvinfo : EIATTR_SPARSE_MMA_MASK
	.align		4
.L_373:
        /*0088*/ 	.byte	0x03, 0x50
        /*008a*/ 	.short	0x0000


	//----- nvinfo : EIATTR_MAXREG_COUNT
	.align		4
        /*008c*/ 	.byte	0x03, 0x1b
        /*008e*/ 	.short	0x00ff


	//----- nvinfo : EIATTR_VRC_CTA_INIT_COUNT
	.align		4
        /*0090*/ 	.byte	0x02, 0x4a
	.zero		1
	.zero		1


	//----- nvinfo : EIATTR_EXIT_INSTR_OFFSETS
	.align		4
        /*0094*/ 	.byte	0x04, 0x1c
        /*0096*/ 	.short	(.L_375 - .L_374)


	//   ....[0]....
.L_374:
        /*0098*/ 	.word	0x00000090


	//   ....[1]....
        /*009c*/ 	.word	0x000009d0


	//----- nvinfo : EIATTR_MAX_THREADS
	.align		4
.L_375:
        /*00a0*/ 	.byte	0x04, 0x05
        /*00a2*/ 	.short	(.L_377 - .L_376)
.L_376:
        /*00a4*/ 	.word	0x00000080
        /*00a8*/ 	.word	0x00000001
        /*00ac*/ 	.word	0x00000001


	//----- nvinfo : EIATTR_CRS_STACK_SIZE
	.align		4
.L_377:
        /*00b0*/ 	.byte	0x04, 0x1e
        /*00b2*/ 	.short	(.L_379 - .L_378)
.L_378:
        /*00b4*/ 	.word	0x00000000


	//----- nvinfo : EIATTR_CBANK_PARAM_SIZE
	.align		4
.L_379:
        /*00b8*/ 	.byte	0x03, 0x19
        /*00ba*/ 	.short	0x0030


	//----- nvinfo : EIATTR_PARAM_CBANK
	.align		4
        /*00bc*/ 	.byte	0x04, 0x0a
        /*00be*/ 	.short	(.L_381 - .L_380)
	.align		4
.L_380:
        /*00c0*/ 	.word	index@(.nv.constant0.nvkernel__Z3rhsv_F1L2015_56)
        /*00c4*/ 	.short	0x0380
        /*00c6*/ 	.short	0x0030


	//----- nvinfo : EIATTR_SW_WAR
	.align		4
.L_381:
        /*00c8*/ 	.byte	0x04, 0x36
        /*00ca*/ 	.short	(.L_383 - .L_382)
.L_382:
        /*00cc*/ 	.word	0x00000000
.L_383:


//--------------------- .nv.info.nvkernel__Z3rhsv_F1L1983_54 --------------------------
	.section	.nv.info.nvkernel__Z3rhsv_F1L1983_54,"",@"SHT_CUDA_INFO"
	.sectionflags	@""
	.align	4


	//----- nvinfo : EIATTR_CUDA_API_VERSION
	.align		4
        /*0000*/ 	.byte	0x04, 0x37
        /*0002*/ 	.short	(.L_385 - .L_384)
.L_384:
        /*0004*/ 	.word	0x00000081


	//----- nvinfo : EIATTR_KPARAM_INFO
	.align		4
.L_385:
        /*0008*/ 	.byte	0x04, 0x17
        /*000a*/ 	.short	(.L_387 - .L_386)
.L_386:
        /*000c*/ 	.word	0x00000000
        /*0010*/ 	.short	0x000e
        /*0012*/ 	.short	0x0060
        /*0014*/ 	.byte	0x00, 0xf0, 0x21, 0x00


	//----- nvinfo : EIATTR_KPARAM_INFO
	.align		4
.L_387:
        /*0018*/ 	.byte	0x04, 0x17
        /*001a*/ 	.short	(.L_389 - .L_388)
.L_388:
        /*001c*/ 	.word	0x00000000
        /*0020*/ 	.short	0x000d
        /*0022*/ 	.short	0x0058
        /*0024*/ 	.byte	0x00, 0xf0, 0x21, 0x00


	//----- nvinfo : EIATTR_KPARAM_INFO
	.align		4
.L_389:
        /*0028*/ 	.byte	0x04, 0x17
        /*002a*/ 	.short	(.L_391 - .L_390)
.L_390:
        /*002c*/ 	.word	0x00000000
        /*0030*/ 	.short	0x000c
        /*0032*/ 	.short	0x0050
        /*0034*/ 	.byte	0x00, 0xf0, 0x21, 0x00


	//----- nvinfo : EIATTR_KPARAM_INFO
	.align		4
.L_391:
        /*0038*/ 	.byte	0x04, 0x17
        /*003a*/ 	.short	(.L_393 - .L_392)
.L_392:
        /*003c*/ 	.word	0x00000000
        /*0040*/ 	.short	0x000b
        /*0042*/ 	.short	0x0048
        /*0044*/ 	.byte	0x00, 0xf0, 0x21, 0x00


	//----- nvinfo : EIATTR_KPARAM_INFO
	.align		4
.L_393:
        /*0048*/ 	.byte	0x04, 0x17
        /*004a*/ 	.short	(.L_395 - .L_394)
.L_394:
        /*004c*/ 	.word	0x00000000
        /*0050*/ 	.short	0x000a
        /*0052*/ 	.short	0x0040
        /*0054*/ 	.byte	0x00, 0xf0, 0x21, 0x00


	//----- nvinfo : EIATTR_KPARAM_INFO
	.align		4
.L_395:
        /*0058*/ 	.byte	0x04, 0x17
        /*005a*/ 	.short	(.L_397 - .L_396)
.L_396:
        /*005c*/ 	.word	0x00000000
        /*0060*/ 	.short	0x0009
        /*0062*/ 	.short	0x0038
        /*0064*/ 	.byte	0x00, 0xf0, 0x21, 0x00


	//----- nvinfo : EIATTR_KPARAM_INFO
	.align		4
.L_397:
        /*0068*/ 	.byte	0x04, 0x17
        /*006a*/ 	.short	(.L_399 - .L_398)
.L_398:
        /*006c*/ 	.word	0x00000000
        /*0070*/ 	.short	0x0008
        /*0072*/ 	.short	0x0030
        /*0074*/ 	.byte	0x00, 0xf0, 0x21, 0x00


	//----- nvinfo : EIATTR_KPARAM_INFO
	.align		4
.L_399:
        /*0078*/ 	.byte	0x04, 0x17
        /*007a*/ 	.short	(.L_401 - .L_400)
.L_400:
        /*007c*/ 	.word	0x00000000
        /*0080*/ 	.short	0x0007
        /*0082*/ 	.short	0x0028
        /*0084*/ 	.byte	0x00, 0xf5, 0x21, 0x00


	//----- nvinfo : EIATTR_KPARAM_INFO
	.align		4
.L_401:
        /*0088*/ 	.byte	0x04, 0x17
        /*008a*/ 	.short	(.L_403 - .L_402)
.L_402:
        /*008c*/ 	.word	0x00000000
        /*0090*/ 	.short	0x0006
        /*0092*/ 	.short	0x0020
        /*0094*/ 	.byte	0x00, 0xf5, 0x21, 0x00


	//----- nvinfo : EIATTR_KPARAM_INFO
	.align		4
.L_403:
        /*0098*/ 	.byte	0x04, 0x17
        /*009a*/ 	.short	(.L_405 - .L_404)
.L_404:
        /*009c*/ 	.word	0x00000000
        /*00a0*/ 	.short	0x0005
        /*00a2*/ 	.short	0x0018
        /*00a4*/ 	.byte	0x00, 0xf5, 0x21, 0x00


	//----- nvinfo : EIATTR_KPARAM_INFO
	.align		4
.L_405:
        /*00a8*/ 	.byte	0x04, 0x17
        /*00aa*/ 	.short	(.L_407 - .L_406)
.L_406:
        /*00ac*/ 	.word	0x00000000
        /*00b0*/ 	.short	0x0004
        /*00b2*/ 	.short	0x0010
        /*00b4*/ 	.byte	0x00, 0xf0, 0x11, 0x00


	//----- nvinfo : EIATTR_KPARAM_INFO
	.align		4
.L_407:
        /*00b8*/ 	.byte	0x04, 0x17
        /*00ba*/ 	.short	(.L_409 - .L_408)
.L_408:
        /*00bc*/ 	.word	0x00000000
        /*00c0*/ 	.short	0x0003
        /*00c2*/ 	.short	0x000c
        /*00c4*/ 	.byte	0x00, 0xf0, 0x11, 0x00


	//----- nvinfo : EIATTR_KPARAM_INFO
	.align		4
.L_409:
        /*00c8*/ 	.byte	0x04, 0x17
        /*00ca*/ 	.short	(.L_411 - .L_410)
.L_410:
        /*00cc*/ 	.word	0x00000000
        /*00d0*/ 	.short	0x0002
        /*00d2*/ 	.short	0x0008
        /*00d4*/ 	.byte	0x00, 0xf0, 0x11, 0x00


	//----- nvinfo : EIATTR_KPARAM_INFO
	.align		4
.L_411:
        /*00d8*/ 	.byte	0x04, 0x17
        /*00da*/ 	.short	(.L_413 - .L_412)
.L_412:
        /*00dc*/ 	.word	0x00000000
        /*00e0*/ 	.short	0x0001
        /*00e2*/ 	.short	0x0004
        /*00e4*/ 	.byte	0x00, 0xf0, 0x11, 0x00


	//----- nvinfo : EIATTR_KPARAM_INFO
	.align		4
.L_413:
        /*00e8*/ 	.byte	0x04, 0x17
        /*00ea*/ 	.short	(.L_415 - .L_414)
.L_414:
        /*00ec*/ 	.word	0x00000000
        /*00f0*/ 	.short	0x0000
        /*00f2*/ 	.short	0x0000
        /*00f4*/ 	.byte	0x00, 0xf0, 0x11, 0x00


	//----- nvinfo : EIATTR_SPARSE_MMA_MASK
	.align		4
.L_415:
        /*00f8*/ 	.byte	0x03, 0x50
        /*00fa*/ 	.short	0x0000


	//----- nvinfo : EIATTR_MAXREG_COUNT
	.align		4
        /*00fc*/ 	.byte	0x03, 0x1b
        /*00fe*/ 	.short	0x00ff


	//----- nvinfo : EIATTR_VRC_CTA_INIT_COUNT
	.align		4
        /*0100*/ 	.byte	0x02, 0x4a
	.zero		1
	.zero		1


	//----- nvinfo : EIATTR_EXIT_INSTR_OFFSETS
	.align		4
        /*0104*/ 	.byte	0x04, 0x1c
        /*0106*/ 	.short	(.L_417 - .L_416)


	//   ....[0]....
.L_416:
        /*0108*/ 	.word	0x000000c0


	//   ....[1]....
        /*010c*/ 	.word	0x000014a0


	//----- nvinfo : EIATTR_MAX_THREADS
	.align		4
.L_417:
        /*0110*/ 	.byte	0x04, 0x05
        /*0112*/ 	.short	(.L_419 - .L_418)
.L_418:
        /*0114*/ 	.word	0x00000080
        /*0118*/ 	.word	0x00000001
        /*011c*/ 	.word	0x00000001


	//----- nvinfo : EIATTR_CRS_STACK_SIZE
	.align		4
.L_419:
        /*0120*/ 	.byte	0x04, 0x1e
        /*0122*/ 	.short	(.L_421 - .L_420)
.L_420:
        /*0124*/ 	.word	0x00000000


	//----- nvinfo : EIATTR_CBANK_PARAM_SIZE
	.align		4
.L_421:
        /*0128*/ 	.byte	0x03, 0x19
        /*012a*/ 	.short	0x0068


	//----- nvinfo : EIATTR_PARAM_CBANK
	.align		4
        /*012c*/ 	.byte	0x04, 0x0a
        /*012e*/ 	.short	(.L_423 - .L_422)
	.align		4
.L_422:
        /*0130*/ 	.word	index@(.nv.constant0.nvkernel__Z3rhsv_F1L1983_54)
        /*0134*/ 	.short	0x0380
        /*0136*/ 	.short	0x0068


	//----- nvinfo : EIATTR_SW_WAR
	.align		4
.L_423:
        /*0138*/ 	.byte	0x04, 0x36
        /*013a*/ 	.short	(.L_425 - .L_424)
.L_424:
        /*013c*/ 	.word	0x00000000
.L_425:


//--------------------- .nv.info.nvkernel__Z3rhsv_F1L1952_52 --------------------------
	.section	.nv.info.nvkernel__Z3rhsv_F1L1952_52,"",@"SHT_CUDA_INFO"
	.sectionflags	@""
	.align	4


	//----- nvinfo : EIATTR_CUDA_API_VERSION
	.align		4
        /*0000*/ 	.byte	0x04, 0x37
        /*0002*/ 	.short	(.L_427 - .L_426)
.L_426:
        /*0004*/ 	.word	0x00000081


	//----- nvinfo : EIATTR_KPARAM_INFO
	.align		4
.L_427:
        /*0008*/ 	.byte	0x04, 0x17
        /*000a*/ 	.short	(.L_429 - .L_428)
.L_428:
        /*000c*/ 	.word	0x00000000
        /*0010*/ 	.short	0x0007
        /*0012*/ 	.short	0x0028
        /*0014*/ 	.byte	0x00, 0xf0, 0x21, 0x00


	//----- nvinfo : EIATTR_KPARAM_INFO
	.align		4
.L_429:
        /*0018*/ 	.byte	0x04, 0x17
        /*001a*/ 	.short	(.L_431 - .L_430)
.L_430:
        /*001c*/ 	.word	0x00000000
        /*0020*/ 	.short	0x0006
        /*0022*/ 	.short	0x0020
        /*0024*/ 	.byte	0x00, 0xf5, 0x21, 0x00


	//----- nvinfo : EIATTR_KPARAM_INFO
	.align		4
.L_431:
        /*0028*/ 	.byte	0x04, 0x17
        /*002a*/ 	.short	(.L_433 - .L_432)
.L_432:
        /*002c*/ 	.word	0x00000000
        /*0030*/ 	.short	0x0005
        /*0032*/ 	.short	0x0018
        /*0034*/ 	.byte	0x00, 0xf5, 0x21, 0x00


	//----- nvinfo : EIATTR_KPARAM_INFO
	.align		4
.L_433:
        /*0038*/ 	.byte	0x04, 0x17
        /*003a*/ 	.short	(.L_435 - .L_434)
.L_434:
        /*003c*/ 	.word	0x00000000
        /*0040*/ 	.short	0x0004
        /*0042*/ 	.short	0x0010
        /*0044*/ 	.byte	0x00, 0xf0, 0x11, 0x00


	//----- nvinfo : EIATTR_KPARAM_INFO
	.align		4
.L_435:
        /*0048*/ 	.byte	0x04, 0x17
        /*004a*/ 	.short	(.L_437 - .L_436)
.L_436:
        /*004c*/ 	.word	0x00000000
        /*0050*/ 	.short	0x0003
        /*0052*/ 	.short	0x000c
        /*0054*/ 	.byte	0x00, 0xf0, 0x11, 0x00


	//----- nvinfo : EIATTR_KPARAM_INFO
	.align		4
.L_437:
        /*0058*/ 	.byte	0x04, 0x17
        /*005a*/ 	.short	(.L_439 - .L_438)
.L_438:
        /*005c*/ 	.word	0x00000000
        /*0060*/ 	.short	0x0002
        /*0062*/ 	.short	0x0008
        /*0064*/ 	.byte	0x00, 0xf0, 0x11, 0x00


	//----- nvinfo : EIATTR_KPARAM_INFO
	.align		4
.L_439:
        /*0068*/ 	.byte	0x04, 0x17
        /*006a*/ 	.short	(.L_441 - .L_440)
.L_440:
        /*006c*/ 	.word	0x00000000
        /*0070*/ 	.short	0x0001
        /*0072*/ 	.short	0x0004
        /*0074*/ 	.byte	0x00, 0xf0, 0x11, 0x00


	//----- nvinfo : EIATTR_KPARAM_INFO
	.align		4
.L_441:
        /*0078*/ 	.byte	0x04, 0x17
        /*007a*/ 	.short	(.L_443 - .L_442)
.L_442:
        /*007c*/ 	.word	0x00000000
        /*0080*/ 	.short	0x0000
        /*0082*/ 	.short	0x0000
        /*0084*/ 	.byte	0x00, 0xf0, 0x11, 0x00


	//----- nvinfo : EIATTR_SPARSE_MMA_MASK
	.align		4
.L_443:
        /*0088*/ 	.byte	0x03, 0x50
        /*008a*/ 	.short	0x0000


	//----- nvinfo : EIATTR_MAXREG_COUNT
	.align		4
        /*008c*/ 	.byte	0x03, 0x1b
        /*008e*/ 	.short	0x00ff


	//----- nvinfo : EIATTR_VRC_CTA_INIT_COUNT
	.align		4
        /*0090*/ 	.byte	0x02, 0x4a
	.zero		1
	.zero		1


	//----- nvinfo : EIATTR_EXIT_INSTR_OFFSETS
	.align		4
        /*0094*/ 	.byte	0x04, 0x1c
        /*0096*/ 	.short	(.L_445 - .L_444)


	//   ....[0]....
.L_444:
        /*0098*/ 	.word	0x000000c0


	//   ....[1]....
        /*009c*/ 	.word	0x00001340


	//----- nvinfo : EIATTR_MAX_THREADS
	.align		4
.L_445:
        /*00a0*/ 	.byte	0x04, 0x05
        /*00a2*/ 	.short	(.L_447 - .L_446)
.L_446:
        /*00a4*/ 	.word	0x00000080
        /*00a8*/ 	.word	0x00000001
        /*00ac*/ 	.word	0x00000001


	//----- nvinfo : EIATTR_CRS_STACK_SIZE
	.align		4
.L_447:
        /*00b0*/ 	.byte	0x04, 0x1e
        /*00b2*/ 	.short	(.L_449 - .L_448)
.L_448:
        /*00b4*/ 	.word	0x00000000


	//----- nvinfo : EIATTR_CBANK_PARAM_SIZE
	.align		4
.L_449:
        /*00b8*/ 	.byte	0x03, 0x19
        /*00ba*/ 	.short	0x0030


	//----- nvinfo : EIATTR_PARAM_CBANK
	.align		4
        /*00bc*/ 	.byte	0x04, 0x0a
        /*00be*/ 	.short	(.L_451 - .L_450)
	.align		4
.L_450:
        /*00c0*/ 	.word	index@(.nv.constant0.nvkernel__Z3rhsv_F1L1952_52)
        /*00c4*/ 	.short	0x0380
        /*00c6*/ 	.short	0x0030


	//----- nvinfo : EIATTR_SW_WAR
	.align		4
.L_451:
        /*00c8*/ 	.byte	0x04, 0x36
        /*00ca*/ 	.short	(.L_453 - .L_452)
.L_452:
        /*00cc*/ 	.word	0x00000000
.L_453:


//--------------------- .nv.info.nvkernel__Z3rhsv_F1L1940_50 --------------------------
	.section	.nv.info.nvkernel__Z3rhsv_F1L1940_50,"",@"SHT_CUDA_INFO"
	.sectionflags	@""
	.align	4


	//----- nvinfo : EIATTR_CUDA_API_VERSION
	.align		4
        /*0000*/ 	.byte	0x04, 0x37
        /*0002*/ 	.short	(.L_455 - .L_454)
.L_454:
        /*0004*/ 	.word	0x00000081


	//----- nvinfo : EIATTR_KPARAM_INFO
	.align		4
.L_455:
        /*0008*/ 	.byte	0x04, 0x17
        /*000a*/ 	.short	(.L_457 - .L_456)
.L_456:
        /*000c*/ 	.word	0x00000000
        /*0010*/ 	.short	0x0008
        /*0012*/ 	.short	0x0030
        /*0014*/ 	.byte	0x00, 0xf0, 0x21, 0x00


	//----- nvinfo : EIATTR_KPARAM_INFO
	.align		4
.L_457:
        /*0018*/ 	.byte	0x04, 0x17
        /*001a*/ 	.short	(.L_459 - .L_458)
.L_458:
        /*001c*/ 	.word	0x00000000
        /*0020*/ 	.short	0x0007
        /*0022*/ 	.short	0x0028
        /*0024*/ 	.byte	0x00, 0xf5, 0x21, 0x00


	//----- nvinfo : EIATTR_KPARAM_INFO
	.align		4
.L_459:
        /*0028*/ 	.byte	0x04, 0x17
        /*002a*/ 	.short	(.L_461 - .L_460)
.L_460:
        /*002c*/ 	.word	0x00000000
        /*0030*/ 	.short	0x0006
        /*0032*/ 	.short	0x0020
        /*0034*/ 	.byte	0x00, 0xf5, 0x21, 0x00


	//----- nvinfo : EIATTR_KPARAM_INFO
	.align		4
.L_461:
        /*0038*/ 	.byte	0x04, 0x17
        /*003a*/ 	.short	(.L_463 - .L_462)
.L_462:
        /*003c*/ 	.word	0x00000000
        /*0040*/ 	.short	0x0005
        /*0042*/ 	.short	0x0018
        /*0044*/ 	.byte	0x00, 0xf5, 0x21, 0x00


	//----- nvinfo : EIATTR_KPARAM_INFO
	.align		4
.L_463:
        /*0048*/ 	.byte	0x04, 0x17
        /*004a*/ 	.short	(.L_465 - .L_464)
.L_464:
        /*004c*/ 	.word	0x00000000
        /*0050*/ 	.short	0x0004
        /*0052*/ 	.short	0x0010
        /*0054*/ 	.byte	0x00, 0xf0, 0x11, 0x00


	//----- nvinfo : EIATTR_KPARAM_INFO
	.align		4
.L_465:
        /*0058*/ 	.byte	0x04, 0x17
        /*005a*/ 	.short	(.L_467 - .L_466)
.L_466:
        /*005c*/ 	.word	0x00000000
        /*0060*/ 	.short	0x0003
        /*0062*/ 	.short	0x000c
        /*0064*/ 	.byte	0x00, 0xf0, 0x11, 0x00


	//----- nvinfo : EIATTR_KPARAM_INFO
	.align		4
.L_467:
        /*0068*/ 	.byte	0x04, 0x17
        /*006a*/ 	.short	(.L_469 - .L_468)
.L_468:
        /*006c*/ 	.word	0x00000000
        /*0070*/ 	.short	0x0002
        /*0072*/ 	.short	0x0008
        /*0074*/ 	.byte	0x00, 0xf0, 0x11, 0x00


	//----- nvinfo : EIATTR_KPARAM_INFO
	.align		4
.L_469:
        /*0078*/ 	.byte	0x04, 0x17
        /*007a*/ 	.short	(.L_471 - .L_470)
.L_470:
        /*007c*/ 	.word	0x00000000
        /*0080*/ 	.short	0x0001
        /*0082*/ 	.short	0x0004
        /*0084*/ 	.byte	0x00, 0xf0, 0x11, 0x00


	//----- nvinfo : EIATTR_KPARAM_INFO
	.align		4
.L_471:
        /*0088*/ 	.byte	0x04, 0x17
        /*008a*/ 	.short	(.L_473 - .L_472)
.L_472:
        /*008c*/ 	.word	0x00000000
        /*0090*/ 	.short	0x0000
        /*0092*/ 	.short	0x0000
        /*0094*/ 	.byte	0x00, 0xf0, 0x11, 0x00


	//----- nvinfo : EIATTR_SPARSE_MMA_MASK
	.align		4
.L_473:
        /*0098*/ 	.byte	0x03, 0x50
        /*009a*/ 	.short	0x0000


	//----- nvinfo : EIATTR_MAXREG_COUNT
	.align		4
        /*009c*/ 	.byte	0x03, 0x1b
        /*009e*/ 	.short	0x00ff


	//----- nvinfo : EIATTR_VRC_CTA_INIT_COUNT
	.align		4
        /*00a0*/ 	.byte	0x02, 0x4a
	.zero		1
	.zero		1


	//----- nvinfo : EIATTR_EXIT_INSTR_OFFSETS
	.align		4
        /*00a4*/ 	.byte	0x04, 0x1c
        /*00a6*/ 	.short	(.L_475 - .L_474)


	//   ....[0]....
.L_474:
        /*00a8*/ 	.word	0x000000c0


	//   ....[1]....
        /*00ac*/ 	.word	0x00000d50


	//----- nvinfo : EIATTR_MAX_THREADS
	.align		4
.L_475:
        /*00b0*/ 	.byte	0x04, 0x05
        /*00b2*/ 	.short	(.L_477 - .L_476)
.L_476:
        /*00b4*/ 	.word	0x00000080
        /*00b8*/ 	.word	0x00000001
        /*00bc*/ 	.word	0x00000001


	//----- nvinfo : EIATTR_CRS_STACK_SIZE
	.align		4
.L_477:
        /*00c0*/ 	.byte	0x04, 0x1e
        /*00c2*/ 	.short	(.L_479 - .L_478)
.L_478:
        /*00c4*/ 	.word	0x00000000


	//----- nvinfo : EIATTR_CBANK_PARAM_SIZE
	.align		4
.L_479:
        /*00c8*/ 	.byte	0x03, 0x19
        /*00ca*/ 	.short	0x0038


	//----- nvinfo : EIATTR_PARAM_CBANK
	.align		4
        /*00cc*/ 	.byte	0x04, 0x0a
        /*00ce*/ 	.short	(.L_481 - .L_480)
	.align		4
.L_480:
        /*00d0*/ 	.word	index@(.nv.constant0.nvkernel__Z3rhsv_F1L1940_50)
        /*00d4*/ 	.short	0x0380
        /*00d6*/ 	.short	0x0038


	//----- nvinfo : EIATTR_SW_WAR
	.align		4
.L_481:
        /*00d8*/ 	.byte	0x04, 0x36
        /*00da*/ 	.short	(.L_483 - .L_482)
.L_482:
        /*00dc*/ 	.word	0x00000000
.L_483:


//--------------------- .nv.info.nvkernel__Z3rhsv_F1L1923_48 --------------------------
	.section	.nv.info.nvkernel__Z3rhsv_F1L1923_48,"",@"SHT_CUDA_INFO"
	.sectionflags	@""
	.align	4


	//----- nvinfo : EIATTR_CUDA_API_VERSION
	.align		4
        /*0000*/ 	.byte	0x04, 0x37
        /*0002*/ 	.short	(.L_485 - .L_484)
.L_484:
        /*0004*/ 	.word	0x00000081


	//----- nvinfo : EIATTR_KPARAM_INFO
	.align		4
.L_485:
        /*0008*/ 	.byte	0x04, 0x17
        /*000a*/ 	.short	(.L_487 - .L_486)
.L_486:
        /*000c*/ 	.word	0x00000000
        /*0010*/ 	.short	0x0007
        /*0012*/ 	.short	0x0028
        /*0014*/ 	.byte	0x00, 0xf5, 0x21, 0x00


	//----- nvinfo : EIATTR_KPARAM_INFO
	.align		4
.L_487:
        /*0018*/ 	.byte	0x04, 0x17
        /*001a*/ 	.short	(.L_489 - .L_488)
.L_488:
        /*001c*/ 	.word	0x00000000
        /*0020*/ 	.short	0x0006
        /*0022*/ 	.short	0x0020
        /*0024*/ 	.byte	0x00, 0xf5, 0x21, 0x00


	//----- nvinfo : EIATTR_KPARAM_INFO
	.align		4
.L_489:
        /*0028*/ 	.byte	0x04, 0x17
        /*002a*/ 	.short	(.L_491 - .L_490)
.L_490:
        /*002c*/ 	.word	0x00000000
        /*0030*/ 	.short	0x0005
        /*0032*/ 	.short	0x0018
        /*0034*/ 	.byte	0x00, 0xf5, 0x21, 0x00


	//----- nvinfo : EIATTR_KPARAM_INFO
	.align		4
.L_491:
        /*0038*/ 	.byte	0x04, 0x17
        /*003a*/ 	.short	(.L_493 - .L_492)
.L_492:
        /*003c*/ 	.word	0x00000000
        /*0040*/ 	.short	0x0004
        /*0042*/ 	.short	0x0010
        /*0044*/ 	.byte	0x00, 0xf0, 0x11, 0x00


	//----- nvinfo : EIATTR_KPARAM_INFO
	.align		4
.L_493:
        /*0048*/ 	.byte	0x04, 0x17
        /*004a*/ 	.short	(.L_495 - .L_494)
.L_494:
        /*004c*/ 	.word	0x00000000
        /*0050*/ 	.short	0x0003
        /*0052*/ 	.short	0x000c
        /*0054*/ 	.byte	0x00, 0xf0, 0x11, 0x00


	//----- nvinfo : EIATTR_KPARAM_INFO
	.align		4
.L_495:
        /*0058*/ 	.byte	0x04, 0x17
        /*005a*/ 	.short	(.L_497 - .L_496)
.L_496:
        /*005c*/ 	.word	0x00000000
        /*0060*/ 	.short	0x0002
        /*0062*/ 	.short	0x0008
        /*0064*/ 	.byte	0x00, 0xf0, 0x11, 0x00


	//----- nvinfo : EIATTR_KPARAM_INFO
	.align		4
.L_497:
        /*0068*/ 	.byte	0x04, 0x17
        /*006a*/ 	.short	(.L_499 - .L_498)
.L_498:
        /*006c*/ 	.word	0x00000000
        /*0070*/ 	.short	0x0001
        /*0072*/ 	.short	0x0004
        /*0074*/ 	.byte	0x00, 0xf0, 0x11, 0x00


	//----- nvinfo : EIATTR_KPARAM_INFO
	.align		4
.L_499:
        /*0078*/ 	.byte	0x04, 0x17
        /*007a*/ 	.short	(.L_501 - .L_500)
.L_500:
        /*007c*/ 	.word	0x00000000
        /*0080*/ 	.short	0x0000
        /*0082*/ 	.short	0x0000
        /*0084*/ 	.byte	0x00, 0xf0, 0x11, 0x00


	//----- nvinfo : EIATTR_SPARSE_MMA_MASK
	.align		4
.L_501:
        /*0088*/ 	.byte	0x03, 0x50
        /*008a*/ 	.short	0x0000


	//----- nvinfo : EIATTR_MAXREG_COUNT
	.align		4
        /*008c*/ 	.byte	0x03, 0x1b
        /*008e*/ 	.short	0x00ff


	//----- nvinfo : EIATTR_VRC_CTA_INIT_COUNT
	.align		4
        /*0090*/ 	.byte	0x02, 0x4a
	.zero		1
	.zero		1


	//----- nvinfo : EIATTR_EXIT_INSTR_OFFSETS
	.align		4
        /*0094*/ 	.byte	0x04, 0x1c
        /*0096*/ 	.short	(.L_503 - .L_502)


	//   ....[0]....
.L_502:
        /*0098*/ 	.word	0x000000c0


	//   ....[1]....
        /*009c*/ 	.word	0x00000ce0


	//----- nvinfo : EIATTR_MAX_THREADS
	.align		4
.L_503:
        /*00a0*/ 	.byte	0x04, 0x05
        /*00a2*/ 	.short	(.L_505 - .L_504)
.L_504:
        /*00a4*/ 	.word	0x00000080
        /*00a8*/ 	.word	0x00000001
        /*00ac*/ 	.word	0x00000001


	//----- nvinfo : EIATTR_CRS_STACK_SIZE
	.align		4
.L_505:
        /*00b0*/ 	.byte	0x04, 0x1e
        /*00b2*/ 	.short	(.L_507 - .L_506)
.L_506:
        /*00b4*/ 	.word	0x00000000


	//----- nvinfo : EIATTR_CBANK_PARAM_SIZE
	.align		4
.L_507:
        /*00b8*/ 	.byte	0x03, 0x19
        /*00ba*/ 	.short	0x0030


	//----- nvinfo : EIATTR_PARAM_CBANK
	.align		4
        /*00bc*/ 	.byte	0x04, 0x0a
        /*00be*/ 	.short	(.L_509 - .L_508)
	.align		4
.L_508:
        /*00c0*/ 	.word	index@(.nv.constant0.nvkernel__Z3rhsv_F1L1923_48)
        /*00c4*/ 	.short	0x0380
        /*00c6*/ 	.short	0x0030


	//----- nvinfo : EIATTR_SW_WAR
	.align		4
.L_509:
        /*00c8*/ 	.byte	0x04, 0x36
        /*00ca*/ 	.short	(.L_511 - .L_510)
.L_510:
        /*00cc*/ 	.word	0x00000000
.L_511:


//--------------------- .nv.info.nvkernel__Z3rhsv_F1L1910_46 --------------------------
	.section	.nv.info.nvkernel__Z3rhsv_F1L1910_46,"",@"SHT_CUDA_INFO"
	.sectionflags	@""
	.align	4


	//----- nvinfo : EIATTR_CUDA_API_VERSION
	.align		4
        /*0000*/ 	.byte	0x04, 0x37
        /*0002*/ 	.short	(.L_513 - .L_512)
.L_512:
        /*0004*/ 	.word	0x00000081


	//----- nvinfo : EIATTR_KPARAM_INFO
	.align		4
.L_513:
        /*0008*/ 	.byte	0x04, 0x17
        /*000a*/ 	.short	(.L_515 - .L_514)
.L_514:
        /*000c*/ 	.word	0x00000000
        /*0010*/ 	.short	0x0007
        /*0012*/ 	.short	0x0028
        /*0014*/ 	.byte	0x00, 0xf5, 0x21, 0x00


	//----- nvinfo : EIATTR_KPARAM_INFO
	.align		4
.L_515:
        /*0018*/ 	.byte	0x04, 0x17
        /*001a*/ 	.short	(.L_517 - .L_516)
.L_516:
        /*001c*/ 	.word	0x00000000
        /*0020*/ 	.short	0x0006
        /*0022*/ 	.short	0x0020
        /*0024*/ 	.byte	0x00, 0xf5, 0x21, 0x00


	//----- nvinfo : EIATTR_KPARAM_INFO
	.align		4
.L_517:
        /*0028*/ 	.byte	0x04, 0x17
        /*002a*/ 	.short	(.L_519 - .L_518)
.L_518:
        /*002c*/ 	.word	0x00000000
        /*0030*/ 	.short	0x0005
        /*0032*/ 	.short	0x0018
        /*0034*/ 	.byte	0x00, 0xf5, 0x21, 0x00


	//----- nvinfo : EIATTR_KPARAM_INFO
	.align		4
.L_519:
        /*0038*/ 	.byte	0x04, 0x17
        /*003a*/ 	.short	(.L_521 - .L_520)
.L_520:
        /*003c*/ 	.word	0x00000000
        /*0040*/ 	.short	0x0004
        /*0042*/ 	.short	0x0010
        /*0044*/ 	.byte	0x00, 0xf0, 0x11, 0x00


	//----- nvinfo : EIATTR_KPARAM_INFO
	.align		4
.L_521:
        /*0048*/ 	.byte	0x04, 0x17
        /*004a*/ 	.short	(.L_523 - .L_522)
.L_522:
        /*004c*/ 	.word	0x00000000
        /*0050*/ 	.short	0x0003
        /*0052*/ 	.short	0x000c
        /*0054*/ 	.byte	0x00, 0xf0, 0x11, 0x00


	//----- nvinfo : EIATTR_KPARAM_INFO
	.align		4
.L_523:
        /*0058*/ 	.byte	0x04, 0x17
        /*005a*/ 	.short	(.L_525 - .L_524)
.L_524:
        /*005c*/ 	.word	0x00000000
        /*0060*/ 	.short	0x0002
        /*0062*/ 	.short	0x0008
        /*0064*/ 	.byte	0x00, 0xf0, 0x11, 0x00


	//----- nvinfo : EIATTR_KPARAM_INFO
	.align		4
.L_525:
        /*0068*/ 	.byte	0x04, 0x17
        /*006a*/ 	.short	(.L_527 - .L_526)
.L_526:
        /*006c*/ 	.word	0x00000000
        /*0070*/ 	.short	0x0001
        /*0072*/ 	.short	0x0004
        /*0074*/ 	.byte	0x00, 0xf0, 0x11, 0x00


	//----- nvinfo : EIATTR_KPARAM_INFO
	.align		4
.L_527:
        /*0078*/ 	.byte	0x04, 0x17
        /*007a*/ 	.short	(.L_529 - .L_528)
.L_528:
        /*007c*/ 	.word	0x00000000
        /*0080*/ 	.short	0x0000
        /*0082*/ 	.short	0x0000
        /*0084*/ 	.byte	0x00, 0xf0, 0x11, 0x00


	//----- nvinfo : EIATTR_SPARSE_MMA_MASK
	.align		4
.L_529:
        /*0088*/ 	.byte	0x03, 0x50
        /*008a*/ 	.short	0x0000


	//----- nvinfo : EIATTR_MAXREG_COUNT
	.align		4
        /*008c*/ 	.byte	0x03, 0x1b
        /*008e*/ 	.short	0x00ff


	//----- nvinfo : EIATTR_VRC_CTA_INIT_COUNT
	.align		4
        /*0090*/ 	.byte	0x02, 0x4a
	.zero		1
	.zero		1


	//----- nvinfo : EIATTR_EXIT_INSTR_OFFSETS
	.align		4
        /*0094*/ 	.byte	0x04, 0x1c
        /*0096*/ 	.short	(.L_531 - .L_530)


	//   ....[0]....
.L_530:
        /*0098*/ 	.word	0x000000c0


	//   ....[1]....
        /*009c*/ 	.word	0x00000a20


	//----- nvinfo : EIATTR_MAX_THREADS
	.align		4
.L_531:
        /*00a0*/ 	.byte	0x04, 0x05
        /*00a2*/ 	.short	(.L_533 - .L_532)
.L_532:
        /*00a4*/ 	.word	0x00000080
        /*00a8*/ 	.word	0x00000001
        /*00ac*/ 	.word	0x00000001


	//----- nvinfo : EIATTR_CRS_STACK_SIZE
	.align		4
.L_533:
        /*00b0*/ 	.byte	0x04, 0x1e
        /*00b2*/ 	.short	(.L_535 - .L_534)
.L_534:
        /*00b4*/ 	.word	0x00000000


	//----- nvinfo : EIATTR_CBANK_PARAM_SIZE
	.align		4
.L_535:
        /*00b8*/ 	.byte	0x03, 0x19
        /*00ba*/ 	.short	0x0030


	//----- nvinfo : EIATTR_PARAM_CBANK
	.align		4
        /*00bc*/ 	.byte	0x04, 0x0a
        /*00be*/ 	.short	(.L_537 - .L_536)
	.align		4
.L_536:
        /*00c0*/ 	.word	index@(.nv.constant0.nvkernel__Z3rhsv_F1L1910_46)
        /*00c4*/ 	.short	0x0380
        /*00c6*/ 	.short	0x0030


	//----- nvinfo : EIATTR_SW_WAR
	.align		4
.L_537:
        /*00c8*/ 	.byte	0x04, 0x36
        /*00ca*/ 	.short	(.L_539 - .L_538)
.L_538:
        /*00cc*/ 	.word	0x00000000
.L_539:


//--------------------- .nv.info.nvkernel__Z3rhsv_F1L1889_44 --------------------------
	.section	.nv.info.nvkernel__Z3rhsv_F1L1889_44,"",@"SHT_CUDA_INFO"
	.sectionflags	@""
	.align	4


	//----- nvinfo : EIATTR_CUDA_API_VERSION
	.align		4
        /*0000*/ 	.byte	0x04, 0x37
        /*0002*/ 	.short	(.L_541 - .L_540)
.L_540:
        /*0004*/ 	.word	0x00000081


	//----- nvinfo : EIATTR_KPARAM_INFO
	.align		4
.L_541:
        /*0008*/ 	.byte	0x04, 0x17
        /*000a*/ 	.short	(.L_543 - .L_542)
.L_542:
        /*000c*/ 	.word	0x00000000
        /*0010*/ 	.short	0x0006
        /*0012*/ 	.short	0x0028
        /*0014*/ 	.byte	0x00, 0xf0, 0x21, 0x00


	//----- nvinfo : EIATTR_KPARAM_INFO
	.align		4
.L_543:
        /*0018*/ 	.byte	0x04, 0x17
        /*001a*/ 	.short	(.L_545 - .L_544)
.L_544:
        /*001c*/ 	.word	0x00000000
        /*0020*/ 	.short	0x0005
        /*0022*/ 	.short	0x0020
        /*0024*/ 	.byte	0x00, 0xf0, 0x11, 0x00


	//----- nvinfo : EIATTR_KPARAM_INFO
	.align		4
.L_545:
        /*0028*/ 	.byte	0x04, 0x17
        /*002a*/ 	.short	(.L_547 - .L_546)
.L_546:
        /*002c*/ 	.word	0x00000000
        /*0030*/ 	.short	0x0004
        /*0032*/ 	.short	0x0018
        /*0034*/ 	.byte	0x00, 0xf5, 0x21, 0x00


	//----- nvinfo : EIATTR_KPARAM_INFO
	.align		4
.L_547:
        /*0038*/ 	.byte	0x04, 0x17
        /*003a*/ 	.short	(.L_549 - .L_548)
.L_548:
        /*003c*/ 	.word	0x00000000
        /*0040*/ 	.short	0x0003
        /*0042*/ 	.short	0x0010
        /*0044*/ 	.byte	0x00, 0xf5, 0x21, 0x00


	//----- nvinfo : EIATTR_KPARAM_INFO
	.align		4
.L_549:
        /*0048*/ 	.byte	0x04, 0x17
        /*004a*/ 	.short	(.L_551 - .L_550)
.L_550:
        /*004c*/ 	.word	0x00000000
        /*0050*/ 	.short	0x0002
        /*0052*/ 	.short	0x0008
        /*0054*/ 	.byte	0x00, 0xf0, 0x11, 0x00


	//----- nvinfo : EIATTR_KPARAM_INFO
	.align		4
.L_551:
        /*0058*/ 	.byte	0x04, 0x17
        /*005a*/ 	.short	(.L_553 - .L_552)
.L_552:
        /*005c*/ 	.word	0x00000000
        /*0060*/ 	.short	0x0001
        /*0062*/ 	.short	0x0004
        /*0064*/ 	.byte	0x00, 0xf0, 0x11, 0x00


	//----- nvinfo : EIATTR_KPARAM_INFO
	.align		4
.L_553:
        /*0068*/ 	.byte	0x04, 0x17
        /*006a*/ 	.short	(.L_555 - .L_554)
.L_554:
        /*006c*/ 	.word	0x00000000
        /*0070*/ 	.short	0x0000
        /*0072*/ 	.short	0x0000
        /*0074*/ 	.byte	0x00, 0xf0, 0x11, 0x00


	//----- nvinfo : EIATTR_SPARSE_MMA_MASK
	.align		4
.L_555:
        /*0078*/ 	.byte	0x03, 0x50
        /*007a*/ 	.short	0x0000


	//----- nvinfo : EIATTR_MAXREG_COUNT
	.align		4
        /*007c*/ 	.byte	0x03, 0x1b
        /*007e*/ 	.short	0x00ff


	//----- nvinfo : EIATTR_VRC_CTA_INIT_COUNT
	.align		4
        /*0080*/ 	.byte	0x02, 0x4a
	.zero		1
	.zero		1


	//----- nvinfo : EIATTR_EXIT_INSTR_OFFSETS
	.align		4
        /*0084*/ 	.byte	0x04, 0x1c
        /*0086*/ 	.short	(.L_557 - .L_556)


	//   ....[0]....
.L_556:
        /*0088*/ 	.word	0x00000090


	//   ....[1]....
        /*008c*/ 	.word	0x00000990


	//----- nvinfo : EIATTR_MAX_THREADS
	.align		4
.L_557:
        /*0090*/ 	.byte	0x04, 0x05
        /*0092*/ 	.short	(.L_559 - .L_558)
.L_558:
        /*0094*/ 	.word	0x00000080
        /*0098*/ 	.word	0x00000001
        /*009c*/ 	.word	0x00000001


	//----- nvinfo : EIATTR_CRS_STACK_SIZE
	.align		4
.L_559:
        /*00a0*/ 	.byte	0x04, 0x1e
        /*00a2*/ 	.short	(.L_561 - .L_560)
.L_560:
        /*00a4*/ 	.word	0x00000000


	//----- nvinfo : EIATTR_CBANK_PARAM_SIZE
	.align		4
.L_561:
        /*00a8*/ 	.byte	0x03, 0x19
        /*00aa*/ 	.short	0x0030


	//----- nvinfo : EIATTR_PARAM_CBANK
	.align		4
        /*00ac*/ 	.byte	0x04, 0x0a
        /*00ae*/ 	.short	(.L_563 - .L_562)
	.align		4
.L_562:
        /*00b0*/ 	.word	index@(.nv.constant0.nvkernel__Z3rhsv_F1L1889_44)
        /*00b4*/ 	.short	0x0380
        /*00b6*/ 	.short	0x0030


	//----- nvinfo : EIATTR_SW_WAR
	.align		4
.L_563:
        /*00b8*/ 	.byte	0x04, 0x36
        /*00ba*/ 	.short	(.L_565 - .L_564)
.L_564:
        /*00bc*/ 	.word	0x00000000
.L_565:


//--------------------- .nv.info.nvkernel__Z3rhsv_F1L1873_42 --------------------------
	.section	.nv.info.nvkernel__Z3rhsv_F1L1873_42,"",@"SHT_CUDA_INFO"
	.sectionflags	@""
	.align	4


	//----- nvinfo : EIATTR_CUDA_API_VERSION
	.align		4
        /*0000*/ 	.byte	0x04, 0x37
        /*0002*/ 	.short	(.L_567 - .L_566)
.L_566:
        /*0004*/ 	.word	0x00000081


	//----- nvinfo : EIATTR_KPARAM_INFO
	.align		4
.L_567:
        /*0008*/ 	.byte	0x04, 0x17
        /*000a*/ 	.short	(.L_569 - .L_568)
.L_568:
        /*000c*/ 	.word	0x00000000
        /*0010*/ 	.short	0x0006
        /*0012*/ 	.short	0x0020
        /*0014*/ 	.byte	0x00, 0xf0, 0x21, 0x00


	//----- nvinfo : EIATTR_KPARAM_INFO
	.align		4
.L_569:
        /*0018*/ 	.byte	0x04, 0x17
        /*001a*/ 	.short	(.L_571 - .L_570)
.L_570:
        /*001c*/ 	.word	0x00000000
        /*0020*/ 	.short	0x0005
        /*0022*/ 	.short	0x0018
        /*0024*/ 	.byte	0x00, 0xf5, 0x21, 0x00


	//----- nvinfo : EIATTR_KPARAM_INFO
	.align		4
.L_571:
        /*0028*/ 	.byte	0x04, 0x17
        /*002a*/ 	.short	(.L_573 - .L_572)
.L_572:
        /*002c*/ 	.word	0x00000000
        /*0030*/ 	.short	0x0004
        /*0032*/ 	.short	0x0010
        /*0034*/ 	.byte	0x00, 0xf5, 0x21, 0x00


	//----- nvinfo : EIATTR_KPARAM_INFO
	.align		4
.L_573:
        /*0038*/ 	.byte	0x04, 0x17
        /*003a*/ 	.short	(.L_575 - .L_574)
.L_574:
        /*003c*/ 	.word	0x00000000
        /*0040*/ 	.short	0x0003
        /*0042*/ 	.short	0x000c
        /*0044*/ 	.byte	0x00, 0xf0, 0x11, 0x00


	//----- nvinfo : EIATTR_KPARAM_INFO
	.align		4
.L_575:
        /*0048*/ 	.byte	0x04, 0x17
        /*004a*/ 	.short	(.L_577 - .L_576)
.L_576:
        /*004c*/ 	.word	0x00000000
        /*0050*/ 	.short	0x0002
        /*0052*/ 	.short	0x0008
        /*0054*/ 	.byte	0x00, 0xf0, 0x11, 0x00


	//----- nvinfo : EIATTR_KPARAM_INFO
	.align		4
.L_577:
        /*0058*/ 	.byte	0x04, 0x17
        /*005a*/ 	.short	(.L_579 - .L_578)
.L_578:
        /*005c*/ 	.word	0x00000000
        /*0060*/ 	.short	0x0001
        /*0062*/ 	.short	0x0004
        /*0064*/ 	.byte	0x00, 0xf0, 0x11, 0x00


	//----- nvinfo : EIATTR_KPARAM_INFO
	.align		4
.L_579:
        /*0068*/ 	.byte	0x04, 0x17
        /*006a*/ 	.short	(.L_581 - .L_580)
.L_580:
        /*006c*/ 	.word	0x00000000
        /*0070*/ 	.short	0x0000
        /*0072*/ 	.short	0x0000
        /*0074*/ 	.byte	0x00, 0xf0, 0x11, 0x00


	//----- nvinfo : EIATTR_SPARSE_MMA_MASK
	.align		4
.L_581:
        /*0078*/ 	.byte	0x03, 0x50
        /*007a*/ 	.short	0x0000


	//----- nvinfo : EIATTR_MAXREG_COUNT
	.align		4
        /*007c*/ 	.byte	0x03, 0x1b
        /*007e*/ 	.short	0x00ff


	//----- nvinfo : EIATTR_VRC_CTA_INIT_COUNT
	.align		4
        /*0080*/ 	.byte	0x02, 0x4a
	.zero		1
	.zero		1


	//----- nvinfo : EIATTR_EXIT_INSTR_OFFSETS
	.align		4
        /*0084*/ 	.byte	0x04, 0x1c
        /*0086*/ 	.short	(.L_583 - .L_582)


	//   ....[0]....
.L_582:
        /*0088*/ 	.word	0x000000f0


	//   ....[1]....
        /*008c*/ 	.word	0x00000c70


	//----- nvinfo : EIATTR_MAX_THREADS
	.align		4
.L_583:
        /*0090*/ 	.byte	0x04, 0x05
        /*0092*/ 	.short	(.L_585 - .L_584)
.L_584:
        /*0094*/ 	.word	0x00000080
        /*0098*/ 	.word	0x00000001
        /*009c*/ 	.word	0x00000001


	//----- nvinfo : EIATTR_CRS_STACK_SIZE
	.align		4
.L_585:
        /*00a0*/ 	.byte	0x04, 0x1e
        /*00a2*/ 	.short	(.L_587 - .L_586)
.L_586:
        /*00a4*/ 	.word	0x00000000


	//----- nvinfo : EIATTR_CBANK_PARAM_SIZE
	.align		4
.L_587:
        /*00a8*/ 	.byte	0x03, 0x19
        /*00aa*/ 	.short	0x0028


	//----- nvinfo : EIATTR_PARAM_CBANK
	.align		4
        /*00ac*/ 	.byte	0x04, 0x0a
        /*00ae*/ 	.short	(.L_589 - .L_588)
	.align		4
.L_588:
        /*00b0*/ 	.word	index@(.nv.constant0.nvkernel__Z3rhsv_F1L1873_42)
        /*00b4*/ 	.short	0x0380
        /*00b6*/ 	.short	0x0028


	//----- nvinfo : EIATTR_SW_WAR
	.align		4
.L_589:
        /*00b8*/ 	.byte	0x04, 0x36
        /*00ba*/ 	.short	(.L_591 - .L_590)
.L_590:
        /*00bc*/ 	.word	0x00000000
.L_591:


//--------------------- .nv.info.nvkernel__Z3rhsv_F1L1850_40 --------------------------
	.section	.nv.info.nvkernel__Z3rhsv_F1L1850_40,"",@"SHT_CUDA_INFO"
	.sectionflags	@""
	.align	4


	//----- nvinfo : EIATTR_CUDA_API_VERSION
	.align		4
        /*0000*/ 	.byte	0x04, 0x37
        /*0002*/ 	.short	(.L_593 - .L_592)
.L_592:
        /*0004*/ 	.word	0x00000081


	//----- nvinfo : EIATTR_KPARAM_INFO
	.align		4
.L_593:
        /*0008*/ 	.byte	0x04, 0x17
        /*000a*/ 	.short	(.L_595 - .L_594)
.L_594:
        /*000c*/ 	.word	0x00000000
        /*0010*/ 	.short	0x0005
        /*0012*/ 	.short	0x0020
        /*0014*/ 	.byte	0x00, 0xf0, 0x21, 0x00


	//----- nvinfo : EIATTR_KPARAM_INFO
	.align		4
.L_595:
        /*0018*/ 	.byte	0x04, 0x17
        /*001a*/ 	.short	(.L_597 - .L_596)
.L_596:
        /*001c*/ 	.word	0x00000000
        /*0020*/ 	.short	0x0004
        /*0022*/ 	.short	0x0018
        /*0024*/ 	.byte	0x00, 0xf5, 0x21, 0x00


	//----- nvinfo : EIATTR_KPARAM_INFO
	.align		4
.L_597:
        /*0028*/ 	.byte	0x04, 0x17
        /*002a*/ 	.short	(.L_599 - .L_598)
.L_598:
        /*002c*/ 	.word	0x00000000
        /*0030*/ 	.short	0x0003
        /*0032*/ 	.short	0x0010
        /*0034*/ 	.byte	0x00, 0xf5, 0x21, 0x00


	//----- nvinfo : EIATTR_KPARAM_INFO
	.align		4
.L_599:
        /*0038*/ 	.byte	0x04, 0x17
        /*003a*/ 	.short	(.L_601 - .L_600)
.L_600:
        /*003c*/ 	.word	0x00000000
        /*0040*/ 	.short	0x0002
        /*0042*/ 	.short	0x0008
        /*0044*/ 	.byte	0x00, 0xf0, 0x11, 0x00


	//----- nvinfo : EIATTR_KPARAM_INFO
	.align		4
.L_601:
        /*0048*/ 	.byte	0x04, 0x17
        /*004a*/ 	.short	(.L_603 - .L_602)
.L_602:
        /*004c*/ 	.word	0x00000000
        /*0050*/ 	.short	0x0001
        /*0052*/ 	.short	0x0004
        /*0054*/ 	.byte	0x00, 0xf0, 0x11, 0x00


	//----- nvinfo : EIATTR_KPARAM_INFO
	.align		4
.L_603:
        /*0058*/ 	.byte	0x04, 0x17
        /*005a*/ 	.short	(.L_605 - .L_604)
.L_604:
        /*005c*/ 	.word	0x00000000
        /*0060*/ 	.short	0x0000
        /*0062*/ 	.short	0x0000
        /*0064*/ 	.byte	0x00, 0xf0, 0x11, 0x00


	//----- nvinfo : EIATTR_SPARSE_MMA_MASK
	.align		4
.L_605:
        /*0068*/ 	.byte	0x03, 0x50
        /*006a*/ 	.short	0x0000


	//----- nvinfo : EIATTR_MAXREG_COUNT
	.align		4
        /*006c*/ 	.byte	0x03, 0x1b
        /*006e*/ 	.short	0x00ff


	//----- nvinfo : EIATTR_VRC_CTA_INIT_COUNT
	.align		4
        /*0070*/ 	.byte	0x02, 0x4a
	.zero		1
	.zero		1


	//----- nvinfo : EIATTR_EXIT_INSTR_OFFSETS
	.align		4
        /*0074*/ 	.byte	0x04, 0x1c
        /*0076*/ 	.short	(.L_607 - .L_606)


	//   ....[0]....
.L_606:
        /*0078*/ 	.word	0x00000090


	//   ....[1]....
        /*007c*/ 	.word	0x000009d0


	//----- nvinfo : EIATTR_MAX_THREADS
	.align		4
.L_607:
        /*0080*/ 	.byte	0x04, 0x05
        /*0082*/ 	.short	(.L_609 - .L_608)
.L_608:
        /*0084*/ 	.word	0x00000080
        /*0088*/ 	.word	0x00000001
        /*008c*/ 	.word	0x00000001


	//----- nvinfo : EIATTR_CRS_STACK_SIZE
	.align		4
.L_609:
        /*0090*/ 	.byte	0x04, 0x1e
        /*0092*/ 	.short	(.L_611 - .L_610)
.L_610:
        /*0094*/ 	.word	0x00000000


	//----- nvinfo : EIATTR_CBANK_PARAM_SIZE
	.align		4
.L_611:
        /*0098*/ 	.byte	0x03, 0x19
        /*009a*/ 	.short	0x0028


	//----- nvinfo : EIATTR_PARAM_CBANK
	.align		4
        /*009c*/ 	.byte	0x04, 0x0a
        /*009e*/ 	.short	(.L_613 - .L_612)
	.align		4
.L_612:
        /*00a0*/ 	.word	index@(.nv.constant0.nvkernel__Z3rhsv_F1L1850_40)
        /*00a4*/ 	.short	0x0380
        /*00a6*/ 	.short	0x0028


	//----- nvinfo : EIATTR_SW_WAR
	.align		4
.L_613:
        /*00a8*/ 	.byte	0x04, 0x36
        /*00aa*/ 	.short	(.L_615 - .L_614)
.L_614:
        /*00ac*/ 	.word	0x00000000
.L_615:


//--------------------- .nv.info.nvkernel__Z3rhsv_F1L1810_38 --------------------------
	.section	.nv.info.nvkernel__Z3rhsv_F1L1810_38,"",@"SHT_CUDA_INFO"
	.sectionflags	@""
	.align	4


	//----- nvinfo : EIATTR_CUDA_API_VERSION
	.align		4
        /*0000*/ 	.byte	0x04, 0x37
        /*0002*/ 	.short	(.L_617 - .L_616)
.L_616:
        /*0004*/ 	.word	0x00000081


	//----- nvinfo : EIATTR_KPARAM_INFO
	.align		4
.L_617:
        /*0008*/ 	.byte	0x04, 0x17
        /*000a*/ 	.short	(.L_619 - .L_618)
.L_618:
        /*000c*/ 	.word	0x00000000
        /*0010*/ 	.short	0x000e
        /*0012*/ 	.short	0x0060
        /*0014*/ 	.byte	0x00, 0xf0, 0x21, 0x00


	//----- nvinfo : EIATTR_KPARAM_INFO
	.align		4
.L_619:
        /*0018*/ 	.byte	0x04, 0x17
        /*001a*/ 	.short	(.L_621 - .L_620)
.L_620:
        /*001c*/ 	.word	0x00000000
        /*0020*/ 	.short	0x000d
        /*0022*/ 	.short	0x0058
        /*0024*/ 	.byte	0x00, 0xf0, 0x21, 0x00


	//----- nvinfo : EIATTR_KPARAM_INFO
	.align		4
.L_621:
        /*0028*/ 	.byte	0x04, 0x17
        /*002a*/ 	.short	(.L_623 - .L_622)
.L_622:
        /*002c*/ 	.word	0x00000000
        /*0030*/ 	.short	0x000c
        /*0032*/ 	.short	0x0050
        /*0034*/ 	.byte	0x00, 0xf0, 0x21, 0x00


	//----- nvinfo : EIATTR_KPARAM_INFO
	.align		4
.L_623:
        /*0038*/ 	.byte	0x04, 0x17
        /*003a*/ 	.short	(.L_625 - .L_624)
.L_624:
        /*003c*/ 	.word	0x00000000
        /*0040*/ 	.short	0x000b
        /*0042*/ 	.short	0x0048
        /*0044*/ 	.byte	0x00, 0xf0, 0x21, 0x00


	//----- nvinfo : EIATTR_KPARAM_INFO
	.align		4
.L_625:
        /*0048*/ 	.byte	0x04, 0x17
        /*004a*/ 	.short	(.L_627 - .L_626)
.L_626:
        /*004c*/ 	.word	0x00000000
        /*0050*/ 	.short	0x000a
        /*0052*/ 	.short	0x0040
        /*0054*/ 	.byte	0x00, 0xf0, 0x21, 0x00


	//----- nvinfo : EIATTR_KPARAM_INFO
	.align		4
.L_627:
        /*0058*/ 	.byte	0x04, 0x17
        /*005a*/ 	.short	(.L_629 - .L_628)
.L_628:
        /*005c*/ 	.word	0x00000000
        /*0060*/ 	.short	0x0009
        /*0062*/ 	.short	0x0038
        /*0064*/ 	.byte	0x00, 0xf0, 0x21, 0x00


	//----- nvinfo : EIATTR_KPARAM_INFO
	.align		4
.L_629:
        /*0068*/ 	.byte	0x04, 0x17
        /*006a*/ 	.short	(.L_631 - .L_630)
.L_630:
        /*006c*/ 	.word	0x00000000
        /*0070*/ 	.short	0x0008
        /*0072*/ 	.short	0x0030
        /*0074*/ 	.byte	0x00, 0xf0, 0x21, 0x00


	//----- nvinfo : EIATTR_KPARAM_INFO
	.align		4
.L_631:
        /*0078*/ 	.byte	0x04, 0x17
        /*007a*/ 	.short	(.L_633 - .L_632)
.L_632:
        /*007c*/ 	.word	0x00000000
        /*0080*/ 	.short	0x0007
        /*0082*/ 	.short	0x0028
        /*0084*/ 	.byte	0x00, 0xf5, 0x21, 0x00


	//----- nvinfo : EIATTR_KPARAM_INFO
	.align		4
.L_633:
        /*0088*/ 	.byte	0x04, 0x17
        /*008a*/ 	.short	(.L_635 - .L_634)
.L_634:
        /*008c*/ 	.word	0x00000000
        /*0090*/ 	.short	0x0006
        /*0092*/ 	.short	0x0020
        /*0094*/ 	.byte	0x00, 0xf5, 0x21, 0x00


	//----- nvinfo : EIATTR_KPARAM_INFO
	.align		4
.L_635:
        /*0098*/ 	.byte	0x04, 0x17
        /*009a*/ 	.short	(.L_637 - .L_636)
.L_636:
        /*009c*/ 	.word	0x00000000
        /*00a0*/ 	.short	0x0005
        /*00a2*/ 	.short	0x0018
        /*00a4*/ 	.byte	0x00, 0xf5, 0x21, 0x00


	//----- nvinfo : EIATTR_KPARAM_INFO
	.align		4
.L_637:
        /*00a8*/ 	.byte	0x04, 0x17
        /*00aa*/ 	.short	(.L_639 - .L_638)
.L_638:
        /*00ac*/ 	.word	0x00000000
        /*00b0*/ 	.short	0x0004
        /*00b2*/ 	.short	0x0010
        /*00b4*/ 	.byte	0x00, 0xf0, 0x11, 0x00


	//----- nvinfo : EIATTR_KPARAM_INFO
	.align		4
.L_639:
        /*00b8*/ 	.byte	0x04, 0x17
        /*00ba*/ 	.short	(.L_641 - .L_640)
.L_640:
        /*00bc*/ 	.word	0x00000000
        /*00c0*/ 	.short	0x0003
        /*00c2*/ 	.short	0x000c
        /*00c4*/ 	.byte	0x00, 0xf0, 0x11, 0x00


	//----- nvinfo : EIATTR_KPARAM_INFO
	.align		4
.L_641:
        /*00c8*/ 	.byte	0x04, 0x17
        /*00ca*/ 	.short	(.L_643 - .L_642)
.L_642:
        /*00cc*/ 	.word	0x00000000
        /*00d0*/ 	.short	0x0002
        /*00d2*/ 	.short	0x0008
        /*00d4*/ 	.byte	0x00, 0xf0, 0x11, 0x00


	//----- nvinfo : EIATTR_KPARAM_INFO
	.align		4
.L_643:
        /*00d8*/ 	.byte	0x04, 0x17
        /*00da*/ 	.short	(.L_645 - .L_644)
.L_644:
        /*00dc*/ 	.word	0x00000000
        /*00e0*/ 	.short	0x0001
        /*00e2*/ 	.short	0x0004
        /*00e4*/ 	.byte	0x00, 0xf0, 0x11, 0x00


	//----- nvinfo : EIATTR_KPARAM_INFO
	.align		4
.L_645:
        /*00e8*/ 	.byte	0x04, 0x17
        /*00ea*/ 	.short	(.L_647 - .L_646)
.L_646:
        /*00ec*/ 	.word	0x00000000
        /*00f0*/ 	.short	0x0000
        /*00f2*/ 	.short	0x0000
        /*00f4*/ 	.byte	0x00, 0xf0, 0x11, 0x00


	//----- nvinfo : EIATTR_SPARSE_MMA_MASK
	.align		4
.L_647:
        /*00f8*/ 	.byte	0x03, 0x50
        /*00fa*/ 	.short	0x0000


	//----- nvinfo : EIATTR_MAXREG_COUNT
	.align		4
        /*00fc*/ 	.byte	0x03, 0x1b
        /*00fe*/ 	.short	0x00ff


	//----- nvinfo : EIATTR_VRC_CTA_INIT_COUNT
	.align		4
        /*0100*/ 	.byte	0x02, 0x4a
	.zero		1
	.zero		1


	//----- nvinfo : EIATTR_EXIT_INSTR_OFFSETS
	.align		4
        /*0104*/ 	.byte	0x04, 0x1c
        /*0106*/ 	.short	(.L_649 - .L_648)


	//   ....[0]....
.L_648:
        /*0108*/ 	.word	0x000000c0


	//   ....[1]....
        /*010c*/ 	.word	0x00001490


	//----- nvinfo : EIATTR_MAX_THREADS
	.align		4
.L_649:
        /*0110*/ 	.byte	0x04, 0x05
        /*0112*/ 	.short	(.L_651 - .L_650)
.L_650:
        /*0114*/ 	.word	0x00000080
        /*0118*/ 	.word	0x00000001
        /*011c*/ 	.word	0x00000001


	//----- nvinfo : EIATTR_CRS_STACK_SIZE
	.align		4
.L_651:
        /*0120*/ 	.byte	0x04, 0x1e
        /*0122*/ 	.short	(.L_653 - .L_652)
.L_652:
        /*0124*/ 	.word	0x00000000


	//----- nvinfo : EIATTR_CBANK_PARAM_SIZE
	.align		4
.L_653:
        /*0128*/ 	.byte	0x03, 0x19
        /*012a*/ 	.short	0x0068


	//----- nvinfo : EIATTR_PARAM_CBANK
	.align		4
        /*012c*/ 	.byte	0x04, 0x0a
        /*012e*/ 	.short	(.L_655 - .L_654)
	.align		4
.L_654:
        /*0130*/ 	.word	index@(.nv.constant0.nvkernel__Z3rhsv_F1L1810_38)
        /*0134*/ 	.short	0x0380
        /*0136*/ 	.short	0x0068


	//----- nvinfo : EIATTR_SW_WAR
	.align		4
.L_655:
        /*0138*/ 	.byte	0x04, 0x36
        /*013a*/ 	.short	(.L_657 - .L_656)
.L_656:
        /*013c*/ 	.word	0x00000000
.L_657:


//--------------------- .nv.info.nvkernel__Z3rhsv_F1L1780_36 --------------------------
	.section	.nv.info.nvkernel__Z3rhsv_F1L1780_36,"",@"SHT_CUDA_INFO"
	.sectionflags	@""
	.align	4


	//----- nvinfo : EIATTR_CUDA_API_VERSION
	.align		4
        /*0000*/ 	.byte	0x04, 0x37
        /*0002*/ 	.short	(.L_659 - .L_658)
.L_658:
        /*0004*/ 	.word	0x00000081


	//----- nvinfo : EIATTR_KPARAM_INFO
	.align		4
.L_659:
        /*0008*/ 	.byte	0x04, 0x17
        /*000a*/ 	.short	(.L_661 - .L_660)
.L_660:
        /*000c*/ 	.word	0x00000000
        /*0010*/ 	.short	0x0008
        /*0012*/ 	.short	0x0030
        /*0014*/ 	.byte	0x00, 0xf0, 0x21, 0x00


	//----- nvinfo : EIATTR_KPARAM_INFO
	.align		4
.L_661:
        /*0018*/ 	.byte	0x04, 0x17
        /*001a*/ 	.short	(.L_663 - .L_662)
.L_662:
        /*001c*/ 	.word	0x00000000
        /*0020*/ 	.short	0x0007
        /*0022*/ 	.short	0x0028
        /*0024*/ 	.byte	0x00, 0xf5, 0x21, 0x00


	//----- nvinfo : EIATTR_KPARAM_INFO
	.align		4
.L_663:
        /*0028*/ 	.byte	0x04, 0x17
        /*002a*/ 	.short	(.L_665 - .L_664)
.L_664:
        /*002c*/ 	.word	0x00000000
        /*0030*/ 	.short	0x0006
        /*0032*/ 	.short	0x0020
        /*0034*/ 	.byte	0x00, 0xf5, 0x21, 0x00


	//----- nvinfo : EIATTR_KPARAM_INFO
	.align		4
.L_665:
        /*0038*/ 	.byte	0x04, 0x17
        /*003a*/ 	.short	(.L_667 - .L_666)
.L_666:
        /*003c*/ 	.word	0x00000000
        /*0040*/ 	.short	0x0005
        /*0042*/ 	.short	0x0018
        /*0044*/ 	.byte	0x00, 0xf5, 0x21, 0x00


	//----- nvinfo : EIATTR_KPARAM_INFO
	.align		4
.L_667:
        /*0048*/ 	.byte	0x04, 0x17
        /*004a*/ 	.short	(.L_669 - .L_668)
.L_668:
        /*004c*/ 	.word	0x00000000
        /*0050*/ 	.short	0x0004
        /*0052*/ 	.short	0x0010
        /*0054*/ 	.byte	0x00, 0xf0, 0x11, 0x00


	//----- nvinfo : EIATTR_KPARAM_INFO
	.align		4
.L_669:
        /*0058*/ 	.byte	0x04, 0x17
        /*005a*/ 	.short	(.L_671 - .L_670)
.L_670:
        /*005c*/ 	.word	0x00000000
        /*0060*/ 	.short	0x0003
        /*0062*/ 	.short	0x000c
        /*0064*/ 	.byte	0x00, 0xf0, 0x11, 0x00


	//----- nvinfo : EIATTR_KPARAM_INFO
	.align		4
.L_671:
        /*0068*/ 	.byte	0x04, 0x17
        /*006a*/ 	.short	(.L_673 - .L_672)
.L_672:
        /*006c*/ 	.word	0x00000000
        /*0070*/ 	.short	0x0002
        /*0072*/ 	.short	0x0008
        /*0074*/ 	.byte	0x00, 0xf0, 0x11, 0x00


	//----- nvinfo : EIATTR_KPARAM_INFO
	.align		4
.L_673:
        /*0078*/ 	.byte	0x04, 0x17
        /*007a*/ 	.short	(.L_675 - .L_674)
.L_674:
        /*007c*/ 	.word	0x00000000
        /*0080*/ 	.short	0x0001
        /*0082*/ 	.short	0x0004
        /*0084*/ 	.byte	0x00, 0xf0, 0x11, 0x00


	//----- nvinfo : EIATTR_KPARAM_INFO
	.align		4
.L_675:
        /*0088*/ 	.byte	0x04, 0x17
        /*008a*/ 	.short	(.L_677 - .L_676)
.L_676:
        /*008c*/ 	.word	0x00000000
        /*0090*/ 	.short	0x0000
        /*0092*/ 	.short	0x0000
        /*0094*/ 	.byte	0x00, 0xf0, 0x11, 0x00


	//----- nvinfo : EIATTR_SPARSE_MMA_MASK
	.align		4
.L_677:
        /*0098*/ 	.byte	0x03, 0x50
        /*009a*/ 	.short	0x0000


	//----- nvinfo : EIATTR_MAXREG_COUNT
	.align		4
        /*009c*/ 	.byte	0x03, 0x1b
        /*009e*/ 	.short	0x00ff


	//----- nvinfo : EIATTR_VRC_CTA_INIT_COUNT
	.align		4
        /*00a0*/ 	.byte	0x02, 0x4a
	.zero		1
	.zero		1


	//----- nvinfo : EIATTR_EXIT_INSTR_OFFSETS
	.align		4
        /*00a4*/ 	.byte	0x04, 0x1c
        /*00a6*/ 	.short	(.L_679 - .L_678)


	//   ....[0]....
.L_678:
        /*00a8*/ 	.word	0x000000c0


	//   ....[1]....
        /*00ac*/ 	.word	0x00001360


	//----- nvinfo : EIATTR_MAX_THREADS
	.align		4
.L_679:
        /*00b0*/ 	.byte	0x04, 0x05
        /*00b2*/ 	.short	(.L_681 - .L_680)
.L_680:
        /*00b4*/ 	.word	0x00000080
        /*00b8*/ 	.word	0x00000001
        /*00bc*/ 	.word	0x00000001


	//----- nvinfo : EIATTR_CRS_STACK_SIZE
	.align		4
.L_681:
        /*00c0*/ 	.byte	0x04, 0x1e
        /*00c2*/ 	.short	(.L_683 - .L_682)
.L_682:
        /*00c4*/ 	.word	0x00000000


	//----- nvinfo : EIATTR_CBANK_PARAM_SIZE
	.align		4
.L_683:
        /*00c8*/ 	.byte	0x03, 0x19
        /*00ca*/ 	.short	0x0038


	//----- nvinfo : EIATTR_PARAM_CBANK
	.align		4
        /*00cc*/ 	.byte	0x04, 0x0a
        /*00ce*/ 	.short	(.L_685 - .L_684)
	.align		4
.L_684:
        /*00d0*/ 	.word	index@(.nv.constant0.nvkernel__Z3rhsv_F1L1780_36)
        /*00d4*/ 	.short	0x0380
        /*00d6*/ 	.short	0x0038


	//----- nvinfo : EIATTR_SW_WAR
	.align		4
.L_685:
        /*00d8*/ 	.byte	0x04, 0x36
        /*00da*/ 	.short	(.L_687 - .L_686)
.L_686:
        /*00dc*/ 	.word	0x00000000
.L_687:


//--------------------- .nv.info.nvkernel__Z3rhsv_F1L1768_34 --------------------------
	.section	.nv.info.nvkernel__Z3rhsv_F1L1768_34,"",@"SHT_CUDA_INFO"
	.sectionflags	@""
	.align	4


	//----- nvinfo : EIATTR_CUDA_API_VERSION
	.align		4
        /*0000*/ 	.byte	0x04, 0x37
        /*0002*/ 	.short	(.L_689 - .L_688)
.L_688:
        /*0004*/ 	.word	0x00000081


	//----- nvinfo : EIATTR_KPARAM_INFO
	.align		4
.L_689:
        /*0008*/ 	.byte	0x04, 0x17
        /*000a*/ 	.short	(.L_691 - .L_690)
.L_690:
        /*000c*/ 	.word	0x00000000
        /*0010*/ 	.short	0x0007
        /*0012*/ 	.short	0x0028
        /*0014*/ 	.byte	0x00, 0xf0, 0x21, 0x00


	//----- nvinfo : EIATTR_KPARAM_INFO
	.align		4
.L_691:
        /*0018*/ 	.byte	0x04, 0x17
        /*001a*/ 	.short	(.L_693 - .L_692)
.L_692:
        /*001c*/ 	.word	0x00000000
        /*0020*/ 	.short	0x0006
        /*0022*/ 	.short	0x0020
        /*0024*/ 	.byte	0x00, 0xf5, 0x21, 0x00


	//----- nvinfo : EIATTR_KPARAM_INFO
	.align		4
.L_693:
        /*0028*/ 	.byte	0x04, 0x17
        /*002a*/ 	.short	(.L_695 - .L_694)
.L_694:
        /*002c*/ 	.word	0x00000000
        /*0030*/ 	.short	0x0005
        /*0032*/ 	.short	0x0018
        /*0034*/ 	.byte	0x00, 0xf5, 0x21, 0x00


	//----- nvinfo : EIATTR_KPARAM_INFO
	.align		4
.L_695:
        /*0038*/ 	.byte	0x04, 0x17
        /*003a*/ 	.short	(.L_697 - .L_696)
.L_696:
        /*003c*/ 	.word	0x00000000
        /*0040*/ 	.short	0x0004
        /*0042*/ 	.short	0x0010
        /*0044*/ 	.byte	0x00, 0xf0, 0x11, 0x00


	//----- nvinfo : EIATTR_KPARAM_INFO
	.align		4
.L_697:
        /*0048*/ 	.byte	0x04, 0x17
        /*004a*/ 	.short	(.L_699 - .L_698)
.L_698:
        /*004c*/ 	.word	0x00000000
        /*0050*/ 	.short	0x0003
        /*0052*/ 	.short	0x000c
        /*0054*/ 	.byte	0x00, 0xf0, 0x11, 0x00


	//----- nvinfo : EIATTR_KPARAM_INFO
	.align		4
.L_699:
        /*0058*/ 	.byte	0x04, 0x17
        /*005a*/ 	.short	(.L_701 - .L_700)
.L_700:
        /*005c*/ 	.word	0x00000000
        /*0060*/ 	.short	0x0002
        /*0062*/ 	.short	0x0008
        /*0064*/ 	.byte	0x00, 0xf0, 0x11, 0x00


	//----- nvinfo : EIATTR_KPARAM_INFO
	.align		4
.L_701:
        /*0068*/ 	.byte	0x04, 0x17
        /*006a*/ 	.short	(.L_703 - .L_702)
.L_702:
        /*006c*/ 	.word	0x00000000
        /*0070*/ 	.short	0x0001
        /*0072*/ 	.short	0x0004
        /*0074*/ 	.byte	0x00, 0xf0, 0x11, 0x00


	//----- nvinfo : EIATTR_KPARAM_INFO
	.align		4
.L_703:
        /*0078*/ 	.byte	0x04, 0x17
        /*007a*/ 	.short	(.L_705 - .L_704)
.L_704:
        /*007c*/ 	.word	0x00000000
        /*0080*/ 	.short	0x0000
        /*0082*/ 	.short	0x0000
        /*0084*/ 	.byte	0x00, 0xf0, 0x11, 0x00


	//----- nvinfo : EIATTR_SPARSE_MMA_MASK
	.align		4
.L_705:
        /*0088*/ 	.byte	0x03, 0x50
        /*008a*/ 	.short	0x0000


	//----- nvinfo : EIATTR_MAXREG_COUNT
	.align		4
        /*008c*/ 	.byte	0x03, 0x1b
        /*008e*/ 	.short	0x00ff


	//----- nvinfo : EIATTR_VRC_CTA_INIT_COUNT
	.align		4
        /*0090*/ 	.byte	0x02, 0x4a
	.zero		1
	.zero		1


	//----- nvinfo : EIATTR_EXIT_INSTR_OFFSETS
	.align		4
        /*0094*/ 	.byte	0x04, 0x1c
        /*0096*/ 	.short	(.L_707 - .L_706)


	//   ....[0]....
.L_706:
        /*0098*/ 	.word	0x000000c0


	//   ....[1]....
        /*009c*/ 	.word	0x00000cf0


	//----- nvinfo : EIATTR_MAX_THREADS
	.align		4
.L_707:
        /*00a0*/ 	.byte	0x04, 0x05
        /*00a2*/ 	.short	(.L_709 - .L_708)
.L_708:
        /*00a4*/ 	.word	0x00000080
        /*00a8*/ 	.word	0x00000001
        /*00ac*/ 	.word	0x00000001


	//----- nvinfo : EIATTR_CRS_STACK_SIZE
	.align		4
.L_709:
        /*00b0*/ 	.byte	0x04, 0x1e
        /*00b2*/ 	.short	(.L_711 - .L_710)
.L_710:
        /*00b4*/ 	.word	0x00000000


	//----- nvinfo : EIATTR_CBANK_PARAM_SIZE
	.align		4
.L_711:
        /*00b8*/ 	.byte	0x03, 0x19
        /*00ba*/ 	.short	0x0030


	//----- nvinfo : EIATTR_PARAM_CBANK
	.align		4
        /*00bc*/ 	.byte	0x04, 0x0a
        /*00be*/ 	.short	(.L_713 - .L_712)
	.align		4
.L_712:
        /*00c0*/ 	.word	index@(.nv.constant0.nvkernel__Z3rhsv_F1L1768_34)
        /*00c4*/ 	.short	0x0380
        /*00c6*/ 	.short	0x0030


	//----- nvinfo : EIATTR_SW_WAR
	.align		4
.L_713:
        /*00c8*/ 	.byte	0x04, 0x36
        /*00ca*/ 	.short	(.L_715 - .L_714)
.L_714:
        /*00cc*/ 	.word	0x00000000
.L_715:


//--------------------- .nv.info.nvkernel__Z3rhsv_F1L1751_32 --------------------------
	.section	.nv.info.nvkernel__Z3rhsv_F1L1751_32,"",@"SHT_CUDA_INFO"
	.sectionflags	@""
	.align	4


	//----- nvinfo : EIATTR_CUDA_API_VERSION
	.align		4
        /*0000*/ 	.byte	0x04, 0x37
        /*0002*/ 	.short	(.L_717 - .L_716)
.L_716:
        /*0004*/ 	.word	0x00000081


	//----- nvinfo : EIATTR_KPARAM_INFO
	.align		4
.L_717:
        /*0008*/ 	.byte	0x04, 0x17
        /*000a*/ 	.short	(.L_719 - .L_718)
.L_718:
        /*000c*/ 	.word	0x00000000
        /*0010*/ 	.short	0x0007
        /*0012*/ 	.short	0x0028
        /*0014*/ 	.byte	0x00, 0xf5, 0x21, 0x00


	//----- nvinfo : EIATTR_KPARAM_INFO
	.align		4
.L_719:
        /*0018*/ 	.byte	0x04, 0x17
        /*001a*/ 	.short	(.L_721 - .L_720)
.L_720:
        /*001c*/ 	.word	0x00000000
        /*0020*/ 	.short	0x0006
        /*0022*/ 	.short	0x0020
        /*0024*/ 	.byte	0x00, 0xf5, 0x21, 0x00


	//----- nvinfo : EIATTR_KPARAM_INFO
	.align		4
.L_721:
        /*0028*/ 	.byte	0x04, 0x17
        /*002a*/ 	.short	(.L_723 - .L_722)
.L_722:
        /*002c*/ 	.word	0x00000000
        /*0030*/ 	.short	0x0005
        /*0032*/ 	.short	0x0018
        /*0034*/ 	.byte	0x00, 0xf5, 0x21, 0x00


	//----- nvinfo : EIATTR_KPARAM_INFO
	.align		4
.L_723:
        /*0038*/ 	.byte	0x04, 0x17
        /*003a*/ 	.short	(.L_725 - .L_724)
.L_724:
        /*003c*/ 	.word	0x00000000
        /*0040*/ 	.short	0x0004
        /*0042*/ 	.short	0x0010
        /*0044*/ 	.byte	0x00, 0xf5, 0x21, 0x00


	//----- nvinfo : EIATTR_KPARAM_INFO
	.align		4
.L_725:
        /*0048*/ 	.byte	0x04, 0x17
        /*004a*/ 	.short	(.L_727 - .L_726)
.L_726:
        /*004c*/ 	.word	0x00000000
        /*0050*/ 	.short	0x0003
        /*0052*/ 	.short	0x000c
        /*0054*/ 	.byte	0x00, 0xf0, 0x11, 0x00


	//----- nvinfo : EIATTR_KPARAM_INFO
	.align		4
.L_727:
        /*0058*/ 	.byte	0x04, 0x17
        /*005a*/ 	.short	(.L_729 - .L_728)
.L_728:
        /*005c*/ 	.word	0x00000000
        /*0060*/ 	.short	0x0002
        /*0062*/ 	.short	0x0008
        /*0064*/ 	.byte	0x00, 0xf0, 0x11, 0x00


	//----- nvinfo : EIATTR_KPARAM_INFO
	.align		4
.L_729:
        /*0068*/ 	.byte	0x04, 0x17
        /*006a*/ 	.short	(.L_731 - .L_730)
.L_730:
        /*006c*/ 	.word	0x00000000
        /*0070*/ 	.short	0x0001
        /*0072*/ 	.short	0x0004
        /*0074*/ 	.byte	0x00, 0xf0, 0x11, 0x00


	//----- nvinfo : EIATTR_KPARAM_INFO
	.align		4
.L_731:
        /*0078*/ 	.byte	0x04, 0x17
        /*007a*/ 	.short	(.L_733 - .L_732)
.L_732:
        /*007c*/ 	.word	0x00000000
        /*0080*/ 	.short	0x0000
        /*0082*/ 	.short	0x0000
        /*0084*/ 	.byte	0x00, 0xf0, 0x11, 0x00


	//----- nvinfo : EIATTR_SPARSE_MMA_MASK
	.align		4
.L_733:
        /*0088*/ 	.byte	0x03, 0x50
        /*008a*/ 	.short	0x0000


	//----- nvinfo : EIATTR_MAXREG_COUNT
	.align		4
        /*008c*/ 	.byte	0x03, 0x1b
        /*008e*/ 	.short	0x00ff


	//----- nvinfo : EIATTR_VRC_CTA_INIT_COUNT
	.align		4
        /*0090*/ 	.byte	0x02, 0x4a
	.zero		1
	.zero		1


	//----- nvinfo : EIATTR_EXIT_INSTR_OFFSETS
	.align		4
        /*0094*/ 	.byte	0x04, 0x1c
        /*0096*/ 	.short	(.L_735 - .L_734)


	//   ....[0]....
.L_734:
        /*0098*/ 	.word	0x000000c0


	//   ....[1]....
        /*009c*/ 	.word	0x00000d30


	//----- nvinfo : EIATTR_MAX_THREADS
	.align		4
.L_735:
        /*00a0*/ 	.byte	0x04, 0x05
        /*00a2*/ 	.short	(.L_737 - .L_736)
.L_736:
        /*00a4*/ 	.word	0x00000080
        /*00a8*/ 	.word	0x00000001
        /*00ac*/ 	.word	0x00000001


	//----- nvinfo : EIATTR_CRS_STACK_SIZE
	.align		4
.L_737:
        /*00b0*/ 	.byte	0x04, 0x1e
        /*00b2*/ 	.short	(.L_739 - .L_738)
.L_738:
        /*00b4*/ 	.word	0x00000000


	//----- nvinfo : EIATTR_CBANK_PARAM_SIZE
	.align		4
.L_739:
        /*00b8*/ 	.byte	0x03, 0x19
        /*00ba*/ 	.short	0x0030


	//----- nvinfo : EIATTR_PARAM_CBANK
	.align		4
        /*00bc*/ 	.byte	0x04, 0x0a
        /*00be*/ 	.short	(.L_741 - .L_740)
	.align		4
.L_740:
        /*00c0*/ 	.word	index@(.nv.constant0.nvkernel__Z3rhsv_F1L1751_32)
        /*00c4*/ 	.short	0x0380
        /*00c6*/ 	.short	0x0030


	//----- nvinfo : EIATTR_SW_WAR
	.align		4
.L_741:
        /*00c8*/ 	.byte	0x04, 0x36
        /*00ca*/ 	.short	(.L_743 - .L_742)
.L_742:
        /*00cc*/ 	.word	0x00000000
.L_743:


//--------------------- .nv.info.nvkernel__Z3rhsv_F1L1726_30 --------------------------
	.section	.nv.info.nvkernel__Z3rhsv_F1L1726_30,"",@"SHT_CUDA_INFO"
	.sectionflags	@""
	.align	4


	//----- nvinfo : EIATTR_CUDA_API_VERSION
	.align		4
        /*0000*/ 	.byte	0x04, 0x37
        /*0002*/ 	.short	(.L_745 - .L_744)
.L_744:
        /*0004*/ 	.word	0x00000081


	//----- nvinfo : EIATTR_KPARAM_INFO
	.align		4
.L_745:
        /*0008*/ 	.byte	0x04, 0x17
        /*000a*/ 	.short	(.L_747 - .L_746)
.L_746:
        /*000c*/ 	.word	0x00000000
        /*0010*/ 	.short	0x0006
        /*0012*/ 	.short	0x0028
        /*0014*/ 	.byte	0x00, 0xf0, 0x21, 0x00


	//----- nvinfo : EIATTR_KPARAM_INFO
	.align		4
.L_747:
        /*0018*/ 	.byte	0x04, 0x17
        /*001a*/ 	.short	(.L_749 - .L_748)
.L_748:
        /*001c*/ 	.word	0x00000000
        /*0020*/ 	.short	0x0005
        /*0022*/ 	.short	0x0020
        /*0024*/ 	.byte	0x00, 0xf0, 0x11, 0x00


	//----- nvinfo : EIATTR_KPARAM_INFO
	.align		4
.L_749:
        /*0028*/ 	.byte	0x04, 0x17
        /*002a*/ 	.short	(.L_751 - .L_750)
.L_750:
        /*002c*/ 	.word	0x00000000
        /*0030*/ 	.short	0x0004
        /*0032*/ 	.short	0x0018
        /*0034*/ 	.byte	0x00, 0xf5, 0x21, 0x00


	//----- nvinfo : EIATTR_KPARAM_INFO
	.align		4
.L_751:
        /*0038*/ 	.byte	0x04, 0x17
        /*003a*/ 	.short	(.L_753 - .L_752)
.L_752:
        /*003c*/ 	.word	0x00000000
        /*0040*/ 	.short	0x0003
        /*0042*/ 	.short	0x0010
        /*0044*/ 	.byte	0x00, 0xf5, 0x21, 0x00


	//----- nvinfo : EIATTR_KPARAM_INFO
	.align		4
.L_753:
        /*0048*/ 	.byte	0x04, 0x17
        /*004a*/ 	.short	(.L_755 - .L_754)
.L_754:
        /*004c*/ 	.word	0x00000000
        /*0050*/ 	.short	0x0002
        /*0052*/ 	.short	0x0008
        /*0054*/ 	.byte	0x00, 0xf0, 0x11, 0x00


	//----- nvinfo : EIATTR_KPARAM_INFO
	.align		4
.L_755:
        /*0058*/ 	.byte	0x04, 0x17
        /*005a*/ 	.short	(.L_757 - .L_756)
.L_756:
        /*005c*/ 	.word	0x00000000
        /*0060*/ 	.short	0x0001
        /*0062*/ 	.short	0x0004
        /*0064*/ 	.byte	0x00, 0xf0, 0x11, 0x00


	//----- nvinfo : EIATTR_KPARAM_INFO
	.align		4
.L_757:
        /*0068*/ 	.byte	0x04, 0x17
        /*006a*/ 	.short	(.L_759 - .L_758)
.L_758:
        /*006c*/ 	.word	0x00000000
        /*0070*/ 	.short	0x0000
        /*0072*/ 	.short	0x0000
        /*0074*/ 	.byte	0x00, 0xf0, 0x11, 0x00


	//----- nvinfo : EIATTR_SPARSE_MMA_MASK
	.align		4
.L_759:
        /*0078*/ 	.byte	0x03, 0x50
        /*007a*/ 	.short	0x0000


	//----- nvinfo : EIATTR_MAXREG_COUNT
	.align		4
        /*007c*/ 	.byte	0x03, 0x1b
        /*007e*/ 	.short	0x00ff


	//----- nvinfo : EIATTR_VRC_CTA_INIT_COUNT
	.align		4
        /*0080*/ 	.byte	0x02, 0x4a
	.zero		1
	.zero		1


	//----- nvinfo : EIATTR_EXIT_INSTR_OFFSETS
	.align		4
        /*0084*/ 	.byte	0x04, 0x1c
        /*0086*/ 	.short	(.L_761 - .L_760)


	//   ....[0]....
.L_760:
        /*0088*/ 	.word	0x00000090


	//   ....[1]....
        /*008c*/ 	.word	0x00000a30


	//----- nvinfo : EIATTR_MAX_THREADS
	.align		4
.L_761:
        /*0090*/ 	.byte	0x04, 0x05
        /*0092*/ 	.short	(.L_763 - .L_762)
.L_762:
        /*0094*/ 	.word	0x00000080
        /*0098*/ 	.word	0x00000001
        /*009c*/ 	.word	0x00000001


	//----- nvinfo : EIATTR_CRS_STACK_SIZE
	.align		4
.L_763:
        /*00a0*/ 	.byte	0x04, 0x1e
        /*00a2*/ 	.short	(.L_765 - .L_764)
.L_764:
        /*00a4*/ 	.word	0x00000000


	//----- nvinfo : EIATTR_CBANK_PARAM_SIZE
	.align		4
.L_765:
        /*00a8*/ 	.byte	0x03, 0x19
        /*00aa*/ 	.short	0x0030


	//----- nvinfo : EIATTR_PARAM_CBANK
	.align		4
        /*00ac*/ 	.byte	0x04, 0x0a
        /*00ae*/ 	.short	(.L_767 - .L_766)
	.align		4
.L_766:
        /*00b0*/ 	.word	index@(.nv.constant0.nvkernel__Z3rhsv_F1L1726_30)
        /*00b4*/ 	.short	0x0380
        /*00b6*/ 	.short	0x0030


	//----- nvinfo : EIATTR_SW_WAR
	.align		4
.L_767:
        /*00b8*/ 	.byte	0x04, 0x36
        /*00ba*/ 	.short	(.L_769 - .L_768)
.L_768:
        /*00bc*/ 	.word	0x00000000
.L_769:


//--------------------- .nv.info.nvkernel__Z3rhsv_F1L1710_28 --------------------------
	.section	.nv.info.nvkernel__Z3rhsv_F1L1710_28,"",@"SHT_CUDA_INFO"
	.sectionflags	@""
	.align	4


	//----- nvinfo : EIATTR_CUDA_API_VERSION
	.align		4
        /*0000*/ 	.byte	0x04, 0x37
        /*0002*/ 	.short	(.L_771 - .L_770)
.L_770:
        /*0004*/ 	.word	0x00000081


	//----- nvinfo : EIATTR_KPARAM_INFO
	.align		4
.L_771:
        /*0008*/ 	.byte	0x04, 0x17
        /*000a*/ 	.short	(.L_773 - .L_772)
.L_772:
        /*000c*/ 	.word	0x00000000
        /*0010*/ 	.short	0x0006
        /*0012*/ 	.short	0x0020
        /*0014*/ 	.byte	0x00, 0xf0, 0x21, 0x00


	//----- nvinfo : EIATTR_KPARAM_INFO
	.align		4
.L_773:
        /*0018*/ 	.byte	0x04, 0x17
        /*001a*/ 	.short	(.L_775 - .L_774)
.L_774:
        /*001c*/ 	.word	0x00000000
        /*0020*/ 	.short	0x0005
        /*0022*/ 	.short	0x0018
        /*0024*/ 	.byte	0x00, 0xf5, 0x21, 0x00


	//----- nvinfo : EIATTR_KPARAM_INFO
	.align		4
.L_775:
        /*0028*/ 	.byte	0x04, 0x17
        /*002a*/ 	.short	(.L_777 - .L_776)
.L_776:
        /*002c*/ 	.word	0x00000000
        /*0030*/ 	.short	0x0004
        /*0032*/ 	.short	0x0010
        /*0034*/ 	.byte	0x00, 0xf5, 0x21, 0x00


	//----- nvinfo : EIATTR_KPARAM_INFO
	.align		4
.L_777:
        /*0038*/ 	.byte	0x04, 0x17
        /*003a*/ 	.short	(.L_779 - .L_778)
.L_778:
        /*003c*/ 	.word	0x00000000
        /*0040*/ 	.short	0x0003
        /*0042*/ 	.short	0x000c
        /*0044*/ 	.byte	0x00, 0xf0, 0x11, 0x00


	//----- nvinfo : EIATTR_KPARAM_INFO
	.align		4
.L_779:
        /*0048*/ 	.byte	0x04, 0x17
        /*004a*/ 	.short	(.L_781 - .L_780)
.L_780:
        /*004c*/ 	.word	0x00000000
        /*0050*/ 	.short	0x0002
        /*0052*/ 	.short	0x0008
        /*0054*/ 	.byte	0x00, 0xf0, 0x11, 0x00


	//----- nvinfo : EIATTR_KPARAM_INFO
	.align		4
.L_781:
        /*0058*/ 	.byte	0x04, 0x17
        /*005a*/ 	.short	(.L_783 - .L_782)
.L_782:
        /*005c*/ 	.word	0x00000000
        /*0060*/ 	.short	0x0001
        /*0062*/ 	.short	0x0004
        /*0064*/ 	.byte	0x00, 0xf0, 0x11, 0x00


	//----- nvinfo : EIATTR_KPARAM_INFO
	.align		4
.L_783:
        /*0068*/ 	.byte	0x04, 0x17
        /*006a*/ 	.short	(.L_785 - .L_784)
.L_784:
        /*006c*/ 	.word	0x00000000
        /*0070*/ 	.short	0x0000
        /*0072*/ 	.short	0x0000
        /*0074*/ 	.byte	0x00, 0xf0, 0x11, 0x00


	//----- nvinfo : EIATTR_SPARSE_MMA_MASK
	.align		4
.L_785:
        /*0078*/ 	.byte	0x03, 0x50
        /*007a*/ 	.short	0x0000


	//----- nvinfo : EIATTR_MAXREG_COUNT
	.align		4
        /*007c*/ 	.byte	0x03, 0x1b
        /*007e*/ 	.short	0x00ff


	//----- nvinfo : EIATTR_VRC_CTA_INIT_COUNT
	.align		4
        /*0080*/ 	.byte	0x02, 0x4a
	.zero		1
	.zero		1


	//----- nvinfo : EIATTR_EXIT_INSTR_OFFSETS
	.align		4
        /*0084*/ 	.byte	0x04, 0x1c
        /*0086*/ 	.short	(.L_787 - .L_786)


	//   ....[0]....
.L_786:
        /*0088*/ 	.word	0x000000f0


	//   ....[1]....
        /*008c*/ 	.word	0x00000c50


	//----- nvinfo : EIATTR_MAX_THREADS
	.align		4
.L_787:
        /*0090*/ 	.byte	0x04, 0x05
        /*0092*/ 	.short	(.L_789 - .L_788)
.L_788:
        /*0094*/ 	.word	0x00000080
        /*0098*/ 	.word	0x00000001
        /*009c*/ 	.word	0x00000001


	//----- nvinfo : EIATTR_CRS_STACK_SIZE
	.align		4
.L_789:
        /*00a0*/ 	.byte	0x04, 0x1e
        /*00a2*/ 	.short	(.L_791 - .L_790)
.L_790:
        /*00a4*/ 	.word	0x00000000


	//----- nvinfo : EIATTR_CBANK_PARAM_SIZE
	.align		4
.L_791:
        /*00a8*/ 	.byte	0x03, 0x19
        /*00aa*/ 	.short	0x0028


	//----- nvinfo : EIATTR_PARAM_CBANK
	.align		4
        /*00ac*/ 	.byte	0x04, 0x0a
        /*00ae*/ 	.short	(.L_793 - .L_792)
	.align		4
.L_792:
        /*00b0*/ 	.word	index@(.nv.constant0.nvkernel__Z3rhsv_F1L1710_28)
        /*00b4*/ 	.short	0x0380
        /*00b6*/ 	.short	0x0028


	//----- nvinfo : EIATTR_SW_WAR
	.align		4
.L_793:
        /*00b8*/ 	.byte	0x04, 0x36
        /*00ba*/ 	.short	(.L_795 - .L_794)
.L_794:
        /*00bc*/ 	.word	0x00000000
.L_795:


//--------------------- .nv.info.nvkernel__Z3rhsv_F1L1693_26 --------------------------
	.section	.nv.info.nvkernel__Z3rhsv_F1L1693_26,"",@"SHT_CUDA_INFO"
	.sectionflags	@""
	.align	4


	//----- nvinfo : EIATTR_CUDA_API_VERSION
	.align		4
        /*0000*/ 	.byte	0x04, 0x37
        /*0002*/ 	.short	(.L_797 - .L_796)
.L_796:
        /*0004*/ 	.word	0x00000081


	//----- nvinfo : EIATTR_KPARAM_INFO
	.align		4
.L_797:
        /*0008*/ 	.byte	0x04, 0x17
        /*000a*/ 	.short	(.L_799 - .L_798)
.L_798:
        /*000c*/ 	.word	0x00000000
        /*0010*/ 	.short	0x0005
        /*0012*/ 	.short	0x0020
        /*0014*/ 	.byte	0x00, 0xf0, 0x21, 0x00


	//----- nvinfo : EIATTR_KPARAM_INFO
	.align		4
.L_799:
        /*0018*/ 	.byte	0x04, 0x17
        /*001a*/ 	.short	(.L_801 - .L_800)
.L_800:
        /*001c*/ 	.word	0x00000000
        /*0020*/ 	.short	0x0004
        /*0022*/ 	.short	0x0018
        /*0024*/ 	.byte	0x00, 0xf5, 0x21, 0x00


	//----- nvinfo : EIATTR_KPARAM_INFO
	.align		4
.L_801:
        /*0028*/ 	.byte	0x04, 0x17
        /*002a*/ 	.short	(.L_803 - .L_802)
.L_802:
        /*002c*/ 	.word	0x00000000
        /*0030*/ 	.short	0x0003
        /*0032*/ 	.short	0x0010
        /*0034*/ 	.byte	0x00, 0xf5, 0x21, 0x00


	//----- nvinfo : EIATTR_KPARAM_INFO
	.align		4
.L_803:
        /*0038*/ 	.byte	0x04, 0x17
        /*003a*/ 	.short	(.L_805 - .L_804)
.L_804:
        /*003c*/ 	.word	0x00000000
        /*0040*/ 	.short	0x0002
        /*0042*/ 	.short	0x0008
        /*0044*/ 	.byte	0x00, 0xf0, 0x11, 0x00


	//----- nvinfo : EIATTR_KPARAM_INFO
	.align		4
.L_805:
        /*0048*/ 	.byte	0x04, 0x17
        /*004a*/ 	.short	(.L_807 - .L_806)
.L_806:
        /*004c*/ 	.word	0x00000000
        /*0050*/ 	.short	0x0001
        /*0052*/ 	.short	0x0004
        /*0054*/ 	.byte	0x00, 0xf0, 0x11, 0x00


	//----- nvinfo : EIATTR_KPARAM_INFO
	.align		4
.L_807:
        /*0058*/ 	.byte	0x04, 0x17
        /*005a*/ 	.short	(.L_809 - .L_808)
.L_808:
        /*005c*/ 	.word	0x00000000
        /*0060*/ 	.short	0x0000
        /*0062*/ 	.short	0x0000
        /*0064*/ 	.byte	0x00, 0xf0, 0x11, 0x00


	//----- nvinfo : EIATTR_SPARSE_MMA_MASK
	.align		4
.L_809:
        /*0068*/ 	.byte	0x03, 0x50
        /*006a*/ 	.short	0x0000


	//----- nvinfo : EIATTR_MAXREG_COUNT
	.align		4
        /*006c*/ 	.byte	0x03, 0x1b
        /*006e*/ 	.short	0x00ff


	//----- nvinfo : EIATTR_VRC_CTA_INIT_COUNT
	.align		4
        /*0070*/ 	.byte	0x02, 0x4a
	.zero		1
	.zero		1


	//----- nvinfo : EIATTR_EXIT_INSTR_OFFSETS
	.align		4
        /*0074*/ 	.byte	0x04, 0x1c
        /*0076*/ 	.short	(.L_811 - .L_810)


	//   ....[0]....
.L_810:
        /*0078*/ 	.word	0x00000090


	//   ....[1]....
        /*007c*/ 	.word	0x00000a10


	//----- nvinfo : EIATTR_MAX_THREADS
	.align		4
.L_811:
        /*0080*/ 	.byte	0x04, 0x05
        /*0082*/ 	.short	(.L_813 - .L_812)
.L_812:
        /*0084*/ 	.word	0x00000080
        /*0088*/ 	.word	0x00000001
        /*008c*/ 	.word	0x00000001


	//----- nvinfo : EIATTR_CRS_STACK_SIZE
	.align		4
.L_813:
        /*0090*/ 	.byte	0x04, 0x1e
        /*0092*/ 	.short	(.L_815 - .L_814)
.L_814:
        /*0094*/ 	.word	0x00000000


	//----- nvinfo : EIATTR_CBANK_PARAM_SIZE
	.align		4
.L_815:
        /*0098*/ 	.byte	0x03, 0x19
        /*009a*/ 	.short	0x0028


	//----- nvinfo : EIATTR_PARAM_CBANK
	.align		4
        /*009c*/ 	.byte	0x04, 0x0a
        /*009e*/ 	.short	(.L_817 - .L_816)
	.align		4
.L_816:
        /*00a0*/ 	.word	index@(.nv.constant0.nvkernel__Z3rhsv_F1L1693_26)
        /*00a4*/ 	.short	0x0380
        /*00a6*/ 	.short	0x0028


	//----- nvinfo : EIATTR_SW_WAR
	.align		4
.L_817:
        /*00a8*/ 	.byte	0x04, 0x36
        /*00aa*/ 	.short	(.L_819 - .L_818)
.L_818:
        /*00ac*/ 	.word	0x00000000
.L_819:


//--------------------- .nv.info.nvkernel__Z3rhsv_F1L1657_24 --------------------------
	.section	.nv.info.nvkernel__Z3rhsv_F1L1657_24,"",@"SHT_CUDA_INFO"
	.sectionflags	@""
	.align	4


	//----- nvinfo : EIATTR_CUDA_API_VERSION
	.align		4
        /*0000*/ 	.byte	0x04, 0x37
        /*0002*/ 	.short	(.L_821 - .L_820)
.L_820:
        /*0004*/ 	.word	0x00000081


	//----- nvinfo : EIATTR_KPARAM_INFO
	.align		4
.L_821:
        /*0008*/ 	.byte	0x04, 0x17
        /*000a*/ 	.short	(.L_823 - .L_822)
.L_822:
        /*000c*/ 	.word	0x00000000
        /*0010*/ 	.short	0x000e
        /*0012*/ 	.short	0x0060
        /*0014*/ 	.byte	0x00, 0xf0, 0x21, 0x00


	//----- nvinfo : EIATTR_KPARAM_INFO
	.align		4
.L_823:
        /*0018*/ 	.byte	0x04, 0x17
        /*001a*/ 	.short	(.L_825 - .L_824)
.L_824:
        /*001c*/ 	.word	0x00000000
        /*0020*/ 	.short	0x000d
        /*0022*/ 	.short	0x0058
        /*0024*/ 	.byte	0x00, 0xf0, 0x21, 0x00


	//----- nvinfo : EIATTR_KPARAM_INFO
	.align		4
.L_825:
        /*0028*/ 	.byte	0x04, 0x17
        /*002a*/ 	.short	(.L_827 - .L_826)
.L_826:
        /*002c*/ 	.word	0x00000000
        /*0030*/ 	.short	0x000c
        /*0032*/ 	.short	0x0050
        /*0034*/ 	.byte	0x00, 0xf0, 0x21, 0x00


	//----- nvinfo : EIATTR_KPARAM_INFO
	.align		4
.L_827:
        /*0038*/ 	.byte	0x04, 0x17
        /*003a*/ 	.short	(.L_829 - .L_828)
.L_828:
        /*003c*/ 	.word	0x00000000
        /*0040*/ 	.short	0x000b
        /*0042*/ 	.short	0x0048
        /*0044*/ 	.byte	0x00, 0xf0, 0x21, 0x00


	//----- nvinfo : EIATTR_KPARAM_INFO
	.align		4
.L_829:
        /*0048*/ 	.byte	0x04, 0x17
        /*004a*/ 	.short	(.L_831 - .L_830)
.L_830:
        /*004c*/ 	.word	0x00000000
        /*0050*/ 	.short	0x000a
        /*0052*/ 	.short	0x0040
        /*0054*/ 	.byte	0x00, 0xf0, 0x21, 0x00


	//----- nvinfo : EIATTR_KPARAM_INFO
	.align		4
.L_831:
        /*0058*/ 	.byte	0x04, 0x17
        /*005a*/ 	.short	(.L_833 - .L_832)
.L_832:
        /*005c*/ 	.word	0x00000000
        /*0060*/ 	.short	0x0009
        /*0062*/ 	.short	0x0038
        /*0064*/ 	.byte	0x00, 0xf0, 0x21, 0x00


	//----- nvinfo : EIATTR_KPARAM_INFO
	.align		4
.L_833:
        /*0068*/ 	.byte	0x04, 0x17
        /*006a*/ 	.short	(.L_835 - .L_834)
.L_834:
        /*006c*/ 	.word	0x00000000
        /*0070*/ 	.short	0x0008
        /*0072*/ 	.short	0x0030
        /*0074*/ 	.byte	0x00, 0xf0, 0x21, 0x00


	//----- nvinfo : EIATTR_KPARAM_INFO
	.align		4
.L_835:
        /*0078*/ 	.byte	0x04, 0x17
        /*007a*/ 	.short	(.L_837 - .L_836)
.L_836:
        /*007c*/ 	.word	0x00000000
        /*0080*/ 	.short	0x0007
        /*0082*/ 	.short	0x0028
        /*0084*/ 	.byte	0x00, 0xf5, 0x21, 0x00


	//----- nvinfo : EIATTR_KPARAM_INFO
	.align		4
.L_837:
        /*0088*/ 	.byte	0x04, 0x17
        /*008a*/ 	.short	(.L_839 - .L_838)
.L_838:
        /*008c*/ 	.word	0x00000000
        /*0090*/ 	.short	0x0006
        /*0092*/ 	.short	0x0020
        /*0094*/ 	.byte	0x00, 0xf5, 0x21, 0x00


	//----- nvinfo : EIATTR_KPARAM_INFO
	.align		4
.L_839:
        /*0098*/ 	.byte	0x04, 0x17
        /*009a*/ 	.short	(.L_841 - .L_840)
.L_840:
        /*009c*/ 	.word	0x00000000
        /*00a0*/ 	.short	0x0005
        /*00a2*/ 	.short	0x0018
        /*00a4*/ 	.byte	0x00, 0xf5, 0x21, 0x00


	//----- nvinfo : EIATTR_KPARAM_INFO
	.align		4
.L_841:
        /*00a8*/ 	.byte	0x04, 0x17
        /*00aa*/ 	.short	(.L_843 - .L_842)
.L_842:
        /*00ac*/ 	.word	0x00000000
        /*00b0*/ 	.short	0x0004
        /*00b2*/ 	.short	0x0010
        /*00b4*/ 	.byte	0x00, 0xf0, 0x11, 0x00


	//----- nvinfo : EIATTR_KPARAM_INFO
	.align		4
.L_843:
        /*00b8*/ 	.byte	0x04, 0x17
        /*00ba*/ 	.short	(.L_845 - .L_844)
.L_844:
        /*00bc*/ 	.word	0x00000000
        /*00c0*/ 	.short	0x0003
        /*00c2*/ 	.short	0x000c
        /*00c4*/ 	.byte	0x00, 0xf0, 0x11, 0x00


	//----- nvinfo : EIATTR_KPARAM_INFO
	.align		4
.L_845:
        /*00c8*/ 	.byte	0x04, 0x17
        /*00ca*/ 	.short	(.L_847 - .L_846)
.L_846:
        /*00cc*/ 	.word	0x00000000
        /*00d0*/ 	.short	0x0002
        /*00d2*/ 	.short	0x0008
        /*00d4*/ 	.byte	0x00, 0xf0, 0x11, 0x00


	//----- nvinfo : EIATTR_KPARAM_INFO
	.align		4
.L_847:
        /*00d8*/ 	.byte	0x04, 0x17
        /*00da*/ 	.short	(.L_849 - .L_848)
.L_848:
        /*00dc*/ 	.word	0x00000000
        /*00e0*/ 	.short	0x0001
        /*00e2*/ 	.short	0x0004
        /*00e4*/ 	.byte	0x00, 0xf0, 0x11, 0x00


	//----- nvinfo : EIATTR_KPARAM_INFO
	.align		4
.L_849:
        /*00e8*/ 	.byte	0x04, 0x17
        /*00ea*/ 	.short	(.L_851 - .L_850)
.L_850:
        /*00ec*/ 	.word	0x00000000
        /*00f0*/ 	.short	0x0000
        /*00f2*/ 	.short	0x0000
        /*00f4*/ 	.byte	0x00, 0xf0, 0x11, 0x00


	//----- nvinfo : EIATTR_SPARSE_MMA_MASK
	.align		4
.L_851:
        /*00f8*/ 	.byte	0x03, 0x50
        /*00fa*/ 	.short	0x0000


	//----- nvinfo : EIATTR_MAXREG_COUNT
	.align		4
        /*00fc*/ 	.byte	0x03, 0x1b
        /*00fe*/ 	.short	0x00ff


	//----- nvinfo : EIATTR_VRC_CTA_INIT_COUNT
	.align		4
        /*0100*/ 	.byte	0x02, 0x4a
	.zero		1
	.zero		1


	//----- nvinfo : EIATTR_EXIT_INSTR_OFFSETS
	.align		4
        /*0104*/ 	.byte	0x04, 0x1c
        /*0106*/ 	.short	(.L_853 - .L_852)


	//   ....[0]....
.L_852:
        /*0108*/ 	.word	0x000000c0


	//   ....[1]....
        /*010c*/ 	.word	0x00001440


	//----- nvinfo : EIATTR_MAX_THREADS
	.align		4
.L_853:
        /*0110*/ 	.byte	0x04, 0x05
        /*0112*/ 	.short	(.L_855 - .L_854)
.L_854:
        /*0114*/ 	.word	0x00000080
        /*0118*/ 	.word	0x00000001
        /*011c*/ 	.word	0x00000001


	//----- nvinfo : EIATTR_CRS_STACK_SIZE
	.align		4
.L_855:
        /*0120*/ 	.byte	0x04, 0x1e
        /*0122*/ 	.short	(.L_857 - .L_856)
.L_856:
        /*0124*/ 	.word	0x00000000


	//----- nvinfo : EIATTR_CBANK_PARAM_SIZE
	.align		4
.L_857:
        /*0128*/ 	.byte	0x03, 0x19
        /*012a*/ 	.short	0x0068


	//----- nvinfo : EIATTR_PARAM_CBANK
	.align		4
        /*012c*/ 	.byte	0x04, 0x0a
        /*012e*/ 	.short	(.L_859 - .L_858)
	.align		4
.L_858:
        /*0130*/ 	.word	index@(.nv.constant0.nvkernel__Z3rhsv_F1L1657_24)
        /*0134*/ 	.short	0x0380
        /*0136*/ 	.short	0x0068


	//----- nvinfo : EIATTR_SW_WAR
	.align		4
.L_859:
        /*0138*/ 	.byte	0x04, 0x36
        /*013a*/ 	.short	(.L_861 - .L_860)
.L_860:
        /*013c*/ 	.word	0x00000000
.L_861:


//--------------------- .nv.info.nvkernel__Z3rhsv_F1L1626_22 --------------------------
	.section	.nv.info.nvkernel__Z3rhsv_F1L1626_22,"",@"SHT_CUDA_INFO"
	.sectionflags	@""
	.align	4


	//----- nvinfo : EIATTR_CUDA_API_VERSION
	.align		4
        /*0000*/ 	.byte	0x04, 0x37
        /*0002*/ 	.short	(.L_863 - .L_862)
.L_862:
        /*0004*/ 	.word	0x00000081


	//----- nvinfo : EIATTR_KPARAM_INFO
	.align		4
.L_863:
        /*0008*/ 	.byte	0x04, 0x17
        /*000a*/ 	.short	(.L_865 - .L_864)
.L_864:
        /*000c*/ 	.word	0x00000000
        /*0010*/ 	.short	0x0008
        /*0012*/ 	.short	0x0030
        /*0014*/ 	.byte	0x00, 0xf0, 0x21, 0x00


	//----- nvinfo : EIATTR_KPARAM_INFO
	.align		4
.L_865:
        /*0018*/ 	.byte	0x04, 0x17
        /*001a*/ 	.short	(.L_867 - .L_866)
.L_866:
        /*001c*/ 	.word	0x00000000
        /*0020*/ 	.short	0x0007
        /*0022*/ 	.short	0x0028
        /*0024*/ 	.byte	0x00, 0xf5, 0x21, 0x00


	//----- nvinfo : EIATTR_KPARAM_INFO
	.align		4
.L_867:
        /*0028*/ 	.byte	0x04, 0x17
        /*002a*/ 	.short	(.L_869 - .L_868)
.L_868:
        /*002c*/ 	.word	0x00000000
        /*0030*/ 	.short	0x0006
        /*0032*/ 	.short	0x0020
        /*0034*/ 	.byte	0x00, 0xf5, 0x21, 0x00


	//----- nvinfo : EIATTR_KPARAM_INFO
	.align		4
.L_869:
        /*0038*/ 	.byte	0x04, 0x17
        /*003a*/ 	.short	(.L_871 - .L_870)
.L_870:
        /*003c*/ 	.word	0x00000000
        /*0040*/ 	.short	0x0005
        /*0042*/ 	.short	0x0018
        /*0044*/ 	.byte	0x00, 0xf5, 0x21, 0x00


	//----- nvinfo : EIATTR_KPARAM_INFO
	.align		4
.L_871:
        /*0048*/ 	.byte	0x04, 0x17
        /*004a*/ 	.short	(.L_873 - .L_872)
.L_872:
        /*004c*/ 	.word	0x00000000
        /*0050*/ 	.short	0x0004
        /*0052*/ 	.short	0x0010
        /*0054*/ 	.byte	0x00, 0xf0, 0x11, 0x00


	//----- nvinfo : EIATTR_KPARAM_INFO
	.align		4
.L_873:
        /*0058*/ 	.byte	0x04, 0x17
        /*005a*/ 	.short	(.L_875 - .L_874)
.L_874:
        /*005c*/ 	.word	0x00000000
        /*0060*/ 	.short	0x0003
        /*0062*/ 	.short	0x000c
        /*0064*/ 	.byte	0x00, 0xf0, 0x11, 0x00


	//----- nvinfo : EIATTR_KPARAM_INFO
	.align		4
.L_875:
        /*0068*/ 	.byte	0x04, 0x17
        /*006a*/ 	.short	(.L_877 - .L_876)
.L_876:
        /*006c*/ 	.word	0x00000000
        /*0070*/ 	.short	0x0002
        /*0072*/ 	.short	0x0008
        /*0074*/ 	.byte	0x00, 0xf0, 0x11, 0x00


	//----- nvinfo : EIATTR_KPARAM_INFO
	.align		4
.L_877:
        /*0078*/ 	.byte	0x04, 0x17
        /*007a*/ 	.short	(.L_879 - .L_878)
.L_878:
        /*007c*/ 	.word	0x00000000
        /*0080*/ 	.short	0x0001
        /*0082*/ 	.short	0x0004
        /*0084*/ 	.byte	0x00, 0xf0, 0x11, 0x00


	//----- nvinfo : EIATTR_KPARAM_INFO
	.align		4
.L_879:
        /*0088*/ 	.byte	0x04, 0x17
        /*008a*/ 	.short	(.L_881 - .L_880)
.L_880:
        /*008c*/ 	.word	0x00000000
        /*0090*/ 	.short	0x0000
        /*0092*/ 	.short	0x0000
        /*0094*/ 	.byte	0x00, 0xf0, 0x11, 0x00


	//----- nvinfo : EIATTR_SPARSE_MMA_MASK
	.align		4
.L_881:
        /*0098*/ 	.byte	0x03, 0x50
        /*009a*/ 	.short	0x0000


	//----- nvinfo : EIATTR_MAXREG_COUNT
	.align		4
        /*009c*/ 	.byte	0x03, 0x1b
        /*009e*/ 	.short	0x00ff


	//----- nvinfo : EIATTR_VRC_CTA_INIT_COUNT
	.align		4
        /*00a0*/ 	.byte	0x02, 0x4a
	.zero		1
	.zero		1


	//----- nvinfo : EIATTR_EXIT_INSTR_OFFSETS
	.align		4
        /*00a4*/ 	.byte	0x04, 0x1c
        /*00a6*/ 	.short	(.L_883 - .L_882)


	//   ....[0]....
.L_882:
        /*00a8*/ 	.word	0x000000c0


	//   ....[1]....
        /*00ac*/ 	.word	0x00001300


	//----- nvinfo : EIATTR_MAX_THREADS
	.align		4
.L_883:
        /*00b0*/ 	.byte	0x04, 0x05
        /*00b2*/ 	.short	(.L_885 - .L_884)
.L_884:
        /*00b4*/ 	.word	0x00000080
        /*00b8*/ 	.word	0x00000001
        /*00bc*/ 	.word	0x00000001


	//----- nvinfo : EIATTR_CRS_STACK_SIZE
	.align		4
.L_885:
        /*00c0*/ 	.byte	0x04, 0x1e
        /*00c2*/ 	.short	(.L_887 - .L_886)
.L_886:
        /*00c4*/ 	.word	0x00000000


	//----- nvinfo : EIATTR_CBANK_PARAM_SIZE
	.align		4
.L_887:
        /*00c8*/ 	.byte	0x03, 0x19
        /*00ca*/ 	.short	0x0038


	//----- nvinfo : EIATTR_PARAM_CBANK
	.align		4
        /*00cc*/ 	.byte	0x04, 0x0a
        /*00ce*/ 	.short	(.L_889 - .L_888)
	.align		4
.L_888:
        /*00d0*/ 	.word	index@(.nv.constant0.nvkernel__Z3rhsv_F1L1626_22)
        /*00d4*/ 	.short	0x0380
        /*00d6*/ 	.short	0x0038


	//----- nvinfo : EIATTR_SW_WAR
	.align		4
.L_889:
        /*00d8*/ 	.byte	0x04, 0x36
        /*00da*/ 	.short	(.L_891 - .L_890)
.L_890:
        /*00dc*/ 	.word	0x00000000
.L_891:


//--------------------- .nv.info.nvkernel__Z3rhsv_F1L1614_20 --------------------------
	.section	.nv.info.nvkernel__Z3rhsv_F1L1614_20,"",@"SHT_CUDA_INFO"
	.sectionflags	@""
	.align	4


	//----- nvinfo : EIATTR_CUDA_API_VERSION
	.align		4
        /*0000*/ 	.byte	0x04, 0x37
        /*0002*/ 	.short	(.L_893 - .L_892)
.L_892:
        /*0004*/ 	.word	0x00000081


	//----- nvinfo : EIATTR_KPARAM_INFO
	.align		4
.L_893:
        /*0008*/ 	.byte	0x04, 0x17
        /*000a*/ 	.short	(.L_895 - .L_894)
.L_894:
        /*000c*/ 	.word	0x00000000
        /*0010*/ 	.short	0x0007
        /*0012*/ 	.short	0x0028
        /*0014*/ 	.byte	0x00, 0xf0, 0x21, 0x00


	//----- nvinfo : EIATTR_KPARAM_INFO
	.align		4
.L_895:
        /*0018*/ 	.byte	0x04, 0x17
        /*001a*/ 	.short	(.L_897 - .L_896)
.L_896:
        /*001c*/ 	.word	0x00000000
        /*0020*/ 	.short	0x0006
        /*0022*/ 	.short	0x0020
        /*0024*/ 	.byte	0x00, 0xf5, 0x21, 0x00


	//----- nvinfo : EIATTR_KPARAM_INFO
	.align		4
.L_897:
        /*0028*/ 	.byte	0x04, 0x17
        /*002a*/ 	.short	(.L_899 - .L_898)
.L_898:
        /*002c*/ 	.word	0x00000000
        /*0030*/ 	.short	0x0005
        /*0032*/ 	.short	0x0018
        /*0034*/ 	.byte	0x00, 0xf5, 0x21, 0x00


	//----- nvinfo : EIATTR_KPARAM_INFO
	.align		4
.L_899:
        /*0038*/ 	.byte	0x04, 0x17
        /*003a*/ 	.short	(.L_901 - .L_900)
.L_900:
        /*003c*/ 	.word	0x00000000
        /*0040*/ 	.short	0x0004
        /*0042*/ 	.short	0x0010
        /*0044*/ 	.byte	0x00, 0xf0, 0x11, 0x00


	//----- nvinfo : EIATTR_KPARAM_INFO
	.align		4
.L_901:
        /*0048*/ 	.byte	0x04, 0x17
        /*004a*/ 	.short	(.L_903 - .L_902)
.L_902:
        /*004c*/ 	.word	0x00000000
        /*0050*/ 	.short	0x0003
        /*0052*/ 	.short	0x000c
        /*0054*/ 	.byte	0x00, 0xf0, 0x11, 0x00


	//----- nvinfo : EIATTR_KPARAM_INFO
	.align		4
.L_903:
        /*0058*/ 	.byte	0x04, 0x17
        /*005a*/ 	.short	(.L_905 - .L_904)
.L_904:
        /*005c*/ 	.word	0x00000000
        /*0060*/ 	.short	0x0002
        /*0062*/ 	.short	0x0008
        /*0064*/ 	.byte	0x00, 0xf0, 0x11, 0x00


	//----- nvinfo : EIATTR_KPARAM_INFO
	.align		4
.L_905:
        /*0068*/ 	.byte	0x04, 0x17
        /*006a*/ 	.short	(.L_907 - .L_906)
.L_906:
        /*006c*/ 	.word	0x00000000
        /*0070*/ 	.short	0x0001
        /*0072*/ 	.short	0x0004
        /*0074*/ 	.byte	0x00, 0xf0, 0x11, 0x00


	//----- nvinfo : EIATTR_KPARAM_INFO
	.align		4
.L_907:
        /*0078*/ 	.byte	0x04, 0x17
        /*007a*/ 	.short	(.L_909 - .L_908)
.L_908:
        /*007c*/ 	.word	0x00000000
        /*0080*/ 	.short	0x0000
        /*0082*/ 	.short	0x0000
        /*0084*/ 	.byte	0x00, 0xf0, 0x11, 0x00


	//----- nvinfo : EIATTR_SPARSE_MMA_MASK
	.align		4
.L_909:
        /*0088*/ 	.byte	0x03, 0x50
        /*008a*/ 	.short	0x0000


	//----- nvinfo : EIATTR_MAXREG_COUNT
	.align		4
        /*008c*/ 	.byte	0x03, 0x1b
        /*008e*/ 	.short	0x00ff


	//----- nvinfo : EIATTR_VRC_CTA_INIT_COUNT
	.align		4
        /*0090*/ 	.byte	0x02, 0x4a
	.zero		1
	.zero		1


	//----- nvinfo : EIATTR_EXIT_INSTR_OFFSETS
	.align		4
        /*0094*/ 	.byte	0x04, 0x1c
        /*0096*/ 	.short	(.L_911 - .L_910)


	//   ....[0]....
.L_910:
        /*0098*/ 	.word	0x000000c0


	//   ....[1]....
        /*009c*/ 	.word	0x00000cf0


	//----- nvinfo : EIATTR_MAX_THREADS
	.align		4
.L_911:
        /*00a0*/ 	.byte	0x04, 0x05
        /*00a2*/ 	.short	(.L_913 - .L_912)
.L_912:
        /*00a4*/ 	.word	0x00000080
        /*00a8*/ 	.word	0x00000001
        /*00ac*/ 	.word	0x00000001


	//----- nvinfo : EIATTR_CRS_STACK_SIZE
	.align		4
.L_913:
        /*00b0*/ 	.byte	0x04, 0x1e
        /*00b2*/ 	.short	(.L_915 - .L_914)
.L_914:
        /*00b4*/ 	.word	0x00000000


	//----- nvinfo : EIATTR_CBANK_PARAM_SIZE
	.align		4
.L_915:
        /*00b8*/ 	.byte	0x03, 0x19
        /*00ba*/ 	.short	0x0030


	//----- nvinfo : EIATTR_PARAM_CBANK
	.align		4
        /*00bc*/ 	.byte	0x04, 0x0a
        /*00be*/ 	.short	(.L_917 - .L_916)
	.align		4
.L_916:
        /*00c0*/ 	.word	index@(.nv.constant0.nvkernel__Z3rhsv_F1L1614_20)
        /*00c4*/ 	.short	0x0380
        /*00c6*/ 	.short	0x0030


	//----- nvinfo : EIATTR_SW_WAR
	.align		4
.L_917:
        /*00c8*/ 	.byte	0x04, 0x36
        /*00ca*/ 	.short	(.L_919 - .L_918)
.L_918:
        /*00cc*/ 	.word	0x00000000
.L_919:


//--------------------- .nv.info.nvkernel__Z3rhsv_F1L1597_18 --------------------------
	.section	.nv.info.nvkernel__Z3rhsv_F1L1597_18,"",@"SHT_CUDA_INFO"
	.sectionflags	@""
	.align	4


	//----- nvinfo : EIATTR_CUDA_API_VERSION
	.align		4
        /*0000*/ 	.byte	0x04, 0x37
        /*0002*/ 	.short	(.L_921 - .L_920)
.L_920:
        /*0004*/ 	.word	0x00000081


	//----- nvinfo : EIATTR_KPARAM_INFO
	.align		4
.L_921:
        /*0008*/ 	.byte	0x04, 0x17
        /*000a*/ 	.short	(.L_923 - .L_922)
.L_922:
        /*000c*/ 	.word	0x00000000
        /*0010*/ 	.short	0x0007
        /*0012*/ 	.short	0x0028
        /*0014*/ 	.byte	0x00, 0xf5, 0x21, 0x00


	//----- nvinfo : EIATTR_KPARAM_INFO
	.align		4
.L_923:
        /*0018*/ 	.byte	0x04, 0x17
        /*001a*/ 	.short	(.L_925 - .L_924)
.L_924:
        /*001c*/ 	.word	0x00000000
        /*0020*/ 	.short	0x0006
        /*0022*/ 	.short	0x0020
        /*0024*/ 	.byte	0x00, 0xf5, 0x21, 0x00


	//----- nvinfo : EIATTR_KPARAM_INFO
	.align		4
.L_925:
        /*0028*/ 	.byte	0x04, 0x17
        /*002a*/ 	.short	(.L_927 - .L_926)
.L_926:
        /*002c*/ 	.word	0x00000000
        /*0030*/ 	.short	0x0005
        /*0032*/ 	.short	0x0018
        /*0034*/ 	.byte	0x00, 0xf5, 0x21, 0x00


	//----- nvinfo : EIATTR_KPARAM_INFO
	.align		4
.L_927:
        /*0038*/ 	.byte	0x04, 0x17
        /*003a*/ 	.short	(.L_929 - .L_928)
.L_928:
        /*003c*/ 	.word	0x00000000
        /*0040*/ 	.short	0x0004
        /*0042*/ 	.short	0x0010
        /*0044*/ 	.byte	0x00, 0xf5, 0x21, 0x00


	//----- nvinfo : EIATTR_KPARAM_INFO
	.align		4
.L_929:
        /*0048*/ 	.byte	0x04, 0x17
        /*004a*/ 	.short	(.L_931 - .L_930)
.L_930:
        /*004c*/ 	.word	0x00000000
        /*0050*/ 	.short	0x0003
        /*0052*/ 	.short	0x000c
        /*0054*/ 	.byte	0x00, 0xf0, 0x11, 0x00


	//----- nvinfo : EIATTR_KPARAM_INFO
	.align		4
.L_931:
        /*0058*/ 	.byte	0x04, 0x17
        /*005a*/ 	.short	(.L_933 - .L_932)
.L_932:
        /*005c*/ 	.word	0x00000000
        /*0060*/ 	.short	0x0002
        /*0062*/ 	.short	0x0008
        /*0064*/ 	.byte	0x00, 0xf0, 0x11, 0x00


	//----- nvinfo : EIATTR_KPARAM_INFO
	.align		4
.L_933:
        /*0068*/ 	.byte	0x04, 0x17
        /*006a*/ 	.short	(.L_935 - .L_934)
.L_934:
        /*006c*/ 	.word	0x00000000
        /*0070*/ 	.short	0x0001
        /*0072*/ 	.short	0x0004
        /*0074*/ 	.byte	0x00, 0xf0, 0x11, 0x00


	//----- nvinfo : EIATTR_KPARAM_INFO
	.align		4
.L_935:
        /*0078*/ 	.byte	0x04, 0x17
        /*007a*/ 	.short	(.L_937 - .L_936)
.L_936:
        /*007c*/ 	.word	0x00000000
        /*0080*/ 	.short	0x0000
        /*0082*/ 	.short	0x0000
        /*0084*/ 	.byte	0x00, 0xf0, 0x11, 0x00


	//----- nvinfo : EIATTR_SPARSE_MMA_MASK
	.align		4
.L_937:
        /*0088*/ 	.byte	0x03, 0x50
        /*008a*/ 	.short	0x0000


	//----- nvinfo : EIATTR_MAXREG_COUNT
	.align		4
        /*008c*/ 	.byte	0x03, 0x1b
        /*008e*/ 	.short	0x00ff


	//----- nvinfo : EIATTR_VRC_CTA_INIT_COUNT
	.align		4
        /*0090*/ 	.byte	0x02, 0x4a
	.zero		1
	.zero		1


	//----- nvinfo : EIATTR_EXIT_INSTR_OFFSETS
	.align		4
        /*0094*/ 	.byte	0x04, 0x1c
        /*0096*/ 	.short	(.L_939 - .L_938)


	//   ....[0]....
.L_938:
        /*0098*/ 	.word	0x000000c0


	//   ....[1]....
        /*009c*/ 	.word	0x00000ca0


	//----- nvinfo : EIATTR_MAX_THREADS
	.align		4
.L_939:
        /*00a0*/ 	.byte	0x04, 0x05
        /*00a2*/ 	.short	(.L_941 - .L_940)
.L_940:
        /*00a4*/ 	.word	0x00000080
        /*00a8*/ 	.word	0x00000001
        /*00ac*/ 	.word	0x00000001


	//----- nvinfo : EIATTR_CRS_STACK_SIZE
	.align		4
.L_941:
        /*00b0*/ 	.byte	0x04, 0x1e
        /*00b2*/ 	.short	(.L_943 - .L_942)
.L_942:
        /*00b4*/ 	.word	0x00000000


	//----- nvinfo : EIATTR_CBANK_PARAM_SIZE
	.align		4
.L_943:
        /*00b8*/ 	.byte	0x03, 0x19
        /*00ba*/ 	.short	0x0030


	//----- nvinfo : EIATTR_PARAM_CBANK
	.align		4
        /*00bc*/ 	.byte	0x04, 0x0a
        /*00be*/ 	.short	(.L_945 - .L_944)
	.align		4
.L_944:
        /*00c0*/ 	.word	index@(.nv.constant0.nvkernel__Z3rhsv_F1L1597_18)
        /*00c4*/ 	.short	0x0380
        /*00c6*/ 	.short	0x0030


	//----- nvinfo : EIATTR_SW_WAR
	.align		4
.L_945:
        /*00c8*/ 	.byte	0x04, 0x36
        /*00ca*/ 	.short	(.L_947 - .L_946)
.L_946:
        /*00cc*/ 	.word	0x00000000
.L_947:


//--------------------- .nv.info.__cuda_sm20_dblrcp_rn_slowpath_v3 --------------------------
	.section	.nv.info.__cuda_sm20_dblrcp_rn_slowpath_v3,"",@"SHT_CUDA_INFO"
	.sectionflags	@""
	.align	4


	//----- nvinfo : EIATTR_CUDA_API_VERSION
	.align		4
        /*0000*/ 	.byte	0x04, 0x37
        /*0002*/ 	.short	(.L_949 - .L_948)
.L_948:
        /*0004*/ 	.word	0x00000081


	//----- nvinfo : EIATTR_SPARSE_MMA_MASK
	.align		4
.L_949:
        /*0008*/ 	.byte	0x03, 0x50
        /*000a*/ 	.short	0x0000


	//----- nvinfo : EIATTR_VRC_CTA_INIT_COUNT
	.align		4
        /*000c*/ 	.byte	0x02, 0x4a
	.zero		1
	.zero		1


	//----- nvinfo : EIATTR_CRS_STACK_SIZE
	.align		4
        /*0010*/ 	.byte	0x04, 0x1e
        /*0012*/ 	.short	(.L_951 - .L_950)
.L_950:
        /*0014*/ 	.word	0x00000000


	//----- nvinfo : EIATTR_SW_WAR
	.align		4
.L_951:
        /*0018*/ 	.byte	0x04, 0x36
        /*001a*/ 	.short	(.L_953 - .L_952)
.L_952:
        /*001c*/ 	.word	0x00000000
.L_953:


//--------------------- .nv.info.nvkernel__Z3rhsv_F1L1574_16 --------------------------
	.section	.nv.info.nvkernel__Z3rhsv_F1L1574_16,"",@"SHT_CUDA_INFO"
	.sectionflags	@""
	.align	4


	//----- nvinfo : EIATTR_CUDA_API_VERSION
	.align		4
        /*0000*/ 	.byte	0x04, 0x37
        /*0002*/ 	.short	(.L_955 - .L_954)
.L_954:
        /*0004*/ 	.word	0x00000081


	//----- nvinfo : EIATTR_KPARAM_INFO
	.align		4
.L_955:
        /*0008*/ 	.byte	0x04, 0x17
        /*000a*/ 	.short	(.L_957 - .L_956)
.L_956:
        /*000c*/ 	.word	0x00000000
        /*0010*/ 	.short	0x0007
        /*0012*/ 	.short	0x0030
        /*0014*/ 	.byte	0x00, 0xf5, 0x21, 0x00


	//----- nvinfo : EIATTR_KPARAM_INFO
	.align		4
.L_957:
        /*0018*/ 	.byte	0x04, 0x17
        /*001a*/ 	.short	(.L_959 - .L_958)
.L_958:
        /*001c*/ 	.word	0x00000000
        /*0020*/ 	.short	0x0006
        /*0022*/ 	.short	0x0028
        /*0024*/ 	.byte	0x00, 0xf5, 0x21, 0x00


	//----- nvinfo : EIATTR_KPARAM_INFO
	.align		4
.L_959:
        /*0028*/ 	.byte	0x04, 0x17
        /*002a*/ 	.short	(.L_961 - .L_960)
.L_960:
        /*002c*/ 	.word	0x00000000
        /*0030*/ 	.short	0x0005
        /*0032*/ 	.short	0x0020
        /*0034*/ 	.byte	0x00, 0xf5, 0x21, 0x00


	//----- nvinfo : EIATTR_KPARAM_INFO
	.align		4
.L_961:
        /*0038*/ 	.byte	0x04, 0x17
        /*003a*/ 	.short	(.L_963 - .L_962)
.L_962:
        /*003c*/ 	.word	0x00000000
        /*0040*/ 	.short	0x0004
        /*0042*/ 	.short	0x0018
        /*0044*/ 	.byte	0x00, 0xf5, 0x21, 0x00


	//----- nvinfo : EIATTR_KPARAM_INFO
	.align		4
.L_963:
        /*0048*/ 	.byte	0x04, 0x17
        /*004a*/ 	.short	(.L_965 - .L_964)
.L_964:
        /*004c*/ 	.word	0x00000000
        /*0050*/ 	.short	0x0003
        /*0052*/ 	.short	0x0010
        /*0054*/ 	.byte	0x00, 0xf5, 0x21, 0x00


	//----- nvinfo : EIATTR_KPARAM_INFO
	.align		4
.L_965:
        /*0058*/ 	.byte	0x04, 0x17
        /*005a*/ 	.short	(.L_967 - .L_966)
.L_966:
        /*005c*/ 	.word	0x00000000
        /*0060*/ 	.short	0x0002
        /*0062*/ 	.short	0x0008
        /*0064*/ 	.byte	0x00, 0xf0, 0x11, 0x00


	//----- nvinfo : EIATTR_KPARAM_INFO
	.align		4
.L_967:
        /*0068*/ 	.byte	0x04, 0x17
        /*006a*/ 	.short	(.L_969 - .L_968)
.L_968:
        /*006c*/ 	.word	0x00000000
        /*0070*/ 	.short	0x0001
        /*0072*/ 	.short	0x0004
        /*0074*/ 	.byte	0x00, 0xf0, 0x11, 0x00


	//----- nvinfo : EIATTR_KPARAM_INFO
	.align		4
.L_969:
        /*0078*/ 	.byte	0x04, 0x17
        /*007a*/ 	.short	(.L_971 - .L_970)
.L_970:
        /*007c*/ 	.word	0x00000000
        /*0080*/ 	.short	0x0000
        /*0082*/ 	.short	0x0000
        /*0084*/ 	.byte	0x00, 0xf0, 0x11, 0x00


	//----- nvinfo : EIATTR_SPARSE_MMA_MASK
	.align		4
.L_971:
        /*0088*/ 	.byte	0x03, 0x50
        /*008a*/ 	.short	0x0000


	//----- nvinfo : EIATTR_MAXREG_COUNT
	.align		4
        /*008c*/ 	.byte	0x03, 0x1b
        /*008e*/ 	.short	0x00ff


	//----- nvinfo : EIATTR_VRC_CTA_INIT_COUNT
	.align		4
        /*0090*/ 	.byte	0x02, 0x4a
	.zero		1
	.zero		1


	//----- nvinfo : EIATTR_EXIT_INSTR_OFFSETS
	.align		4
        /*0094*/ 	.byte	0x04, 0x1c
        /*0096*/ 	.short	(.L_973 - .L_972)


	//   ....[0]....
.L_972:
        /*0098*/ 	.word	0x000000c0


	//   ....[1]....
        /*009c*/ 	.word	0x00000f20


	//----- nvinfo : EIATTR_MAX_THREADS
	.align		4
.L_973:
        /*00a0*/ 	.byte	0x04, 0x05
        /*00a2*/ 	.short	(.L_975 - .L_974)
.L_974:
        /*00a4*/ 	.word	0x00000080
        /*00a8*/ 	.word	0x00000001
        /*00ac*/ 	.word	0x00000001


	//----- nvinfo : EIATTR_CRS_STACK_SIZE
	.align		4
.L_975:
        /*00b0*/ 	.byte	0x04, 0x1e
        /*00b2*/ 	.short	(.L_977 - .L_976)
.L_976:
        /*00b4*/ 	.word	0x00000000


	//----- nvinfo : EIATTR_CBANK_PARAM_SIZE
	.align		4
.L_977:
        /*00b8*/ 	.byte	0x03, 0x19
        /*00ba*/ 	.short	0x0038


	//----- nvinfo : EIATTR_PARAM_CBANK
	.align		4
        /*00bc*/ 	.byte	0x04, 0x0a
        /*00be*/ 	.short	(.L_979 - .L_978)
	.align		4
.L_978:
        /*00c0*/ 	.word	index@(.nv.constant0.nvkernel__Z3rhsv_F1L1574_16)
        /*00c4*/ 	.short	0x0380
        /*00c6*/ 	.short	0x0038


	//----- nvinfo : EIATTR_SW_WAR
	.align		4
.L_979:
        /*00c8*/ 	.byte	0x04, 0x36
        /*00ca*/ 	.short	(.L_981 - .L_980)
.L_980:
        /*00cc*/ 	.word	0x00000000
.L_981:


//--------------------- .nv.info.nvkernel__Z6l2normiiiiiiiiii_F1L1529_14 --------------------------
	.section	.nv.info.nvkernel__Z6l2normiiiiiiiiii_F1L1529_14,"",@"SHT_CUDA_INFO"
	.sectionflags	@""
	.align	4


	//----- nvinfo : EIATTR_CUDA_API_VERSION
	.align		4
        /*0000*/ 	.byte	0x04, 0x37
        /*0002*/ 	.short	(.L_983 - .L_982)
.L_982:
        /*0004*/ 	.word	0x00000081


	//----- nvinfo : EIATTR_KPARAM_INFO
	.align		4
.L_983:
        /*0008*/ 	.byte	0x04, 0x17
        /*000a*/ 	.short	(.L_985 - .L_984)
.L_984:
        /*000c*/ 	.word	0x00000000
        /*0010*/ 	.short	0x000b
        /*0012*/ 	.short	0x0040
        /*0014*/ 	.byte	0x00, 0xf5, 0x21, 0x00


	//----- nvinfo : EIATTR_KPARAM_INFO
	.align		4
.L_985:
        /*0018*/ 	.byte	0x04, 0x17
        /*001a*/ 	.short	(.L_987 - .L_986)
.L_986:
        /*001c*/ 	.word	0x00000000
        /*0020*/ 	.short	0x000a
        /*0022*/ 	.short	0x0038
        /*0024*/ 	.byte	0x00, 0xf5, 0x21, 0x00


	//----- nvinfo : EIATTR_KPARAM_INFO
	.align		4
.L_987:
        /*0028*/ 	.byte	0x04, 0x17
        /*002a*/ 	.short	(.L_989 - .L_988)
.L_988:
        /*002c*/ 	.word	0x00000000
        /*0030*/ 	.short	0x0009
        /*0032*/ 	.short	0x0030
        /*0034*/ 	.byte	0x00, 0xf5, 0x21, 0x00


	//----- nvinfo : EIATTR_KPARAM_INFO
	.align		4
.L_989:
        /*0038*/ 	.byte	0x04, 0x17
        /*003a*/ 	.short	(.L_991 - .L_990)
.L_990:
        /*003c*/ 	.word	0x00000000
        /*0040*/ 	.short	0x0008
        /*0042*/ 	.short	0x0028
        /*0044*/ 	.byte	0x00, 0xf5, 0x21, 0x00


	//----- nvinfo : EIATTR_KPARAM_INFO
	.align		4
.L_991:
        /*0048*/ 	.byte	0x04, 0x17
        /*004a*/ 	.short	(.L_993 - .L_992)
.L_992:
        /*004c*/ 	.word	0x00000000
        /*0050*/ 	.short	0x0007
        /*0052*/ 	.short	0x0020
        /*0054*/ 	.byte	0x00, 0xf5, 0x21, 0x00


	//----- nvinfo : EIATTR_KPARAM_INFO
	.align		4
.L_993:
        /*0058*/ 	.byte	0x04, 0x17
        /*005a*/ 	.short	(.L_995 - .L_994)
.L_994:
        /*005c*/ 	.word	0x00000000
        /*0060*/ 	.short	0x0006
        /*0062*/ 	.short	0x0018
        /*0064*/ 	.byte	0x00, 0xf5, 0x21, 0x00


	//----- nvinfo : EIATTR_KPARAM_INFO
	.align		4
.L_995:
        /*0068*/ 	.byte	0x04, 0x17
        /*006a*/ 	.short	(.L_997 - .L_996)
.L_996:
        /*006c*/ 	.word	0x00000000
        /*0070*/ 	.short	0x0005
        /*0072*/ 	.short	0x0014
        /*0074*/ 	.byte	0x00, 0xf0, 0x11, 0x00


	//----- nvinfo : EIATTR_KPARAM_INFO
	.align		4
.L_997:
        /*0078*/ 	.byte	0x04, 0x17
        /*007a*/ 	.short	(.L_999 - .L_998)
.L_998:
        /*007c*/ 	.word	0x00000000
        /*0080*/ 	.short	0x0004
        /*0082*/ 	.short	0x0010
        /*0084*/ 	.byte	0x00, 0xf0, 0x11, 0x00


	//----- nvinfo : EIATTR_KPARAM_INFO
	.align		4
.L_999:
        /*0088*/ 	.byte	0x04, 0x17
        /*008a*/ 	.short	(.L_1001 - .L_1000)
.L_1000:
        /*008c*/ 	.word	0x00000000
        /*0090*/ 	.short	0x0003
        /*0092*/ 	.short	0x000c
        /*0094*/ 	.byte	0x00, 0xf0, 0x11, 0x00


	//----- nvinfo : EIATTR_KPARAM_INFO
	.align		4
.L_1001:
        /*0098*/ 	.byte	0x04, 0x17
        /*009a*/ 	.short	(.L_1003 - .L_1002)
.L_1002:
        /*009c*/ 	.word	0x00000000
        /*00a0*/ 	.short	0x0002
        /*00a2*/ 	.short	0x0008
        /*00a4*/ 	.byte	0x00, 0xf0, 0x11, 0x00


	//----- nvinfo : EIATTR_KPARAM_INFO
	.align		4
.L_1003:
        /*00a8*/ 	.byte	0x04, 0x17
        /*00aa*/ 	.short	(.L_1005 - .L_1004)
.L_1004:
        /*00ac*/ 	.word	0x00000000
        /*00b0*/ 	.short	0x0001
        /*00b2*/ 	.short	0x0004
        /*00b4*/ 	.byte	0x00, 0xf0, 0x11, 0x00


	//----- nvinfo : EIATTR_KPARAM_INFO
	.align		4
.L_1005:
        /*00b8*/ 	.byte	0x04, 0x17
        /*00ba*/ 	.short	(.L_1007 - .L_1006)
.L_1006:
        /*00bc*/ 	.word	0x00000000
        /*00c0*/ 	.short	0x0000
        /*00c2*/ 	.short	0x0000
        /*00c4*/ 	.byte	0x00, 0xf0, 0x11, 0x00


	//----- nvinfo : EIATTR_SPARSE_MMA_MASK
	.align		4
.L_1007:
        /*00c8*/ 	.byte	0x03, 0x50
        /*00ca*/ 	.short	0x0000


	//----- nvinfo : EIATTR_MAXREG_COUNT
	.align		4
        /*00cc*/ 	.byte	0x03, 0x1b
        /*00ce*/ 	.short	0x00ff


	//----- nvinfo : EIATTR_NUM_BARRIERS
	.align		4
        /*00d0*/ 	.byte	0x02, 0x4c
        /*00d2*/ 	.byte	0x01
	.zero		1


	//----- nvinfo : EIATTR_COOP_GROUP_MASK_REGIDS
	.align		4
        /*00d4*/ 	.byte	0x04, 0x29
        /*00d6*/ 	.short	(.L_1009 - .L_1008)


	//   ....[0]....
.L_1008:
        /*00d8*/ 	.word	0xffffffff


	//   ....[1]....
        /*00dc*/ 	.word	0xffffffff


	//   ....[2]....
        /*00e0*/ 	.word	0xffffffff


	//   ....[3]....
        /*00e4*/ 	.word	0xffffffff


	//   ....[4]....
        /*00e8*/ 	.word	0xffffffff


	//   ....[5]....
        /*00ec*/ 	.word	0xffffffff


	//   ....[6]....
        /*00f0*/ 	.word	0xffffffff


	//   ....[7]....
        /*00f4*/ 	.word	0xffffffff


	//   ....[8]....
        /*00f8*/ 	.word	0xffffffff


	//   ....[9]....
        /*00fc*/ 	.word	0xffffffff


	//   ....[10]....
        /*0100*/ 	.word	0xffffffff


	//   ....[11]....
        /*0104*/ 	.word	0xffffffff


	//   ....[12]....
        /*0108*/ 	.word	0xffffffff


	//   ....[13]....
        /*010c*/ 	.word	0xffffffff


	//   ....[14]....
        /*0110*/ 	.word	0xffffffff


	//   ....[15]....
        /*0114*/ 	.word	0xffffffff


	//   ....[16]....
        /*0118*/ 	.word	0xffffffff


	//   ....[17]....
        /*011c*/ 	.word	0xffffffff


	//   ....[18]....
        /*0120*/ 	.word	0xffffffff


	//   ....[19]....
        /*0124*/ 	.word	0xffffffff


	//   ....[20]....
        /*0128*/ 	.word	0xffffffff


	//   ....[21]....
        /*012c*/ 	.word	0xffffffff


	//   ....[22]....
        /*0130*/ 	.word	0xffffffff


	//   ....[23]....
        /*0134*/ 	.word	0xffffffff


	//   ....[24]....
        /*0138*/ 	.word	0xffffffff


	//   ....[25]....
        /*013c*/ 	.word	0xffffffff


	//   ....[26]....
        /*0140*/ 	.word	0xffffffff


	//   ....[27]....
        /*0144*/ 	.word	0xffffffff


	//   ....[28]....
        /*0148*/ 	.word	0xffffffff


	//   ....[29]....
        /*014c*/ 	.word	0xffffffff


	//   ....[30]....
        /*0150*/ 	.word	0xffffffff


	//   ....[31]....
        /*0154*/ 	.word	0xffffffff


	//   ....[32]....
        /*0158*/ 	.word	0xffffffff


	//   ....[33]....
        /*015c*/ 	.word	0xffffffff


	//   ....[34]....
        /*0160*/ 	.word	0xffffffff


	//   ....[35]....
        /*0164*/ 	.word	0xffffffff


	//   ....[36]....
        /*0168*/ 	.word	0xffffffff


	//   ....[37]....
        /*016c*/ 	.word	0xffffffff


	//   ....[38]....
        /*0170*/ 	.word	0xffffffff


	//   ....[39]....
        /*0174*/ 	.word	0xffffffff


	//   ....[40]....
        /*0178*/ 	.word	0xffffffff


	//   ....[41]....
        /*017c*/ 	.word	0xffffffff


	//   ....[42]....
        /*0180*/ 	.word	0xffffffff


	//   ....[43]....
        /*0184*/ 	.word	0xffffffff


	//   ....[44]....
        /*0188*/ 	.word	0xffffffff


	//   ....[45]....
        /*018c*/ 	.word	0xffffffff


	//   ....[46]....
        /*0190*/ 	.word	0xffffffff


	//   ....[47]....
        /*0194*/ 	.word	0xffffffff


	//   ....[48]....
        /*0198*/ 	.word	0xffffffff


	//   ....[49]....
        /*019c*/ 	.word	0xffffffff


	//   ....[50]....
        /*01a0*/ 	.word	0xffffffff


	//   ....[51]....
        /*01a4*/ 	.word	0xffffffff


	//   ....[52]....
        /*01a8*/ 	.word	0xffffffff


	//   ....[53]....
        /*01ac*/ 	.word	0xffffffff


	//   ....[54]....
        /*01b0*/ 	.word	0xffffffff


	//   ....[55]....
        /*01b4*/ 	.word	0xffffffff


	//   ....[56]....
        /*01b8*/ 	.word	0xffffffff


	//   ....[57]....
        /*01bc*/ 	.word	0xffffffff


	//   ....[58]....
        /*01c0*/ 	.word	0xffffffff


	//   ....[59]....
        /*01c4*/ 	.word	0xffffffff


	//   ....[60]....
        /*01c8*/ 	.word	0xffffffff


	//   ....[61]....
        /*01cc*/ 	.word	0xffffffff


	//   ....[62]....
        /*01d0*/ 	.word	0xffffffff


	//   ....[63]....
        /*01d4*/ 	.word	0xffffffff


	//   ....[64]....
        /*01d8*/ 	.word	0xffffffff


	//   ....[65]....
        /*01dc*/ 	.word	0xffffffff


	//   ....[66]....
        /*01e0*/ 	.word	0xffffffff


	//   ....[67]....
        /*01e4*/ 	.word	0xffffffff


	//   ....[68]....
        /*01e8*/ 	.word	0xffffffff


	//   ....[69]....
        /*01ec*/ 	.word	0xffffffff


	//   ....[70]....
        /*01f0*/ 	.word	0x0500000f


	//   ....[71]....
        /*01f4*/ 	.word	0x0500000f


	//   ....[72]....
        /*01f8*/ 	.word	0x0500000f


	//   ....[73]....
        /*01fc*/ 	.word	0x0500000f


	//   ....[74]....
        /*0200*/ 	.word	0x0500000f


	//   ....[75]....
        /*0204*/ 	.word	0x0500000f


	//   ....[76]....
        /*0208*/ 	.word	0x0500000f


	//   ....[77]....
        /*020c*/ 	.word	0x0500000f


	//   ....[78]....
        /*0210*/ 	.word	0x0500000f


	//   ....[79]....
        /*0214*/ 	.word	0x0500000f


	//   ....[80]....
        /*0218*/ 	.word	0x0500000f


	//   ....[81]....
        /*021c*/ 	.word	0x0500000f


	//   ....[82]....
        /*0220*/ 	.word	0x0500000f


	//   ....[83]....
        /*0224*/ 	.word	0x0500000f


	//   ....[84]....
        /*0228*/ 	.word	0x0500000f


	//   ....[85]....
        /*022c*/ 	.word	0x0500000f


	//   ....[86]....
        /*0230*/ 	.word	0x0500000f


	//   ....[87]....
        /*0234*/ 	.word	0x0500000f


	//   ....[88]....
        /*0238*/ 	.word	0x0500000f


	//   ....[89]....
        /*023c*/ 	.word	0x0500000f


	//   ....[90]....
        /*0240*/ 	.word	0x0500000f


	//   ....[91]....
        /*0244*/ 	.word	0x0500000f


	//   ....[92]....
        /*0248*/ 	.word	0x0500000f


	//   ....[93]....
        /*024c*/ 	.word	0x0500000f


	//   ....[94]....
        /*0250*/ 	.word	0x0500000f


	//   ....[95]....
        /*0254*/ 	.word	0x0500000f


	//----- nvinfo : EIATTR_COOP_GROUP_INSTR_OFFSETS
	.align		4
.L_1009:
        /*0258*/ 	.byte	0x04, 0x28
        /*025a*/ 	.short	(.L_1011 - .L_1010)


	//   ....[0]....
.L_1010:
        /*025c*/ 	.word	0x00000a50


	//   ....[1]....
        /*0260*/ 	.word	0x00000a60


	//   ....[2]....
        /*0264*/ 	.word	0x00000aa0


	//   ....[3]....
        /*0268*/ 	.word	0x00000ab0


	//   ....[4]....
        /*026c*/ 	.word	0x00000b20


	//   ....[5]....
        /*0270*/ 	.word	0x00000b30


	//   ....[6]....
        /*0274*/ 	.word	0x00000ba0


	//   ....[7]....
        /*0278*/ 	.word	0x00000bb0


	//   ....[8]....
        /*027c*/ 	.word	0x00000c20


	//   ....[9]....
        /*0280*/ 	.word	0x00000c30


	//   ....[10]....
        /*0284*/ 	.word	0x00000e90


	//   ....[11]....
        /*0288*/ 	.word	0x00000ea0


	//   ....[12]....
        /*028c*/ 	.word	0x00000ee0


	//   ....[13]....
        /*0290*/ 	.word	0x00000ef0


	//   ....[14]....
        /*0294*/ 	.word	0x00000fc0


	//   ....[15]....
        /*0298*/ 	.word	0x00001000


	//   ....[16]....
        /*029c*/ 	.word	0x00001020


	//   ....[17]....
        /*02a0*/ 	.word	0x00001030


	//   ....[18]....
        /*02a4*/ 	.word	0x00001080


	//   ....[19]....
        /*02a8*/ 	.word	0x00001090


	//   ....[20]....
        /*02ac*/ 	.word	0x000010e0


	//   ....[21]....
        /*02b0*/ 	.word	0x000010f0


	//   ....[22]....
        /*02b4*/ 	.word	0x00001140


	//   ....[23]....
        /*02b8*/ 	.word	0x00001150


	//   ....[24]....
        /*02bc*/ 	.word	0x00001390


	//   ....[25]....
        /*02c0*/ 	.word	0x000013a0


	//   ....[26]....
        /*02c4*/ 	.word	0x000013e0


	//   ....[27]....
        /*02c8*/ 	.word	0x000013f0


	//   ....[28]....
        /*02cc*/ 	.word	0x000014c0


	//   ....[29]....
        /*02d0*/ 	.word	0x000014e0


	//   ....[30]....
        /*02d4*/ 	.word	0x00001510


	//   ....[31]....
        /*02d8*/ 	.word	0x00001520


	//   ....[32]....
        /*02dc*/ 	.word	0x00001570


	//   ....[33]....
        /*02e0*/ 	.word	0x00001580


	//   ....[34]....
        /*02e4*/ 	.word	0x000015d0


	//   ....[35]....
        /*02e8*/ 	.word	0x000015e0


	//   ....[36]....
        /*02ec*/ 	.word	0x00001630


	//   ....[37]....
        /*02f0*/ 	.word	0x00001640


	//   ....[38]....
        /*02f4*/ 	.word	0x00001880


	//   ....[39]....
        /*02f8*/ 	.word	0x00001890


	//   ....[40]....
        /*02fc*/ 	.word	0x000018d0


	//   ....[41]....
        /*0300*/ 	.word	0x000018e0


	//   ....[42]....
        /*0304*/ 	.word	0x000019b0


	//   ....[43]....
        /*0308*/ 	.word	0x000019d0


	//   ....[44]....
        /*030c*/ 	.word	0x00001a00


	//   ....[45]....
        /*0310*/ 	.word	0x00001a10


	//   ....[46]....
        /*0314*/ 	.word	0x00001a60


	//   ....[47]....
        /*0318*/ 	.word	0x00001a70


	//   ....[48]....
        /*031c*/ 	.word	0x00001ac0


	//   ....[49]....
        /*0320*/ 	.word	0x00001ad0


	//   ....[50]....
        /*0324*/ 	.word	0x00001b20


	//   ....[51]....
        /*0328*/ 	.word	0x00001b30


	//   ....[52]....
        /*032c*/ 	.word	0x00001d70


	//   ....[53]....
        /*0330*/ 	.word	0x00001d80


	//   ....[54]....
        /*0334*/ 	.word	0x00001dc0


	//   ....[55]....
        /*0338*/ 	.word	0x00001dd0


	//   ....[56]....
        /*033c*/ 	.word	0x00001ea0


	//   ....[57]....
        /*0340*/ 	.word	0x00001ec0


	//   ....[58]....
        /*0344*/ 	.word	0x00001ef0


	//   ....[59]....
        /*0348*/ 	.word	0x00001f00


	//   ....[60]....
        /*034c*/ 	.word	0x00001f50


	//   ....[61]....
        /*0350*/ 	.word	0x00001f60


	//   ....[62]....
        /*0354*/ 	.word	0x00001fb0


	//   ....[63]....
        /*0358*/ 	.word	0x00001fc0


	//   ....[64]....
        /*035c*/ 	.word	0x00002010


	//   ....[65]....
        /*0360*/ 	.word	0x00002020


	//   ....[66]....
        /*0364*/ 	.word	0x00002260


	//   ....[67]....
        /*0368*/ 	.word	0x00002270


	//   ....[68]....
        /*036c*/ 	.word	0x000022b0


	//   ....[69]....
        /*0370*/ 	.word	0x000022c0


	//   ....[70]....
        /*0374*/ 	.word	0x00002370


	//   ....[71]....
        /*0378*/ 	.word	0x000023c0


	//   ....[72]....
        /*037c*/ 	.word	0x00002440


	//   ....[73]....
        /*0380*/ 	.word	0x00002490


	//   ....[74]....
        /*0384*/ 	.word	0x00002510


	//   ....[75]....
        /*0388*/ 	.word	0x00002560


	//   ....[76]....
        /*038c*/ 	.word	0x000025e0


	//   ....[77]....
        /*0390*/ 	.word	0x00002630


	//   ....[78]....
        /*0394*/ 	.word	0x000026b0


	//   ....[79]....
        /*0398*/ 	.word	0x00002700


	//   ....[80]....
        /*039c*/ 	.word	0x00002780


	//   ....[81]....
        /*03a0*/ 	.word	0x000027d0


	//   ....[82]....
        /*03a4*/ 	.word	0x00002850


	//   ....[83]....
        /*03a8*/ 	.word	0x000028a0


	//   ....[84]....
        /*03ac*/ 	.word	0x00002920


	//   ....[85]....
        /*03b0*/ 	.word	0x00002970


	//   ....[86]....
        /*03b4*/ 	.word	0x000029f0


	//   ....[87]....
        /*03b8*/ 	.word	0x00002a40


	//   ....[88]....
        /*03bc*/ 	.word	0x00002ac0


	//   ....[89]....
        /*03c0*/ 	.word	0x00002b10


	//   ....[90]....
        /*03c4*/ 	.word	0x00002b90


	//   ....[91]....
        /*03c8*/ 	.word	0x00002be0


	//   ....[92]....
        /*03cc*/ 	.word	0x00002c60


	//   ....[93]....
        /*03d0*/ 	.word	0x00002cb0


	//   ....[94]....
        /*03d4*/ 	.word	0x00002d30


	//   ....[95]....
        /*03d8*/ 	.word	0x00002d80


	//----- nvinfo : EIATTR_VRC_CTA_INIT_COUNT
	.align		4
.L_1011:
        /*03dc*/ 	.byte	0x02, 0x4a
	.zero		1
	.zero		1


	//----- nvinfo : EIATTR_EXIT_INSTR_OFFSETS
	.align		4
        /*03e0*/ 	.byte	0x04, 0x1c
        /*03e2*/ 	.short	(.L_1013 - .L_1012)


	//   ....[0]....
.L_1012:
        /*03e4*/ 	.word	0x00002140


	//   ....[1]....
        /*03e8*/ 	.word	0x000022d0


	//   ....[2]....
        /*03ec*/ 	.word	0x00002310


	//----- nvinfo : EIATTR_MAX_THREADS
	.align		4
.L_1013:
        /*03f0*/ 	.byte	0x04, 0x05
        /*03f2*/ 	.short	(.L_1015 - .L_1014)
.L_1014:
        /*03f4*/ 	.word	0x00000080
        /*03f8*/ 	.word	0x00000001
        /*03fc*/ 	.word	0x00000001


	//----- nvinfo : EIATTR_CRS_STACK_SIZE
	.align		4
.L_1015:
        /*0400*/ 	.byte	0x04, 0x1e
        /*0402*/ 	.short	(.L_1017 - .L_1016)
.L_1016:
        /*0404*/ 	.word	0x00000000


	//----- nvinfo : EIATTR_CBANK_PARAM_SIZE
	.align		4
.L_1017:
        /*0408*/ 	.byte	0x03, 0x19
        /*040a*/ 	.short	0x0048


	//----- nvinfo : EIATTR_PARAM_CBANK
	.align		4
        /*040c*/ 	.byte	0x04, 0x0a
        /*040e*/ 	.short	(.L_1019 - .L_1018)
	.align		4
.L_1018:
        /*0410*/ 	.word	index@(.nv.constant0.nvkernel__Z6l2normiiiiiiiiii_F1L1529_14)
        /*0414*/ 	.short	0x0380
        /*0416*/ 	.short	0x0048


	//----- nvinfo : EIATTR_SW_WAR
	.align		4
.L_1019:
        /*0418*/ 	.byte	0x04, 0x36
        /*041a*/ 	.short	(.L_1021 - .L_1020)
.L_1020:
        /*041c*/ 	.word	0x00000000
.L_1021:


//--------------------- .nv.info.nvkernel__Z4jacui_F1L1214_12 --------------------------
	.section	.nv.info.nvkernel__Z4jacui_F1L1214_12,"",@"SHT_CUDA_INFO"
	.sectionflags	@""
	.align	4


	//----- nvinfo : EIATTR_CUDA_API_VERSION
	.align		4
        /*0000*/ 	.byte	0x04, 0x37
        /*0002*/ 	.short	(.L_1023 - .L_1022)
.L_1022:
        /*0004*/ 	.word	0x00000081


	//----- nvinfo : EIATTR_KPARAM_INFO
	.align		4
.L_1023:
        /*0008*/ 	.byte	0x04, 0x17
        /*000a*/ 	.short	(.L_1025 - .L_1024)
.L_1024:
        /*000c*/ 	.word	0x00000000
        /*0010*/ 	.short	0x0023
        /*0012*/ 	.short	0x0118
        /*0014*/ 	.byte	0x00, 0xf0, 0x21, 0x00


	//----- nvinfo : EIATTR_KPARAM_INFO
	.align		4
.L_1025:
        /*0018*/ 	.byte	0x04, 0x17
        /*001a*/ 	.short	(.L_1027 - .L_1026)
.L_1026:
        /*001c*/ 	.word	0x00000000
        /*0020*/ 	.short	0x0022
        /*0022*/ 	.short	0x0110
        /*0024*/ 	.byte	0x00, 0xf0, 0x21, 0x00


	//----- nvinfo : EIATTR_KPARAM_INFO
	.align		4
.L_1027:
        /*0028*/ 	.byte	0x04, 0x17
        /*002a*/ 	.short	(.L_1029 - .L_1028)
.L_1028:
        /*002c*/ 	.word	0x00000000
        /*0030*/ 	.short	0x0021
        /*0032*/ 	.short	0x0108
        /*0034*/ 	.byte	0x00, 0xf0, 0x21, 0x00


	//----- nvinfo : EIATTR_KPARAM_INFO
	.align		4
.L_1029:
        /*0038*/ 	.byte	0x04, 0x17
        /*003a*/ 	.short	(.L_1031 - .L_1030)
.L_1030:
        /*003c*/ 	.word	0x00000000
        /*0040*/ 	.short	0x0020
        /*0042*/ 	.short	0x0100
        /*0044*/ 	.byte	0x00, 0xf0, 0x21, 0x00


	//----- nvinfo : EIATTR_KPARAM_INFO
	.align		4
.L_1031:
        /*0048*/ 	.byte	0x04, 0x17
        /*004a*/ 	.short	(.L_1033 - .L_1032)
.L_1032:
        /*004c*/ 	.word	0x00000000
        /*0050*/ 	.short	0x001f
        /*0052*/ 	.short	0x00f8
        /*0054*/ 	.byte	0x00, 0xf0, 0x21, 0x00


	//----- nvinfo : EIATTR_KPARAM_INFO
	.align		4
.L_1033:
        /*0058*/ 	.byte	0x04, 0x17
        /*005a*/ 	.short	(.L_1035 - .L_1034)
.L_1034:
        /*005c*/ 	.word	0x00000000
        /*0060*/ 	.short	0x001e
        /*0062*/ 	.short	0x00f0
        /*0064*/ 	.byte	0x00, 0xf0, 0x21, 0x00


	//----- nvinfo : EIATTR_KPARAM_INFO
	.align		4
.L_1035:
        /*0068*/ 	.byte	0x04, 0x17
        /*006a*/ 	.short	(.L_1037 - .L_1036)
.L_1036:
        /*006c*/ 	.word	0x00000000
        /*0070*/ 	.short	0x001d
        /*0072*/ 	.short	0x00e8
        /*0074*/ 	.byte	0x00, 0xf0, 0x21, 0x00


	//----- nvinfo : EIATTR_KPARAM_INFO
	.align		4
.L_1037:
        /*0078*/ 	.byte	0x04, 0x17
        /*007a*/ 	.short	(.L_1039 - .L_1038)
.L_1038:
        /*007c*/ 	.word	0x00000000
        /*0080*/ 	.short	0x001c
        /*0082*/ 	.short	0x00e0
        /*0084*/ 	.byte	0x00, 0xf0, 0x21, 0x00


	//----- nvinfo : EIATTR_KPARAM_INFO
	.align		4
.L_1039:
        /*0088*/ 	.byte	0x04, 0x17
        /*008a*/ 	.short	(.L_1041 - .L_1040)
.L_1040:
        /*008c*/ 	.word	0x00000000
        /*0090*/ 	.short	0x001b
        /*0092*/ 	.short	0x00d8
        /*0094*/ 	.byte	0x00, 0xf0, 0x21, 0x00


	//----- nvinfo : EIATTR_KPARAM_INFO
	.align		4
.L_1041:
        /*0098*/ 	.byte	0x04, 0x17
        /*009a*/ 	.short	(.L_1043 - .L_1042)
.L_1042:
        /*009c*/ 	.word	0x00000000
        /*00a0*/ 	.short	0x001a
        /*00a2*/ 	.short	0x00d0
        /*00a4*/ 	.byte	0x00, 0xf0, 0x21, 0x00


	//----- nvinfo : EIATTR_KPARAM_INFO
	.align		4
.L_1043:
        /*00a8*/ 	.byte	0x04, 0x17
        /*00aa*/ 	.short	(.L_1045 - .L_1044)
.L_1044:
        /*00ac*/ 	.word	0x00000000
        /*00b0*/ 	.short	0x0019
        /*00b2*/ 	.short	0x00c8
        /*00b4*/ 	.byte	0x00, 0xf0, 0x21, 0x00


	//----- nvinfo : EIATTR_KPARAM_INFO
	.align		4
.L_1045:
        /*00b8*/ 	.byte	0x04, 0x17
        /*00ba*/ 	.short	(.L_1047 - .L_1046)
.L_1046:
        /*00bc*/ 	.word	0x00000000
        /*00c0*/ 	.short	0x0018
        /*00c2*/ 	.short	0x00c0
        /*00c4*/ 	.byte	0x00, 0xf0, 0x21, 0x00


	//----- nvinfo : EIATTR_KPARAM_INFO
	.align		4
.L_1047:
        /*00c8*/ 	.byte	0x04, 0x17
        /*00ca*/ 	.short	(.L_1049 - .L_1048)
.L_1048:
        /*00cc*/ 	.word	0x00000000
        /*00d0*/ 	.short	0x0017
        /*00d2*/ 	.short	0x00b8
        /*00d4*/ 	.byte	0x00, 0xf0, 0x21, 0x00


	//----- nvinfo : EIATTR_KPARAM_INFO
	.align		4
.L_1049:
        /*00d8*/ 	.byte	0x04, 0x17
        /*00da*/ 	.short	(.L_1051 - .L_1050)
.L_1050:
        /*00dc*/ 	.word	0x00000000
        /*00e0*/ 	.short	0x0016
        /*00e2*/ 	.short	0x00b0
        /*00e4*/ 	.byte	0x00, 0xf0, 0x21, 0x00


	//----- nvinfo : EIATTR_KPARAM_INFO
	.align		4
.L_1051:
        /*00e8*/ 	.byte	0x04, 0x17
        /*00ea*/ 	.short	(.L_1053 - .L_1052)
.L_1052:
        /*00ec*/ 	.word	0x00000000
        /*00f0*/ 	.short	0x0015
        /*00f2*/ 	.short	0x00a8
        /*00f4*/ 	.byte	0x00, 0xf0, 0x21, 0x00


	//----- nvinfo : EIATTR_KPARAM_INFO
	.align		4
.L_1053:
        /*00f8*/ 	.byte	0x04, 0x17
        /*00fa*/ 	.short	(.L_1055 - .L_1054)
.L_1054:
        /*00fc*/ 	.word	0x00000000
        /*0100*/ 	.short	0x0014
        /*0102*/ 	.short	0x00a0
        /*0104*/ 	.byte	0x00, 0xf0, 0x21, 0x00


	//----- nvinfo : EIATTR_KPARAM_INFO
	.align		4
.L_1055:
        /*0108*/ 	.byte	0x04, 0x17
        /*010a*/ 	.short	(.L_1057 - .L_1056)
.L_1056:
        /*010c*/ 	.word	0x00000000
        /*0110*/ 	.short	0x0013
        /*0112*/ 	.short	0x0098
        /*0114*/ 	.byte	0x00, 0xf0, 0x21, 0x00


	//----- nvinfo : EIATTR_KPARAM_INFO
	.align		4
.L_1057:
        /*0118*/ 	.byte	0x04, 0x17
        /*011a*/ 	.short	(.L_1059 - .L_1058)
.L_1058:
        /*011c*/ 	.word	0x00000000
        /*0120*/ 	.short	0x0012
        /*0122*/ 	.short	0x0090
        /*0124*/ 	.byte	0x00, 0xf0, 0x21, 0x00


	//----- nvinfo : EIATTR_KPARAM_INFO
	.align		4
.L_1059:
        /*0128*/ 	.byte	0x04, 0x17
        /*012a*/ 	.short	(.L_1061 - .L_1060)
.L_1060:
        /*012c*/ 	.word	0x00000000
        /*0130*/ 	.short	0x0011
        /*0132*/ 	.short	0x0088
        /*0134*/ 	.byte	0x00, 0xf0, 0x21, 0x00


	//----- nvinfo : EIATTR_KPARAM_INFO
	.align		4
.L_1061:
        /*0138*/ 	.byte	0x04, 0x17
        /*013a*/ 	.short	(.L_1063 - .L_1062)
.L_1062:
        /*013c*/ 	.word	0x00000000
        /*0140*/ 	.short	0x0010
        /*0142*/ 	.short	0x0080
        /*0144*/ 	.byte	0x00, 0xf0, 0x21, 0x00


	//----- nvinfo : EIATTR_KPARAM_INFO
	.align		4
.L_1063:
        /*0148*/ 	.byte	0x04, 0x17
        /*014a*/ 	.short	(.L_1065 - .L_1064)
.L_1064:
        /*014c*/ 	.word	0x00000000
        /*0150*/ 	.short	0x000f
        /*0152*/ 	.short	0x0078
        /*0154*/ 	.byte	0x00, 0xf0, 0x21, 0x00


	//----- nvinfo : EIATTR_KPARAM_INFO
	.align		4
.L_1065:
        /*0158*/ 	.byte	0x04, 0x17
        /*015a*/ 	.short	(.L_1067 - .L_1066)
.L_1066:
        /*015c*/ 	.word	0x00000000
        /*0160*/ 	.short	0x000e
        /*0162*/ 	.short	0x0070
        /*0164*/ 	.byte	0x00, 0xf0, 0x21, 0x00


	//----- nvinfo : EIATTR_KPARAM_INFO
	.align		4
.L_1067:
        /*0168*/ 	.byte	0x04, 0x17
        /*016a*/ 	.short	(.L_1069 - .L_1068)
.L_1068:
        /*016c*/ 	.word	0x00000000
        /*0170*/ 	.short	0x000d
        /*0172*/ 	.short	0x0068
        /*0174*/ 	.byte	0x00, 0xf0, 0x21, 0x00


	//----- nvinfo : EIATTR_KPARAM_INFO
	.align		4
.L_1069:
        /*0178*/ 	.byte	0x04, 0x17
        /*017a*/ 	.short	(.L_1071 - .L_1070)
.L_1070:
        /*017c*/ 	.word	0x00000000
        /*0180*/ 	.short	0x000c
        /*0182*/ 	.short	0x0060
        /*0184*/ 	.byte	0x00, 0xf0, 0x21, 0x00


	//----- nvinfo : EIATTR_KPARAM_INFO
	.align		4
.L_1071:
        /*0188*/ 	.byte	0x04, 0x17
        /*018a*/ 	.short	(.L_1073 - .L_1072)
.L_1072:
        /*018c*/ 	.word	0x00000000
        /*0190*/ 	.short	0x000b
        /*0192*/ 	.short	0x0058
        /*0194*/ 	.byte	0x00, 0xf0, 0x21, 0x00


	//----- nvinfo : EIATTR_KPARAM_INFO
	.align		4
.L_1073:
        /*0198*/ 	.byte	0x04, 0x17
        /*019a*/ 	.short	(.L_1075 - .L_1074)
.L_1074:
        /*019c*/ 	.word	0x00000000
        /*01a0*/ 	.short	0x000a
        /*01a2*/ 	.short	0x0050
        /*01a4*/ 	.byte	0x00, 0xf0, 0x11, 0x00


	//----- nvinfo : EIATTR_KPARAM_INFO
	.align		4
.L_1075:
        /*01a8*/ 	.byte	0x04, 0x17
        /*01aa*/ 	.short	(.L_1077 - .L_1076)
.L_1076:
        /*01ac*/ 	.word	0x00000000
        /*01b0*/ 	.short	0x0009
        /*01b2*/ 	.short	0x0048
        /*01b4*/ 	.byte	0x00, 0xf5, 0x21, 0x00


	//----- nvinfo : EIATTR_KPARAM_INFO
	.align		4
.L_1077:
        /*01b8*/ 	.byte	0x04, 0x17
        /*01ba*/ 	.short	(.L_1079 - .L_1078)
.L_1078:
        /*01bc*/ 	.word	0x00000000
        /*01c0*/ 	.short	0x0008
        /*01c2*/ 	.short	0x0040
        /*01c4*/ 	.byte	0x00, 0xf5, 0x21, 0x00


	//----- nvinfo : EIATTR_KPARAM_INFO
	.align		4
.L_1079:
        /*01c8*/ 	.byte	0x04, 0x17
        /*01ca*/ 	.short	(.L_1081 - .L_1080)
.L_1080:
        /*01cc*/ 	.word	0x00000000
        /*01d0*/ 	.short	0x0007
        /*01d2*/ 	.short	0x0038
        /*01d4*/ 	.byte	0x00, 0xf5, 0x21, 0x00


	//----- nvinfo : EIATTR_KPARAM_INFO
	.align		4
.L_1081:
        /*01d8*/ 	.byte	0x04, 0x17
        /*01da*/ 	.short	(.L_1083 - .L_1082)
.L_1082:
        /*01dc*/ 	.word	0x00000000
        /*01e0*/ 	.short	0x0006
        /*01e2*/ 	.short	0x0030
        /*01e4*/ 	.byte	0x00, 0xf5, 0x21, 0x00


	//----- nvinfo : EIATTR_KPARAM_INFO
	.align		4
.L_1083:
        /*01e8*/ 	.byte	0x04, 0x17
        /*01ea*/ 	.short	(.L_1085 - .L_1084)
.L_1084:
        /*01ec*/ 	.word	0x00000000
        /*01f0*/ 	.short	0x0005
        /*01f2*/ 	.short	0x0028
        /*01f4*/ 	.byte	0x00, 0xf5, 0x21, 0x00


	//----- nvinfo : EIATTR_KPARAM_INFO
	.align		4
.L_1085:
        /*01f8*/ 	.byte	0x04, 0x17
        /*01fa*/ 	.short	(.L_1087 - .L_1086)
.L_1086:
        /*01fc*/ 	.word	0x00000000
        /*0200*/ 	.short	0x0004
        /*0202*/ 	.short	0x0020
        /*0204*/ 	.byte	0x00, 0xf5, 0x21, 0x00


	//----- nvinfo : EIATTR_KPARAM_INFO
	.align		4
.L_1087:
        /*0208*/ 	.byte	0x04, 0x17
        /*020a*/ 	.short	(.L_1089 - .L_1088)
.L_1088:
        /*020c*/ 	.word	0x00000000
        /*0210*/ 	.short	0x0003
        /*0212*/ 	.short	0x0018
        /*0214*/ 	.byte	0x00, 0xf5, 0x21, 0x00


	//----- nvinfo : EIATTR_KPARAM_INFO
	.align		4
.L_1089:
        /*0218*/ 	.byte	0x04, 0x17
        /*021a*/ 	.short	(.L_1091 - .L_1090)
.L_1090:
        /*021c*/ 	.word	0x00000000
        /*0220*/ 	.short	0x0002
        /*0222*/ 	.short	0x0010
        /*0224*/ 	.byte	0x00, 0xf5, 0x21, 0x00


	//----- nvinfo : EIATTR_KPARAM_INFO
	.align		4
.L_1091:
        /*0228*/ 	.byte	0x04, 0x17
        /*022a*/ 	.short	(.L_1093 - .L_1092)
.L_1092:
        /*022c*/ 	.word	0x00000000
        /*0230*/ 	.short	0x0001
        /*0232*/ 	.short	0x0008
        /*0234*/ 	.byte	0x00, 0xf5, 0x21, 0x00


	//----- nvinfo : EIATTR_KPARAM_INFO
	.align		4
.L_1093:
        /*0238*/ 	.byte	0x04, 0x17
        /*023a*/ 	.short	(.L_1095 - .L_1094)
.L_1094:
        /*023c*/ 	.word	0x00000000
        /*0240*/ 	.short	0x0000
        /*0242*/ 	.short	0x0000
        /*0244*/ 	.byte	0x00, 0xf0, 0x11, 0x00


	//----- nvinfo : EIATTR_SPARSE_MMA_MASK
	.align		4
.L_1095:
        /*0248*/ 	.byte	0x03, 0x50
        /*024a*/ 	.short	0x0000


	//----- nvinfo : EIATTR_MAXREG_COUNT
	.align		4
        /*024c*/ 	.byte	0x03, 0x1b
        /*024e*/ 	.short	0x00ff


	//----- nvinfo : EIATTR_VRC_CTA_INIT_COUNT
	.align		4
        /*0250*/ 	.byte	0x02, 0x4a
	.zero		1
	.zero		1


	//----- nvinfo : EIATTR_EXIT_INSTR_OFFSETS
	.align		4
        /*0254*/ 	.byte	0x04, 0x1c
        /*0256*/ 	.short	(.L_1097 - .L_1096)


	//   ....[0]....
.L_1096:
        /*0258*/ 	.word	0x00008220


	//----- nvinfo : EIATTR_MAX_THREADS
	.align		4
.L_1097:
        /*025c*/ 	.byte	0x04, 0x05
        /*025e*/ 	.short	(.L_1099 - .L_1098)
.L_1098:
        /*0260*/ 	.word	0x00000080
        /*0264*/ 	.word	0x00000001
        /*0268*/ 	.word	0x00000001


	//----- nvinfo : EIATTR_CRS_STACK_SIZE
	.align		4
.L_1099:
        /*026c*/ 	.byte	0x04, 0x1e
        /*026e*/ 	.short	(.L_1101 - .L_1100)
.L_1100:
        /*0270*/ 	.word	0x00000000


	//----- nvinfo : EIATTR_CBANK_PARAM_SIZE
	.align		4
.L_1101:
        /*0274*/ 	.byte	0x03, 0x19
        /*0276*/ 	.short	0x0120


	//----- nvinfo : EIATTR_PARAM_CBANK
	.align		4
        /*0278*/ 	.byte	0x04, 0x0a
        /*027a*/ 	.short	(.L_1103 - .L_1102)
	.align		4
.L_1102:
        /*027c*/ 	.word	index@(.nv.constant0.nvkernel__Z4jacui_F1L1214_12)
        /*0280*/ 	.short	0x0380
        /*0282*/ 	.short	0x0120


	//----- nvinfo : EIATTR_SW_WAR
	.align		4
.L_1103:
        /*0284*/ 	.byte	0x04, 0x36
        /*0286*/ 	.short	(.L_1105 - .L_1104)
.L_1104:
        /*0288*/ 	.word	0x00000000
.L_1105:


//--------------------- .nv.info.nvkernel__Z5jacldi_F1L922_10 --------------------------
	.section	.nv.info.nvkernel__Z5jacldi_F1L922_10,"",@"SHT_CUDA_INFO"
	.sectionflags	@""
	.align	4


	//----- nvinfo : EIATTR_CUDA_API_VERSION
	.align		4
        /*0000*/ 	.byte	0x04, 0x37
        /*0002*/ 	.short	(.L_1107 - .L_1106)
.L_1106:
        /*0004*/ 	.word	0x00000081


	//----- nvinfo : EIATTR_KPARAM_INFO
	.align		4
.L_1107:
        /*0008*/ 	.byte	0x04, 0x17
        /*000a*/ 	.short	(.L_1109 - .L_1108)
.L_1108:
        /*000c*/ 	.word	0x00000000
        /*0010*/ 	.short	0x0023
        /*0012*/ 	.short	0x0118
        /*0014*/ 	.byte	0x00, 0xf0, 0x21, 0x00


	//----- nvinfo : EIATTR_KPARAM_INFO
	.align		4
.L_1109:
        /*0018*/ 	.byte	0x04, 0x17
        /*001a*/ 	.short	(.L_1111 - .L_1110)
.L_1110:
        /*001c*/ 	.word	0x00000000
        /*0020*/ 	.short	0x0022
        /*0022*/ 	.short	0x0110
        /*0024*/ 	.byte	0x00, 0xf0, 0x21, 0x00


	//----- nvinfo : EIATTR_KPARAM_INFO
	.align		4
.L_1111:
        /*0028*/ 	.byte	0x04, 0x17
        /*002a*/ 	.short	(.L_1113 - .L_1112)
.L_1112:
        /*002c*/ 	.word	0x00000000
        /*0030*/ 	.short	0x0021
        /*0032*/ 	.short	0x0108
        /*0034*/ 	.byte	0x00, 0xf0, 0x21, 0x00


	//----- nvinfo : EIATTR_KPARAM_INFO
	.align		4
.L_1113:
        /*0038*/ 	.byte	0x04, 0x17
        /*003a*/ 	.short	(.L_1115 - .L_1114)
.L_1114:
        /*003c*/ 	.word	0x00000000
        /*0040*/ 	.short	0x0020
        /*0042*/ 	.short	0x0100
        /*0044*/ 	.byte	0x00, 0xf0, 0x21, 0x00


	//----- nvinfo : EIATTR_KPARAM_INFO
	.align		4
.L_1115:
        /*0048*/ 	.byte	0x04, 0x17
        /*004a*/ 	.short	(.L_1117 - .L_1116)
.L_1116:
        /*004c*/ 	.word	0x00000000
        /*0050*/ 	.short	0x001f
        /*0052*/ 	.short	0x00f8
        /*0054*/ 	.byte	0x00, 0xf0, 0x21, 0x00


	//----- nvinfo : EIATTR_KPARAM_INFO
	.align		4
.L_1117:
        /*0058*/ 	.byte	0x04, 0x17
        /*005a*/ 	.short	(.L_1119 - .L_1118)
.L_1118:
        /*005c*/ 	.word	0x00000000
        /*0060*/ 	.short	0x001e
        /*0062*/ 	.short	0x00f0
        /*0064*/ 	.byte	0x00, 0xf0, 0x21, 0x00


	//----- nvinfo : EIATTR_KPARAM_INFO
	.align		4
.L_1119:
        /*0068*/ 	.byte	0x04, 0x17
        /*006a*/ 	.short	(.L_1121 - .L_1120)
.L_1120:
        /*006c*/ 	.word	0x00000000
        /*0070*/ 	.short	0x001d
        /*0072*/ 	.short	0x00e8
        /*0074*/ 	.byte	0x00, 0xf0, 0x21, 0x00


	//----- nvinfo : EIATTR_KPARAM_INFO
	.align		4
.L_1121:
        /*0078*/ 	.byte	0x04, 0x17
        /*007a*/ 	.short	(.L_1123 - .L_1122)
.L_1122:
        /*007c*/ 	.word	0x00000000
        /*0080*/ 	.short	0x001c
        /*0082*/ 	.short	0x00e0
        /*0084*/ 	.byte	0x00, 0xf0, 0x21, 0x00


	//----- nvinfo : EIATTR_KPARAM_INFO
	.align		4
.L_1123:
        /*0088*/ 	.byte	0x04, 0x17
        /*008a*/ 	.short	(.L_1125 - .L_1124)
.L_1124:
        /*008c*/ 	.word	0x00000000
        /*0090*/ 	.short	0x001b
        /*0092*/ 	.short	0x00d8
        /*0094*/ 	.byte	0x00, 0xf0, 0x21, 0x00


	//----- nvinfo : EIATTR_KPARAM_INFO
	.align		4
.L_1125:
        /*0098*/ 	.byte	0x04, 0x17
        /*009a*/ 	.short	(.L_1127 - .L_1126)
.L_1126:
        /*009c*/ 	.word	0x00000000
        /*00a0*/ 	.short	0x001a
        /*00a2*/ 	.short	0x00d0
        /*00a4*/ 	.byte	0x00, 0xf0, 0x21, 0x00


	//----- nvinfo : EIATTR_KPARAM_INFO
	.align		4
.L_1127:
        /*00a8*/ 	.byte	0x04, 0x17
        /*00aa*/ 	.short	(.L_1129 - .L_1128)
.L_1128:
        /*00ac*/ 	.word	0x00000000
        /*00b0*/ 	.short	0x0019
        /*00b2*/ 	.short	0x00c8
        /*00b4*/ 	.byte	0x00, 0xf0, 0x21, 0x00


	//----- nvinfo : EIATTR_KPARAM_INFO
	.align		4
.L_1129:
        /*00b8*/ 	.byte	0x04, 0x17
        /*00ba*/ 	.short	(.L_1131 - .L_1130)
.L_1130:
        /*00bc*/ 	.word	0x00000000
        /*00c0*/ 	.short	0x0018
        /*00c2*/ 	.short	0x00c0
        /*00c4*/ 	.byte	0x00, 0xf0, 0x21, 0x00


	//----- nvinfo : EIATTR_KPARAM_INFO
	.align		4
.L_1131:
        /*00c8*/ 	.byte	0x04, 0x17
        /*00ca*/ 	.short	(.L_1133 - .L_1132)
.L_1132:
        /*00cc*/ 	.word	0x00000000
        /*00d0*/ 	.short	0x0017
        /*00d2*/ 	.short	0x00b8
        /*00d4*/ 	.byte	0x00, 0xf0, 0x21, 0x00


	//----- nvinfo : EIATTR_KPARAM_INFO
	.align		4
.L_1133:
        /*00d8*/ 	.byte	0x04, 0x17
        /*00da*/ 	.short	(.L_1135 - .L_1134)
.L_1134:
        /*00dc*/ 	.word	0x00000000
        /*00e0*/ 	.short	0x0016
        /*00e2*/ 	.short	0x00b0
        /*00e4*/ 	.byte	0x00, 0xf0, 0x21, 0x00


	//----- nvinfo : EIATTR_KPARAM_INFO
	.align		4
.L_1135:
        /*00e8*/ 	.byte	0x04, 0x17
        /*00ea*/ 	.short	(.L_1137 - .L_1136)
.L_1136:
        /*00ec*/ 	.word	0x00000000
        /*00f0*/ 	.short	0x0015
        /*00f2*/ 	.short	0x00a8
        /*00f4*/ 	.byte	0x00, 0xf0, 0x21, 0x00


	//----- nvinfo : EIATTR_KPARAM_INFO
	.align		4
.L_1137:
        /*00f8*/ 	.byte	0x04, 0x17
        /*00fa*/ 	.short	(.L_1139 - .L_1138)
.L_1138:
        /*00fc*/ 	.word	0x00000000
        /*0100*/ 	.short	0x0014
        /*0102*/ 	.short	0x00a0
        /*0104*/ 	.byte	0x00, 0xf0, 0x21, 0x00


	//----- nvinfo : EIATTR_KPARAM_INFO
	.align		4
.L_1139:
        /*0108*/ 	.byte	0x04, 0x17
        /*010a*/ 	.short	(.L_1141 - .L_1140)
.L_1140:
        /*010c*/ 	.word	0x00000000
        /*0110*/ 	.short	0x0013
        /*0112*/ 	.short	0x0098
        /*0114*/ 	.byte	0x00, 0xf0, 0x21, 0x00


	//----- nvinfo : EIATTR_KPARAM_INFO
	.align		4
.L_1141:
        /*0118*/ 	.byte	0x04, 0x17
        /*011a*/ 	.short	(.L_1143 - .L_1142)
.L_1142:
        /*011c*/ 	.word	0x00000000
        /*0120*/ 	.short	0x0012
        /*0122*/ 	.short	0x0090
        /*0124*/ 	.byte	0x00, 0xf0, 0x21, 0x00


	//----- nvinfo : EIATTR_KPARAM_INFO
	.align		4
.L_1143:
        /*0128*/ 	.byte	0x04, 0x17
        /*012a*/ 	.short	(.L_1145 - .L_1144)
.L_1144:
        /*012c*/ 	.word	0x00000000
        /*0130*/ 	.short	0x0011
        /*0132*/ 	.short	0x0088
        /*0134*/ 	.byte	0x00, 0xf0, 0x21, 0x00


	//----- nvinfo : EIATTR_KPARAM_INFO
	.align		4
.L_1145:
        /*0138*/ 	.byte	0x04, 0x17
        /*013a*/ 	.short	(.L_1147 - .L_1146)
.L_1146:
        /*013c*/ 	.word	0x00000000
        /*0140*/ 	.short	0x0010
        /*0142*/ 	.short	0x0080
        /*0144*/ 	.byte	0x00, 0xf0, 0x21, 0x00


	//----- nvinfo : EIATTR_KPARAM_INFO
	.align		4
.L_1147:
        /*0148*/ 	.byte	0x04, 0x17
        /*014a*/ 	.short	(.L_1149 - .L_1148)
.L_1148:
        /*014c*/ 	.word	0x00000000
        /*0150*/ 	.short	0x000f
        /*0152*/ 	.short	0x0078
        /*0154*/ 	.byte	0x00, 0xf0, 0x21, 0x00


	//----- nvinfo : EIATTR_KPARAM_INFO
	.align		4
.L_1149:
        /*0158*/ 	.byte	0x04, 0x17
        /*015a*/ 	.short	(.L_1151 - .L_1150)
.L_1150:
        /*015c*/ 	.word	0x00000000
        /*0160*/ 	.short	0x000e
        /*0162*/ 	.short	0x0070
        /*0164*/ 	.byte	0x00, 0xf0, 0x21, 0x00


	//----- nvinfo : EIATTR_KPARAM_INFO
	.align		4
.L_1151:
        /*0168*/ 	.byte	0x04, 0x17
        /*016a*/ 	.short	(.L_1153 - .L_1152)
.L_1152:
        /*016c*/ 	.word	0x00000000
        /*0170*/ 	.short	0x000d
        /*0172*/ 	.short	0x0068
        /*0174*/ 	.byte	0x00, 0xf0, 0x21, 0x00


	//----- nvinfo : EIATTR_KPARAM_INFO
	.align		4
.L_1153:
        /*0178*/ 	.byte	0x04, 0x17
        /*017a*/ 	.short	(.L_1155 - .L_1154)
.L_1154:
        /*017c*/ 	.word	0x00000000
        /*0180*/ 	.short	0x000c
        /*0182*/ 	.short	0x0060
        /*0184*/ 	.byte	0x00, 0xf0, 0x21, 0x00


	//----- nvinfo : EIATTR_KPARAM_INFO
	.align		4
.L_1155:
        /*0188*/ 	.byte	0x04, 0x17
        /*018a*/ 	.short	(.L_1157 - .L_1156)
.L_1156:
        /*018c*/ 	.word	0x00000000
        /*0190*/ 	.short	0x000b
        /*0192*/ 	.short	0x0058
        /*0194*/ 	.byte	0x00, 0xf0, 0x21, 0x00


	//----- nvinfo : EIATTR_KPARAM_INFO
	.align		4
.L_1157:
        /*0198*/ 	.byte	0x04, 0x17
        /*019a*/ 	.short	(.L_1159 - .L_1158)
.L_1158:
        /*019c*/ 	.word	0x00000000
        /*01a0*/ 	.short	0x000a
        /*01a2*/ 	.short	0x0050
        /*01a4*/ 	.byte	0x00, 0xf0, 0x11, 0x00


	//----- nvinfo : EIATTR_KPARAM_INFO
	.align		4
.L_1159:
        /*01a8*/ 	.byte	0x04, 0x17
        /*01aa*/ 	.short	(.L_1161 - .L_1160)
.L_1160:
        /*01ac*/ 	.word	0x00000000
        /*01b0*/ 	.short	0x0009
        /*01b2*/ 	.short	0x0048
        /*01b4*/ 	.byte	0x00, 0xf5, 0x21, 0x00


	//----- nvinfo : EIATTR_KPARAM_INFO
	.align		4
.L_1161:
        /*01b8*/ 	.byte	0x04, 0x17
        /*01ba*/ 	.short	(.L_1163 - .L_1162)
.L_1162:
        /*01bc*/ 	.word	0x00000000
        /*01c0*/ 	.short	0x0008
        /*01c2*/ 	.short	0x0040
        /*01c4*/ 	.byte	0x00, 0xf5, 0x21, 0x00


	//----- nvinfo : EIATTR_KPARAM_INFO
	.align		4
.L_1163:
        /*01c8*/ 	.byte	0x04, 0x17
        /*01ca*/ 	.short	(.L_1165 - .L_1164)
.L_1164:
        /*01cc*/ 	.word	0x00000000
        /*01d0*/ 	.short	0x0007
        /*01d2*/ 	.short	0x0038
        /*01d4*/ 	.byte	0x00, 0xf5, 0x21, 0x00


	//----- nvinfo : EIATTR_KPARAM_INFO
	.align		4
.L_1165:
        /*01d8*/ 	.byte	0x04, 0x17
        /*01da*/ 	.short	(.L_1167 - .L_1166)
.L_1166:
        /*01dc*/ 	.word	0x00000000
        /*01e0*/ 	.short	0x0006
        /*01e2*/ 	.short	0x0030
        /*01e4*/ 	.byte	0x00, 0xf5, 0x21, 0x00


	//----- nvinfo : EIATTR_KPARAM_INFO
	.align		4
.L_1167:
        /*01e8*/ 	.byte	0x04, 0x17
        /*01ea*/ 	.short	(.L_1169 - .L_1168)
.L_1168:
        /*01ec*/ 	.word	0x00000000
        /*01f0*/ 	.short	0x0005
        /*01f2*/ 	.short	0x0028
        /*01f4*/ 	.byte	0x00, 0xf5, 0x21, 0x00


	//----- nvinfo : EIATTR_KPARAM_INFO
	.align		4
.L_1169:
        /*01f8*/ 	.byte	0x04, 0x17
        /*01fa*/ 	.short	(.L_1171 - .L_1170)
.L_1170:
        /*01fc*/ 	.word	0x00000000
        /*0200*/ 	.short	0x0004
        /*0202*/ 	.short	0x0020
        /*0204*/ 	.byte	0x00, 0xf5, 0x21, 0x00


	//----- nvinfo : EIATTR_KPARAM_INFO
	.align		4
.L_1171:
        /*0208*/ 	.byte	0x04, 0x17
        /*020a*/ 	.short	(.L_1173 - .L_1172)
.L_1172:
        /*020c*/ 	.word	0x00000000
        /*0210*/ 	.short	0x0003
        /*0212*/ 	.short	0x0018
        /*0214*/ 	.byte	0x00, 0xf5, 0x21, 0x00


	//----- nvinfo : EIATTR_KPARAM_INFO
	.align		4
.L_1173:
        /*0218*/ 	.byte	0x04, 0x17
        /*021a*/ 	.short	(.L_1175 - .L_1174)
.L_1174:
        /*021c*/ 	.word	0x00000000
        /*0220*/ 	.short	0x0002
        /*0222*/ 	.short	0x0010
        /*0224*/ 	.byte	0x00, 0xf5, 0x21, 0x00


	//----- nvinfo : EIATTR_KPARAM_INFO
	.align		4
.L_1175:
        /*0228*/ 	.byte	0x04, 0x17
        /*022a*/ 	.short	(.L_1177 - .L_1176)
.L_1176:
        /*022c*/ 	.word	0x00000000
        /*0230*/ 	.short	0x0001
        /*0232*/ 	.short	0x0008
        /*0234*/ 	.byte	0x00, 0xf5, 0x21, 0x00


	//----- nvinfo : EIATTR_KPARAM_INFO
	.align		4
.L_1177:
        /*0238*/ 	.byte	0x04, 0x17
        /*023a*/ 	.short	(.L_1179 - .L_1178)
.L_1178:
        /*023c*/ 	.word	0x00000000
        /*0240*/ 	.short	0x0000
        /*0242*/ 	.short	0x0000
        /*0244*/ 	.byte	0x00, 0xf0, 0x11, 0x00


	//----- nvinfo : EIATTR_SPARSE_MMA_MASK
	.align		4
.L_1179:
        /*0248*/ 	.byte	0x03, 0x50
        /*024a*/ 	.short	0x0000


	//----- nvinfo : EIATTR_MAXREG_COUNT
	.align		4
        /*024c*/ 	.byte	0x03, 0x1b
        /*024e*/ 	.short	0x00ff


	//----- nvinfo : EIATTR_VRC_CTA_INIT_COUNT
	.align		4
        /*0250*/ 	.byte	0x02, 0x4a
	.zero		1
	.zero		1


	//----- nvinfo : EIATTR_EXIT_INSTR_OFFSETS
	.align		4
        /*0254*/ 	.byte	0x04, 0x1c
        /*0256*/ 	.short	(.L_1181 - .L_1180)


	//   ....[0]....
.L_1180:
        /*0258*/ 	.word	0x00008170


	//----- nvinfo : EIATTR_MAX_THREADS
	.align		4
.L_1181:
        /*025c*/ 	.byte	0x04, 0x05
        /*025e*/ 	.short	(.L_1183 - .L_1182)
.L_1182:
        /*0260*/ 	.word	0x00000080
        /*0264*/ 	.word	0x00000001
        /*0268*/ 	.word	0x00000001


	//----- nvinfo : EIATTR_CRS_STACK_SIZE
	.align		4
.L_1183:
        /*026c*/ 	.byte	0x04, 0x1e
        /*026e*/ 	.short	(.L_1185 - .L_1184)
.L_1184:
        /*0270*/ 	.word	0x00000000


	//----- nvinfo : EIATTR_CBANK_PARAM_SIZE
	.align		4
.L_1185:
        /*0274*/ 	.byte	0x03, 0x19
        /*0276*/ 	.short	0x0120


	//----- nvinfo : EIATTR_PARAM_CBANK
	.align		4
        /*0278*/ 	.byte	0x04, 0x0a
        /*027a*/ 	.short	(.L_1187 - .L_1186)
	.align		4
.L_1186:
        /*027c*/ 	.word	index@(.nv.constant0.nvkernel__Z5jacldi_F1L922_10)
        /*0280*/ 	.short	0x0380
        /*0282*/ 	.short	0x0120


	//----- nvinfo : EIATTR_SW_WAR
	.align		4
.L_1187:
        /*0284*/ 	.byte	0x04, 0x36
        /*0286*/ 	.short	(.L_1189 - .L_1188)
.L_1188:
        /*0288*/ 	.word	0x00000000
.L_1189:


//--------------------- .nv.info.__cuda_sm20_div_rn_f64_full --------------------------
	.section	.nv.info.__cuda_sm20_div_rn_f64_full,"",@"SHT_CUDA_INFO"
	.sectionflags	@""
	.align	4


	//----- nvinfo : EIATTR_CUDA_API_VERSION
	.align		4
        /*0000*/ 	.byte	0x04, 0x37
        /*0002*/ 	.short	(.L_1191 - .L_1190)
.L_1190:
        /*0004*/ 	.word	0x00000081


	//----- nvinfo : EIATTR_SPARSE_MMA_MASK
	.align		4
.L_1191:
        /*0008*/ 	.byte	0x03, 0x50
        /*000a*/ 	.short	0x0000


	//----- nvinfo : EIATTR_VRC_CTA_INIT_COUNT
	.align		4
        /*000c*/ 	.byte	0x02, 0x4a
	.zero		1
	.zero		1


	//----- nvinfo : EIATTR_CRS_STACK_SIZE
	.align		4
        /*0010*/ 	.byte	0x04, 0x1e
        /*0012*/ 	.short	(.L_1193 - .L_1192)
.L_1192:
        /*0014*/ 	.word	0x00000000


	//----- nvinfo : EIATTR_SW_WAR
	.align		4
.L_1193:
        /*0018*/ 	.byte	0x04, 0x36
        /*001a*/ 	.short	(.L_1195 - .L_1194)
.L_1194:
        /*001c*/ 	.word	0x00000000
.L_1195:


//--------------------- .nv.info.nvkernel__Z4butsiiiiiiid_F1L323_8 --------------------------
	.section	.nv.info.nvkernel__Z4butsiiiiiiid_F1L323_8,"",@"SHT_CUDA_INFO"
	.sectionflags	@""
	.align	4


	//----- nvinfo : EIATTR_CUDA_API_VERSION
	.align		4
        /*0000*/ 	.byte	0x04, 0x37
        /*0002*/ 	.short	(.L_1197 - .L_1196)
.L_1196:
        /*0004*/ 	.word	0x00000081


	//----- nvinfo : EIATTR_KPARAM_INFO
	.align		4
.L_1197:
        /*0008*/ 	.byte	0x04, 0x17
        /*000a*/ 	.short	(.L_1199 - .L_1198)
.L_1198:
        /*000c*/ 	.word	0x00000000
        /*0010*/ 	.short	0x000a
        /*0012*/ 	.short	0x0050
        /*0014*/ 	.byte	0x00, 0xf0, 0x21, 0x00


	//----- nvinfo : EIATTR_KPARAM_INFO
	.align		4
.L_1199:
        /*0018*/ 	.byte	0x04, 0x17
        /*001a*/ 	.short	(.L_1201 - .L_1200)
.L_1200:
        /*001c*/ 	.word	0x00000000
        /*0020*/ 	.short	0x0009
        /*0022*/ 	.short	0x0048
        /*0024*/ 	.byte	0x00, 0xf0, 0x11, 0x00


	//----- nvinfo : EIATTR_KPARAM_INFO
	.align		4
.L_1201:
        /*0028*/ 	.byte	0x04, 0x17
        /*002a*/ 	.short	(.L_1203 - .L_1202)
.L_1202:
        /*002c*/ 	.word	0x00000000
        /*0030*/ 	.short	0x0008
        /*0032*/ 	.short	0x0040
        /*0034*/ 	.byte	0x00, 0xf5, 0x21, 0x00


	//----- nvinfo : EIATTR_KPARAM_INFO
	.align		4
.L_1203:
        /*0038*/ 	.byte	0x04, 0x17
        /*003a*/ 	.short	(.L_1205 - .L_1204)
.L_1204:
        /*003c*/ 	.word	0x00000000
        /*0040*/ 	.short	0x0007
        /*0042*/ 	.short	0x0038
        /*0044*/ 	.byte	0x00, 0xf5, 0x21, 0x00


	//----- nvinfo : EIATTR_KPARAM_INFO
	.align		4
.L_1205:
        /*0048*/ 	.byte	0x04, 0x17
        /*004a*/ 	.short	(.L_1207 - .L_1206)
.L_1206:
        /*004c*/ 	.word	0x00000000
        /*0050*/ 	.short	0x0006
        /*0052*/ 	.short	0x0030
        /*0054*/ 	.byte	0x00, 0xf5, 0x21, 0x00


	//----- nvinfo : EIATTR_KPARAM_INFO
	.align		4
.L_1207:
        /*0058*/ 	.byte	0x04, 0x17
        /*005a*/ 	.short	(.L_1209 - .L_1208)
.L_1208:
        /*005c*/ 	.word	0x00000000
        /*0060*/ 	.short	0x0005
        /*0062*/ 	.short	0x0028
        /*0064*/ 	.byte	0x00, 0xf5, 0x21, 0x00


	//----- nvinfo : EIATTR_KPARAM_INFO
	.align		4
.L_1209:
        /*0068*/ 	.byte	0x04, 0x17
        /*006a*/ 	.short	(.L_1211 - .L_1210)
.L_1210:
        /*006c*/ 	.word	0x00000000
        /*0070*/ 	.short	0x0004
        /*0072*/ 	.short	0x0020
        /*0074*/ 	.byte	0x00, 0xf5, 0x21, 0x00


	//----- nvinfo : EIATTR_KPARAM_INFO
	.align		4
.L_1211:
        /*0078*/ 	.byte	0x04, 0x17
        /*007a*/ 	.short	(.L_1213 - .L_1212)
.L_1212:
        /*007c*/ 	.word	0x00000000
        /*0080*/ 	.short	0x0003
        /*0082*/ 	.short	0x0018
        /*0084*/ 	.byte	0x00, 0xf5, 0x21, 0x00


	//----- nvinfo : EIATTR_KPARAM_INFO
	.align		4
.L_1213:
        /*0088*/ 	.byte	0x04, 0x17
        /*008a*/ 	.short	(.L_1215 - .L_1214)
.L_1214:
        /*008c*/ 	.word	0x00000000
        /*0090*/ 	.short	0x0002
        /*0092*/ 	.short	0x0010
        /*0094*/ 	.byte	0x00, 0xf5, 0x21, 0x00


	//----- nvinfo : EIATTR_KPARAM_INFO
	.align		4
.L_1215:
        /*0098*/ 	.byte	0x04, 0x17
        /*009a*/ 	.short	(.L_1217 - .L_1216)
.L_1216:
        /*009c*/ 	.word	0x00000000
        /*00a0*/ 	.short	0x0001
        /*00a2*/ 	.short	0x0008
        /*00a4*/ 	.byte	0x00, 0xf5, 0x21, 0x00


	//----- nvinfo : EIATTR_KPARAM_INFO
	.align		4
.L_1217:
        /*00a8*/ 	.byte	0x04, 0x17
        /*00aa*/ 	.short	(.L_1219 - .L_1218)
.L_1218:
        /*00ac*/ 	.word	0x00000000
        /*00b0*/ 	.short	0x0000
        /*00b2*/ 	.short	0x0000
        /*00b4*/ 	.byte	0x00, 0xf0, 0x11, 0x00


	//----- nvinfo : EIATTR_SPARSE_MMA_MASK
	.align		4
.L_1219:
        /*00b8*/ 	.byte	0x03, 0x50
        /*00ba*/ 	.short	0x0000


	//----- nvinfo : EIATTR_MAXREG_COUNT
	.align		4
        /*00bc*/ 	.byte	0x03, 0x1b
        /*00be*/ 	.short	0x00ff


	//----- nvinfo : EIATTR_VRC_CTA_INIT_COUNT
	.align		4
        /*00c0*/ 	.byte	0x02, 0x4a
	.zero		1
	.zero		1


	//----- nvinfo : EIATTR_EXIT_INSTR_OFFSETS
	.align		4
        /*00c4*/ 	.byte	0x04, 0x1c
        /*00c6*/ 	.short	(.L_1221 - .L_1220)


	//   ....[0]....
.L_1220:
        /*00c8*/ 	.word	0x00005320


	//----- nvinfo : EIATTR_MAX_THREADS
	.align		4
.L_1221:
        /*00cc*/ 	.byte	0x04, 0x05
        /*00ce*/ 	.short	(.L_1223 - .L_1222)
.L_1222:
        /*00d0*/ 	.word	0x00000080
        /*00d4*/ 	.word	0x00000001
        /*00d8*/ 	.word	0x00000001


	//----- nvinfo : EIATTR_CRS_STACK_SIZE
	.align		4
.L_1223:
        /*00dc*/ 	.byte	0x04, 0x1e
        /*00de*/ 	.short	(.L_1225 - .L_1224)
.L_1224:
        /*00e0*/ 	.word	0x00000000


	//----- nvinfo : EIATTR_CBANK_PARAM_SIZE
	.align		4
.L_1225:
        /*00e4*/ 	.byte	0x03, 0x19
        /*00e6*/ 	.short	0x0058


	//----- nvinfo : EIATTR_PARAM_CBANK
	.align		4
        /*00e8*/ 	.byte	0x04, 0x0a
        /*00ea*/ 	.short	(.L_1227 - .L_1226)
	.align		4
.L_1226:
        /*00ec*/ 	.word	index@(.nv.constant0.nvkernel__Z4butsiiiiiiid_F1L323_8)
        /*00f0*/ 	.short	0x0380
        /*00f2*/ 	.short	0x0058


	//----- nvinfo : EIATTR_SW_WAR
	.align		4
.L_1227:
        /*00f4*/ 	.byte	0x04, 0x36
        /*00f6*/ 	.short	(.L_1229 - .L_1228)
.L_1228:
        /*00f8*/ 	.word	0x00000000
.L_1229:


//--------------------- .nv.info.nvkernel__Z4butsiiiiiiid_F1L307_6 --------------------------
	.section	.nv.info.nvkernel__Z4butsiiiiiiid_F1L307_6,"",@"SHT_CUDA_INFO"
	.sectionflags	@""
	.align	4


	//----- nvinfo : EIATTR_CUDA_API_VERSION
	.align		4
        /*0000*/ 	.byte	0x04, 0x37
        /*0002*/ 	.short	(.L_1231 - .L_1230)
.L_1230:
        /*0004*/ 	.word	0x00000081


	//----- nvinfo : EIATTR_KPARAM_INFO
	.align		4
.L_1231:
        /*0008*/ 	.byte	0x04, 0x17
        /*000a*/ 	.short	(.L_1233 - .L_1232)
.L_1232:
        /*000c*/ 	.word	0x00000000
        /*0010*/ 	.short	0x0007
        /*0012*/ 	.short	0x0038
        /*0014*/ 	.byte	0x00, 0xf0, 0x21, 0x00


	//----- nvinfo : EIATTR_KPARAM_INFO
	.align		4
.L_1233:
        /*0018*/ 	.byte	0x04, 0x17
        /*001a*/ 	.short	(.L_1235 - .L_1234)
.L_1234:
        /*001c*/ 	.word	0x00000000
        /*0020*/ 	.short	0x0006
        /*0022*/ 	.short	0x0030
        /*0024*/ 	.byte	0x00, 0xf0, 0x11, 0x00


	//----- nvinfo : EIATTR_KPARAM_INFO
	.align		4
.L_1235:
        /*0028*/ 	.byte	0x04, 0x17
        /*002a*/ 	.short	(.L_1237 - .L_1236)
.L_1236:
        /*002c*/ 	.word	0x00000000
        /*0030*/ 	.short	0x0005
        /*0032*/ 	.short	0x0028
        /*0034*/ 	.byte	0x00, 0xf5, 0x21, 0x00


	//----- nvinfo : EIATTR_KPARAM_INFO
	.align		4
.L_1237:
        /*0038*/ 	.byte	0x04, 0x17
        /*003a*/ 	.short	(.L_1239 - .L_1238)
.L_1238:
        /*003c*/ 	.word	0x00000000
        /*0040*/ 	.short	0x0004
        /*0042*/ 	.short	0x0020
        /*0044*/ 	.byte	0x00, 0xf5, 0x21, 0x00


	//----- nvinfo : EIATTR_KPARAM_INFO
	.align		4
.L_1239:
        /*0048*/ 	.byte	0x04, 0x17
        /*004a*/ 	.short	(.L_1241 - .L_1240)
.L_1240:
        /*004c*/ 	.word	0x00000000
        /*0050*/ 	.short	0x0003
        /*0052*/ 	.short	0x0018
        /*0054*/ 	.byte	0x00, 0xf5, 0x21, 0x00


	//----- nvinfo : EIATTR_KPARAM_INFO
	.align		4
.L_1241:
        /*0058*/ 	.byte	0x04, 0x17
        /*005a*/ 	.short	(.L_1243 - .L_1242)
.L_1242:
        /*005c*/ 	.word	0x00000000
        /*0060*/ 	.short	0x0002
        /*0062*/ 	.short	0x0010
        /*0064*/ 	.byte	0x00, 0xf5, 0x21, 0x00


	//----- nvinfo : EIATTR_KPARAM_INFO
	.align		4
.L_1243:
        /*0068*/ 	.byte	0x04, 0x17
        /*006a*/ 	.short	(.L_1245 - .L_1244)
.L_1244:
        /*006c*/ 	.word	0x00000000
        /*0070*/ 	.short	0x0001
        /*0072*/ 	.short	0x0008
        /*0074*/ 	.byte	0x00, 0xf5, 0x21, 0x00


	//----- nvinfo : EIATTR_KPARAM_INFO
	.align		4
.L_1245:
        /*0078*/ 	.byte	0x04, 0x17
        /*007a*/ 	.short	(.L_1247 - .L_1246)
.L_1246:
        /*007c*/ 	.word	0x00000000
        /*0080*/ 	.short	0x0000
        /*0082*/ 	.short	0x0000
        /*0084*/ 	.byte	0x00, 0xf0, 0x11, 0x00


	//----- nvinfo : EIATTR_SPARSE_MMA_MASK
	.align		4
.L_1247:
        /*0088*/ 	.byte	0x03, 0x50
        /*008a*/ 	.short	0x0000


	//----- nvinfo : EIATTR_MAXREG_COUNT
	.align		4
        /*008c*/ 	.byte	0x03, 0x1b
        /*008e*/ 	.short	0x00ff


	//----- nvinfo : EIATTR_VRC_CTA_INIT_COUNT
	.align		4
        /*0090*/ 	.byte	0x02, 0x4a
	.zero		1
	.zero		1


	//----- nvinfo : EIATTR_EXIT_INSTR_OFFSETS
	.align		4
        /*0094*/ 	.byte	0x04, 0x1c
        /*0096*/ 	.short	(.L_1249 - .L_1248)


	//   ....[0]....
.L_1248:
        /*0098*/ 	.word	0x00000e20


	//----- nvinfo : EIATTR_MAX_THREADS
	.align		4
.L_1249:
        /*009c*/ 	.byte	0x04, 0x05
        /*009e*/ 	.short	(.L_1251 - .L_1250)
.L_1250:
        /*00a0*/ 	.word	0x00000080
        /*00a4*/ 	.word	0x00000001
        /*00a8*/ 	.word	0x00000001


	//----- nvinfo : EIATTR_CRS_STACK_SIZE
	.align		4
.L_1251:
        /*00ac*/ 	.byte	0x04, 0x1e
        /*00ae*/ 	.short	(.L_1253 - .L_1252)
.L_1252:
        /*00b0*/ 	.word	0x00000000


	//----- nvinfo : EIATTR_CBANK_PARAM_SIZE
	.align		4
.L_1253:
        /*00b4*/ 	.byte	0x03, 0x19
        /*00b6*/ 	.short	0x0040


	//----- nvinfo : EIATTR_PARAM_CBANK
	.align		4
        /*00b8*/ 	.byte	0x04, 0x0a
        /*00ba*/ 	.short	(.L_1255 - .L_1254)
	.align		4
.L_1254:
        /*00bc*/ 	.word	index@(.nv.constant0.nvkernel__Z4butsiiiiiiid_F1L307_6)
        /*00c0*/ 	.short	0x0380
        /*00c2*/ 	.short	0x0040


	//----- nvinfo : EIATTR_SW_WAR
	.align		4
.L_1255:
        /*00c4*/ 	.byte	0x04, 0x36
        /*00c6*/ 	.short	(.L_1257 - .L_1256)
.L_1256:
        /*00c8*/ 	.word	0x00000000
.L_1257:


//--------------------- .nv.info.nvkernel__Z4bltsiiiiiiid_F1L179_4 --------------------------
	.section	.nv.info.nvkernel__Z4bltsiiiiiiid_F1L179_4,"",@"SHT_CUDA_INFO"
	.sectionflags	@""
	.align	4


	//----- nvinfo : EIATTR_CUDA_API_VERSION
	.align		4
        /*0000*/ 	.byte	0x04, 0x37
        /*0002*/ 	.short	(.L_1259 - .L_1258)
.L_1258:
        /*0004*/ 	.word	0x00000081


	//----- nvinfo : EIATTR_KPARAM_INFO
	.align		4
.L_1259:
        /*0008*/ 	.byte	0x04, 0x17
        /*000a*/ 	.short	(.L_1261 - .L_1260)
.L_1260:
        /*000c*/ 	.word	0x00000000
        /*0010*/ 	.short	0x000a
        /*0012*/ 	.short	0x0050
        /*0014*/ 	.byte	0x00, 0xf0, 0x21, 0x00


	//----- nvinfo : EIATTR_KPARAM_INFO
	.align		4
.L_1261:
        /*0018*/ 	.byte	0x04, 0x17
        /*001a*/ 	.short	(.L_1263 - .L_1262)
.L_1262:
        /*001c*/ 	.word	0x00000000
        /*0020*/ 	.short	0x0009
        /*0022*/ 	.short	0x0048
        /*0024*/ 	.byte	0x00, 0xf0, 0x11, 0x00


	//----- nvinfo : EIATTR_KPARAM_INFO
	.align		4
.L_1263:
        /*0028*/ 	.byte	0x04, 0x17
        /*002a*/ 	.short	(.L_1265 - .L_1264)
.L_1264:
        /*002c*/ 	.word	0x00000000
        /*0030*/ 	.short	0x0008
        /*0032*/ 	.short	0x0040
        /*0034*/ 	.byte	0x00, 0xf5, 0x21, 0x00


	//----- nvinfo : EIATTR_KPARAM_INFO
	.align		4
.L_1265:
        /*0038*/ 	.byte	0x04, 0x17
        /*003a*/ 	.short	(.L_1267 - .L_1266)
.L_1266:
        /*003c*/ 	.word	0x00000000
        /*0040*/ 	.short	0x0007
        /*0042*/ 	.short	0x0038
        /*0044*/ 	.byte	0x00, 0xf5, 0x21, 0x00


	//----- nvinfo : EIATTR_KPARAM_INFO
	.align		4
.L_1267:
        /*0048*/ 	.byte	0x04, 0x17
        /*004a*/ 	.short	(.L_1269 - .L_1268)
.L_1268:
        /*004c*/ 	.word	0x00000000
        /*0050*/ 	.short	0x0006
        /*0052*/ 	.short	0x0030
        /*0054*/ 	.byte	0x00, 0xf5, 0x21, 0x00


	//----- nvinfo : EIATTR_KPARAM_INFO
	.align		4
.L_1269:
        /*0058*/ 	.byte	0x04, 0x17
        /*005a*/ 	.short	(.L_1271 - .L_1270)
.L_1270:
        /*005c*/ 	.word	0x00000000
        /*0060*/ 	.short	0x0005
        /*0062*/ 	.short	0x0028
        /*0064*/ 	.byte	0x00, 0xf5, 0x21, 0x00


	//----- nvinfo : EIATTR_KPARAM_INFO
	.align		4
.L_1271:
        /*0068*/ 	.byte	0x04, 0x17
        /*006a*/ 	.short	(.L_1273 - .L_1272)
.L_1272:
        /*006c*/ 	.word	0x00000000
        /*0070*/ 	.short	0x0004
        /*0072*/ 	.short	0x0020
        /*0074*/ 	.byte	0x00, 0xf5, 0x21, 0x00


	//----- nvinfo : EIATTR_KPARAM_INFO
	.align		4
.L_1273:
        /*0078*/ 	.byte	0x04, 0x17
        /*007a*/ 	.short	(.L_1275 - .L_1274)
.L_1274:
        /*007c*/ 	.word	0x00000000
        /*0080*/ 	.short	0x0003
        /*0082*/ 	.short	0x0018
        /*0084*/ 	.byte	0x00, 0xf5, 0x21, 0x00


	//----- nvinfo : EIATTR_KPARAM_INFO
	.align		4
.L_1275:
        /*0088*/ 	.byte	0x04, 0x17
        /*008a*/ 	.short	(.L_1277 - .L_1276)
.L_1276:
        /*008c*/ 	.word	0x00000000
        /*0090*/ 	.short	0x0002
        /*0092*/ 	.short	0x0010
        /*0094*/ 	.byte	0x00, 0xf5, 0x21, 0x00


	//----- nvinfo : EIATTR_KPARAM_INFO
	.align		4
.L_1277:
        /*0098*/ 	.byte	0x04, 0x17
        /*009a*/ 	.short	(.L_1279 - .L_1278)
.L_1278:
        /*009c*/ 	.word	0x00000000
        /*00a0*/ 	.short	0x0001
        /*00a2*/ 	.short	0x0008
        /*00a4*/ 	.byte	0x00, 0xf5, 0x21, 0x00


	//----- nvinfo : EIATTR_KPARAM_INFO
	.align		4
.L_1279:
        /*00a8*/ 	.byte	0x04, 0x17
        /*00aa*/ 	.short	(.L_1281 - .L_1280)
.L_1280:
        /*00ac*/ 	.word	0x00000000
        /*00b0*/ 	.short	0x0000
        /*00b2*/ 	.short	0x0000
        /*00b4*/ 	.byte	0x00, 0xf0, 0x11, 0x00


	//----- nvinfo : EIATTR_SPARSE_MMA_MASK
	.align		4
.L_1281:
        /*00b8*/ 	.byte	0x03, 0x50
        /*00ba*/ 	.short	0x0000


	//----- nvinfo : EIATTR_MAXREG_COUNT
	.align		4
        /*00bc*/ 	.byte	0x03, 0x1b
        /*00be*/ 	.short	0x00ff


	//----- nvinfo : EIATTR_VRC_CTA_INIT_COUNT
	.align		4
        /*00c0*/ 	.byte	0x02, 0x4a
	.zero		1
	.zero		1


	//----- nvinfo : EIATTR_EXIT_INSTR_OFFSETS
	.align		4
        /*00c4*/ 	.byte	0x04, 0x1c
        /*00c6*/ 	.short	(.L_1283 - .L_1282)


	//   ....[0]....
.L_1282:
        /*00c8*/ 	.word	0x00005100


	//----- nvinfo : EIATTR_MAX_THREADS
	.align		4
.L_1283:
        /*00cc*/ 	.byte	0x04, 0x05
        /*00ce*/ 	.short	(.L_1285 - .L_1284)
.L_1284:
        /*00d0*/ 	.word	0x00000080
        /*00d4*/ 	.word	0x00000001
        /*00d8*/ 	.word	0x00000001


	//----- nvinfo : EIATTR_CRS_STACK_SIZE
	.align		4
.L_1285:
        /*00dc*/ 	.byte	0x04, 0x1e
        /*00de*/ 	.short	(.L_1287 - .L_1286)
.L_1286:
        /*00e0*/ 	.word	0x00000000


	//----- nvinfo : EIATTR_CBANK_PARAM_SIZE
	.align		4
.L_1287:
        /*00e4*/ 	.byte	0x03, 0x19
        /*00e6*/ 	.short	0x0058


	//----- nvinfo : EIATTR_PARAM_CBANK
	.align		4
        /*00e8*/ 	.byte	0x04, 0x0a
        /*00ea*/ 	.short	(.L_1289 - .L_1288)
	.align		4
.L_1288:
        /*00ec*/ 	.word	index@(.nv.constant0.nvkernel__Z4bltsiiiiiiid_F1L179_4)
        /*00f0*/ 	.short	0x0380
        /*00f2*/ 	.short	0x0058


	//----- nvinfo : EIATTR_SW_WAR
	.align		4
.L_1289:
        /*00f4*/ 	.byte	0x04, 0x36
        /*00f6*/ 	.short	(.L_1291 - .L_1290)
.L_1290:
        /*00f8*/ 	.word	0x00000000
.L_1291:


//--------------------- .nv.info.nvkernel__Z4bltsiiiiiiid_F1L163_2 --------------------------
	.section	.nv.info.nvkernel__Z4bltsiiiiiiid_F1L163_2,"",@"SHT_CUDA_INFO"
	.sectionflags	@""
	.align	4


	//----- nvinfo : EIATTR_CUDA_API_VERSION
	.align		4
        /*0000*/ 	.byte	0x04, 0x37
        /*0002*/ 	.short	(.L_1293 - .L_1292)
.L_1292:
        /*0004*/ 	.word	0x00000081


	//----- nvinfo : EIATTR_KPARAM_INFO
	.align		4
.L_1293:
        /*0008*/ 	.byte	0x04, 0x17
        /*000a*/ 	.short	(.L_1295 - .L_1294)
.L_1294:
        /*000c*/ 	.word	0x00000000
        /*0010*/ 	.short	0x0006
        /*0012*/ 	.short	0x0030
        /*0014*/ 	.byte	0x00, 0xf0, 0x21, 0x00


	//----- nvinfo : EIATTR_KPARAM_INFO
	.align		4
.L_1295:
        /*0018*/ 	.byte	0x04, 0x17
        /*001a*/ 	.short	(.L_1297 - .L_1296)
.L_1296:
        /*001c*/ 	.word	0x00000000
        /*0020*/ 	.short	0x0005
        /*0022*/ 	.short	0x0028
        /*0024*/ 	.byte	0x00, 0xf0, 0x11, 0x00


	//----- nvinfo : EIATTR_KPARAM_INFO
	.align		4
.L_1297:
        /*0028*/ 	.byte	0x04, 0x17
        /*002a*/ 	.short	(.L_1299 - .L_1298)
.L_1298:
        /*002c*/ 	.word	0x00000000
        /*0030*/ 	.short	0x0004
        /*0032*/ 	.short	0x0020
        /*0034*/ 	.byte	0x00, 0xf5, 0x21, 0x00


	//----- nvinfo : EIATTR_KPARAM_INFO
	.align		4
.L_1299:
        /*0038*/ 	.byte	0x04, 0x17
        /*003a*/ 	.short	(.L_1301 - .L_1300)
.L_1300:
        /*003c*/ 	.word	0x00000000
        /*0040*/ 	.short	0x0003
        /*0042*/ 	.short	0x0018
        /*0044*/ 	.byte	0x00, 0xf5, 0x21, 0x00


	//----- nvinfo : EIATTR_KPARAM_INFO
	.align		4
.L_1301:
        /*0048*/ 	.byte	0x04, 0x17
        /*004a*/ 	.short	(.L_1303 - .L_1302)
.L_1302:
        /*004c*/ 	.word	0x00000000
        /*0050*/ 	.short	0x0002
        /*0052*/ 	.short	0x0010
        /*0054*/ 	.byte	0x00, 0xf5, 0x21, 0x00


	//----- nvinfo : EIATTR_KPARAM_INFO
	.align		4
.L_1303:
        /*0058*/ 	.byte	0x04, 0x17
        /*005a*/ 	.short	(.L_1305 - .L_1304)
.L_1304:
        /*005c*/ 	.word	0x00000000
        /*0060*/ 	.short	0x0001
        /*0062*/ 	.short	0x0008
        /*0064*/ 	.byte	0x00, 0xf5, 0x21, 0x00


	//----- nvinfo : EIATTR_KPARAM_INFO
	.align		4
.L_1305:
        /*0068*/ 	.byte	0x04, 0x17
        /*006a*/ 	.short	(.L_1307 - .L_1306)
.L_1306:
        /*006c*/ 	.word	0x00000000
        /*0070*/ 	.short	0x0000
        /*0072*/ 	.short	0x0000
        /*0074*/ 	.byte	0x00, 0xf0, 0x11, 0x00


	//----- nvinfo : EIATTR_SPARSE_MMA_MASK
	.align		4
.L_1307:
        /*0078*/ 	.byte	0x03, 0x50
        /*007a*/ 	.short	0x0000


	//----- nvinfo : EIATTR_MAXREG_COUNT
	.align		4
        /*007c*/ 	.byte	0x03, 0x1b
        /*007e*/ 	.short	0x00ff


	//----- nvinfo : EIATTR_VRC_CTA_INIT_COUNT
	.align		4
        /*0080*/ 	.byte	0x02, 0x4a
	.zero		1
	.zero		1


	//----- nvinfo : EIATTR_EXIT_INSTR_OFFSETS
	.align		4
        /*0084*/ 	.byte	0x04, 0x1c
        /*0086*/ 	.short	(.L_1309 - .L_1308)


	//   ....[0]....
.L_1308:
        /*0088*/ 	.word	0x00000e80


	//----- nvinfo : EIATTR_MAX_THREADS
	.align		4
.L_1309:
        /*008c*/ 	.byte	0x04, 0x05
        /*008e*/ 	.short	(.L_1311 - .L_1310)
.L_1310:
        /*0090*/ 	.word	0x00000080
        /*0094*/ 	.word	0x00000001
        /*0098*/ 	.word	0x00000001


	//----- nvinfo : EIATTR_CRS_STACK_SIZE
	.align		4
.L_1311:
        /*009c*/ 	.byte	0x04, 0x1e
        /*009e*/ 	.short	(.L_1313 - .L_1312)
.L_1312:
        /*00a0*/ 	.word	0x00000000


	//----- nvinfo : EIATTR_CBANK_PARAM_SIZE
	.align		4
.L_1313:
        /*00a4*/ 	.byte	0x03, 0x19
        /*00a6*/ 	.short	0x0038


	//----- nvinfo : EIATTR_PARAM_CBANK
	.align		4
        /*00a8*/ 	.byte	0x04, 0x0a
        /*00aa*/ 	.short	(.L_1315 - .L_1314)
	.align		4
.L_1314:
        /*00ac*/ 	.word	index@(.nv.constant0.nvkernel__Z4bltsiiiiiiid_F1L163_2)
        /*00b0*/ 	.short	0x0380
        /*00b2*/ 	.short	0x0038


	//----- nvinfo : EIATTR_SW_WAR
	.align		4
.L_1315:
        /*00b4*/ 	.byte	0x04, 0x36
        /*00b6*/ 	.short	(.L_1317 - .L_1316)
.L_1316:
        /*00b8*/ 	.word	0x00000000
.L_1317:


//--------------------- .nv.callgraph             --------------------------
	.section	.nv.callgraph,"",@"SHT_CUDA_CALLGRAPH"
	.align	4
	.sectionentsize	8
	.align		4
        /*0000*/ 	.word	0x00000000
	.align		4
        /*0004*/ 	.word	0xffffffff
	.align		4
        /*0008*/ 	.word	index@(nvkernel__Z4ssori_F1L2158_66)
	.align		4
        /*000c*/ 	.word	index@(__cuda_sm20_div_s64)
	.align		4
        /*0010*/ 	.word	index@(nvkernel__Z4ssori_F1L2126_64)
	.align		4
        /*0014*/ 	.word	index@(__cuda_sm20_div_s64)
	.align		4
        /*0018*/ 	.word	index@(nvkernel__Z3rhsv_F1L2048_60)
	.align		4
        /*001c*/ 	.word	index@(__cuda_sm20_div_s64)
	.align		4
        /*0020*/ 	.word	index@(nvkernel__Z3rhsv_F1L2032_58)
	.align		4
        /*0024*/ 	.word	index@(__cuda_sm20_div_s64)
	.align		4
        /*0028*/ 	.word	index@(nvkernel__Z3rhsv_F1L2015_56)
	.align		4
        /*002c*/ 	.word	index@(__cuda_sm20_div_s64)
	.align		4
        /*0030*/ 	.word	index@(nvkernel__Z3rhsv_F1L1983_54)
	.align		4
        /*0034*/ 	.word	index@(__cuda_sm20_div_s64)
	.align		4
        /*0038*/ 	.word	index@(nvkernel__Z3rhsv_F1L1952_52)
	.align		4
        /*003c*/ 	.word	index@(__cuda_sm20_div_s64)
	.align		4
        /*0040*/ 	.word	index@(nvkernel__Z3rhsv_F1L1940_50)
	.align		4
        /*0044*/ 	.word	index@(__cuda_sm20_div_s64)
	.align		4
        /*0048*/ 	.word	index@(nvkernel__Z3rhsv_F1L1923_48)
	.align		4
        /*004c*/ 	.word	index@(__cuda_sm20_div_s64)
	.align		4
        /*0050*/ 	.word	index@(nvkernel__Z3rhsv_F1L1910_46)
	.align		4
        /*0054*/ 	.word	index@(__cuda_sm20_div_s64)
	.align		4
        /*0058*/ 	.word	index@(nvkernel__Z3rhsv_F1L1889_44)
	.align		4
        /*005c*/ 	.word	index@(__cuda_sm20_div_s64)
	.align		4
        /*0060*/ 	.word	index@(nvkernel__Z3rhsv_F1L1873_42)
	.align		4
        /*0064*/ 	.word	index@(__cuda_sm20_div_s64)
	.align		4
        /*0068*/ 	.word	index@(nvkernel__Z3rhsv_F1L1850_40)
	.align		4
        /*006c*/ 	.word	index@(__cuda_sm20_div_s64)
	.align		4
        /*0070*/ 	.word	index@(nvkernel__Z3rhsv_F1L1810_38)
	.align		4
        /*0074*/ 	.word	index@(__cuda_sm20_div_s64)
	.align		4
        /*0078*/ 	.word	index@(nvkernel__Z3rhsv_F1L1780_36)
	.align		4
        /*007c*/ 	.word	index@(__cuda_sm20_div_s64)
	.align		4
        /*0080*/ 	.word	index@(nvkernel__Z3rhsv_F1L1768_34)
	.align		4
        /*0084*/ 	.word	index@(__cuda_sm20_div_s64)
	.align		4
        /*0088*/ 	.word	index@(nvkernel__Z3rhsv_F1L1751_32)
	.align		4
        /*008c*/ 	.word	index@(__cuda_sm20_div_s64)
	.align		4
        /*0090*/ 	.word	index@(nvkernel__Z3rhsv_F1L1726_30)
	.align		4
        /*0094*/ 	.word	index@(__cuda_sm20_div_s64)
	.align		4
        /*0098*/ 	.word	index@(nvkernel__Z3rhsv_F1L1710_28)
	.align		4
        /*009c*/ 	.word	index@(__cuda_sm20_div_s64)
	.align		4
        /*00a0*/ 	.word	index@(nvkernel__Z3rhsv_F1L1693_26)
	.align		4
        /*00a4*/ 	.word	index@(__cuda_sm20_div_s64)
	.align		4
        /*00a8*/ 	.word	index@(nvkernel__Z3rhsv_F1L1657_24)
	.align		4
        /*00ac*/ 	.word	index@(__cuda_sm20_div_s64)
	.align		4
        /*00b0*/ 	.word	index@(nvkernel__Z3rhsv_F1L1626_22)
	.align		4
        /*00b4*/ 	.word	index@(__cuda_sm20_div_s64)
	.align		4
        /*00b8*/ 	.word	index@(nvkernel__Z3rhsv_F1L1614_20)
	.align		4
        /*00bc*/ 	.word	index@(__cuda_sm20_div_s64)
	.align		4
        /*00c0*/ 	.word	index@(nvkernel__Z3rhsv_F1L1597_18)
	.align		4
        /*00c4*/ 	.word	index@(__cuda_sm20_div_s64)
	.align		4
        /*00c8*/ 	.word	index@(nvkernel__Z3rhsv_F1L1574_16)
	.align		4
        /*00cc*/ 	.word	index@(__cuda_sm20_div_s64)
	.align		4
        /*00d0*/ 	.word	index@(nvkernel__Z3rhsv_F1L1574_16)
	.align		4
        /*00d4*/ 	.word	index@(__cuda_sm20_dblrcp_rn_slowpath_v3)
	.align		4
        /*00d8*/ 	.word	index@(nvkernel__Z6l2normiiiiiiiiii_F1L1529_14)
	.align		4
        /*00dc*/ 	.word	index@(__cuda_sm20_div_s64)
	.align		4
        /*00e0*/ 	.word	index@(nvkernel__Z4butsiiiiiiid_F1L323_8)
	.align		4
        /*00e4*/ 	.word	index@(__cuda_sm20_dblrcp_rn_slowpath_v3)
	.align		4
        /*00e8*/ 	.word	index@(nvkernel__Z4butsiiiiiiid_F1L323_8)
	.align		4
        /*00ec*/ 	.word	index@(__cuda_sm20_div_rn_f64_full)
	.align		4
        /*00f0*/ 	.word	index@(nvkernel__Z4bltsiiiiiiid_F1L179_4)
	.align		4
        /*00f4*/ 	.word	index@(__cuda_sm20_dblrcp_rn_slowpath_v3)
	.align		4
        /*00f8*/ 	.word	index@(nvkernel__Z4bltsiiiiiiid_F1L179_4)
	.align		4
        /*00fc*/ 	.word	index@(__cuda_sm20_div_rn_f64_full)
	.align		4
        /*0100*/ 	.word	0x00000000
	.align		4
        /*0104*/ 	.word	0xfffffffe
	.align		4
        /*0108*/ 	.word	0x00000000
	.align		4
        /*010c*/ 	.word	0xfffffffd
	.align		4
        /*0110*/ 	.word	0x00000000
	.align		4
        /*0114*/ 	.word	0xfffffffc


//--------------------- .text.__cuda_sm20_div_s64 --------------------------
	.section	.text.__cuda_sm20_div_s64,"ax",@progbits
	.align	128
.text.__cuda_sm20_div_s64:
        .type           __cuda_sm20_div_s64,@function
        .size           __cuda_sm20_div_s64,(.L_x_432 - __cuda_sm20_div_s64)
__cuda_sm20_div_s64:
[----:B------:R-:W-:-:S04]  /*0000*/  IADD3 R10, P0, PT, RZ, -R6, RZ ;  /* 0x80000006ff0a7210 */ /* 0x000fc80007f1e0ff */
[----:B------:R-:W-:Y:S01]  /*0010*/  IADD3.X R11, PT, PT, RZ, ~R7, RZ, P0, !PT ;  /* 0x80000007ff0b7210 */ /* 0x000fe200007fe4ff */
[----:B------:R-:W-:-:S05]  /*0020*/  ISETP.GE.AND P0, PT, R7, RZ, PT ;  /* 0x000000ff0700720c */ /* 0x000fca0003f06270 */
[----:B------:R-:W-:-:S05]  /*0030*/  SEL.64 R10, R10, R6, !P0 ;  /* 0x000000060a0a7607 */ /* 0x000fca0004000000 */
[----:B------:R-:W0:Y:S02]  /*0040*/  I2F.U64.RP R0, R10 ;  /* 0x0000000a00007312 */ /* 0x000e240000309000 */
[----:B0-----:R-:W0:Y:S02]  /*0050*/  MUFU.RCP R0, R0 ;  /* 0x0000000000007308 */ /* 0x001e240000001000 */
[----:B0-----:R-:W-:-:S15]  /*0060*/  IADD3 R8, PT, PT, R0, 0x1ffffffe, RZ ;  /* 0x1ffffffe00087810 */ /* 0x001fde0007ffe0ff */
[----:B------:R-:W-:-:S15]  /*0070*/  NOP ;  /* 0x0000000000007918 */ /* 0x000fde0000000000 */
[----:B------:R-:W-:-:S15]  /*0080*/  NOP ;  /* 0x0000000000007918 */ /* 0x000fde0000000000 */
[----:B------:R-:W-:-:S15]  /*0090*/  NOP ;  /* 0x0000000000007918 */ /* 0x000fde0000000000 */
[----:B------:R-:W0:Y:S02]  /*00a0*/  F2I.U64.TRUNC R8, R8 ;  /* 0x0000000800087311 */ /* 0x000e24000020d800 */
[----:B0-----:R-:W-:-:S04]  /*00b0*/  IMAD.WIDE.U32 R12, R8, R10, RZ ;  /* 0x0000000a080c7225 */ /* 0x001fc800078e00ff */
[----:B------:R-:W-:Y:S01]  /*00c0*/  IMAD R3, R11, R8, R13 ;  /* 0x000000080b037224 */ /* 0x000fe200078e020d */
[----:B------:R-:W-:Y:S01]  /*00d0*/  IADD3 R15, P0, PT, RZ, -R12, RZ ;  /* 0x8000000cff0f7210 */ /* 0x000fe20007f1e0ff */
[----:B------:R-:W-:Y:S02]  /*00e0*/  MOV R13, R8 ;  /* 0x00000008000d7202 */ /* 0x000fe40000000f00 */
[----:B------:R-:W-:Y:S02]  /*00f0*/  IMAD R3, R10, R9, R3 ;  /* 0x000000090a037224 */ /* 0x000fe400078e0203 */
[----:B------:R-:W-:-:S03]  /*0100*/  IMAD.HI.U32 R12, R8, R15, RZ ;  /* 0x0000000f080c7227 */ /* 0x000fc600078e00ff */
[----:B------:R-:W-:-:S05]  /*0110*/  IADD3.X R3, PT, PT, RZ, ~R3, RZ, P0, !PT ;  /* 0x80000003ff037210 */ /* 0x000fca00007fe4ff */
[----:B------:R-:W-:-:S04]  /*0120*/  IMAD.WIDE.U32 R12, P0, R8, R3, R12 ;  /* 0x00000003080c7225 */ /* 0x000fc8000780000c */
[C---:B------:R-:W-:Y:S02]  /*0130*/  IMAD R25, R9.reuse, R3, RZ ;  /* 0x0000000309197224 */ /* 0x040fe400078e02ff */
[----:B------:R-:W-:-:S04]  /*0140*/  IMAD.HI.U32 R12, P1, R9, R15, R12 ;  /* 0x0000000f090c7227 */ /* 0x000fc8000782000c */
[----:B------:R-:W-:Y:S01]  /*0150*/  IMAD.HI.U32 R3, R9, R3, RZ ;  /* 0x0000000309037227 */ /* 0x000fe200078e00ff */
[----:B------:R-:W-:-:S04]  /*0160*/  IADD3 R13, P2, PT, R25, R12, RZ ;  /* 0x0000000c190d7210 */ /* 0x000fc80007f5e0ff */
[----:B------:R-:W-:Y:S01]  /*0170*/  IADD3.X R0, PT, PT, R3, R9, RZ, P0, !PT ;  /* 0x0000000903007210 */ /* 0x000fe200007fe4ff */
[----:B------:R-:W-:-:S03]  /*0180*/  IMAD.WIDE.U32 R8, R13, R10, RZ ;  /* 0x0000000a0d087225 */ /* 0x000fc600078e00ff */
[----:B------:R-:W-:Y:S01]  /*0190*/  IADD3.X R3, PT, PT, RZ, RZ, R0, P2, P1 ;  /* 0x000000ffff037210 */ /* 0x000fe200017e2400 */
[----:B------:R-:W-:Y:S01]  /*01a0*/  IMAD R0, R11, R13, R9 ;  /* 0x0000000d0b007224 */ /* 0x000fe200078e0209 */
[----:B------:R-:W-:-:S03]  /*01b0*/  IADD3 R9, P0, PT, RZ, -R8, RZ ;  /* 0x80000008ff097210 */ /* 0x000fc60007f1e0ff */
[----:B------:R-:W-:Y:S02]  /*01c0*/  IMAD R0, R10, R3, R0 ;  /* 0x000000030a007224 */ /* 0x000fe400078e0200 */
[----:B------:R-:W-:-:S03]  /*01d0*/  IMAD.HI.U32 R12, R13, R9, RZ ;  /* 0x000000090d0c7227 */ /* 0x000fc600078e00ff */
[----:B------:R-:W-:Y:S01]  /*01e0*/  IADD3.X R8, PT, PT, RZ, ~R0, RZ, P0, !PT ;  /* 0x80000000ff087210 */ /* 0x000fe200007fe4ff */
[----:B------:R-:W-:Y:S01]  /*01f0*/  ISETP.GE.AND P0, PT, R5, RZ, PT ;  /* 0x000000ff0500720c */ /* 0x000fe20003f06270 */
[----:B------:R-:W-:-:S03]  /*0200*/  IADD3 R0, P3, PT, RZ, -R4, RZ ;  /* 0x80000004ff007210 */ /* 0x000fc60007f7e0ff */
[----:B------:R-:W-:-:S04]  /*0210*/  IMAD.WIDE.U32 R12, P1, R13, R8, R12 ;  /* 0x000000080d0c7225 */ /* 0x000fc8000782000c */
[CC--:B------:R-:W-:Y:S02]  /*0220*/  IMAD R15, R3.reuse, R8.reuse, RZ ;  /* 0x00000008030f7224 */ /* 0x0c0fe400078e02ff */
[C---:B------:R-:W-:Y:S01]  /*0230*/  IMAD.HI.U32 R12, P2, R3.reuse, R9, R12 ;  /* 0x00000009030c7227 */ /* 0x040fe2000784000c */
[-C--:B------:R-:W-:Y:S01]  /*0240*/  IADD3.X R13, PT, PT, RZ, ~R5.reuse, RZ, P3, !PT ;  /* 0x80000005ff0d7210 */ /* 0x080fe20001ffe4ff */
[----:B------:R-:W-:Y:S02]  /*0250*/  MOV R9, R5 ;  /* 0x0000000500097202 */ /* 0x000fe40000000f00 */
[----:B------:R-:W-:Y:S01]  /*0260*/  IMAD.HI.U32 R14, R3, R8, RZ ;  /* 0x00000008030e7227 */ /* 0x000fe200078e00ff */
[----:B------:R-:W-:Y:S01]  /*0270*/  MOV R8, R4 ;  /* 0x0000000400087202 */ /* 0x000fe20000000f00 */
[----:B------:R-:W-:Y:S01]  /*0280*/  IADD3 R15, P3, PT, R15, R12, RZ ;  /* 0x0000000c0f0f7210 */ /* 0x000fe20007f7e0ff */
[----:B------:R-:W-:Y:S01]  /*0290*/  @!P0 MOV R8, R0 ;  /* 0x0000000000088202 */ /* 0x000fe20000000f00 */
[----:B------:R-:W-:Y:S01]  /*02a0*/  @!P0 MOV R9, R13 ;  /* 0x0000000d00098202 */ /* 0x000fe20000000f00 */
[----:B------:R-:W-:Y:S01]  /*02b0*/  HFMA2 R13, -RZ, RZ, 0, 0 ;  /* 0x00000000ff0d7431 */ /* 0x000fe200000001ff */
[----:B------:R-:W-:-:S02]  /*02c0*/  IADD3.X R3, PT, PT, R14, R3, RZ, P1, !PT ;  /* 0x000000030e037210 */ /* 0x000fc40000ffe4ff */
[----:B------:R-:W-:Y:S01]  /*02d0*/  LOP3.LUT R5, R7, R5, RZ, 0x3c, !PT ;  /* 0x0000000507057212 */ /* 0x000fe200078e3cff */
[----:B------:R-:W-:Y:S01]  /*02e0*/  IMAD.HI.U32 R12, R15, R8, RZ ;  /* 0x000000080f0c7227 */ /* 0x000fe200078e00ff */
[----:B------:R-:W-:-:S03]  /*02f0*/  IADD3.X R3, PT, PT, RZ, RZ, R3, P3, P2 ;  /* 0x000000ffff037210 */ /* 0x000fc60001fe4403 */
[----:B------:R-:W-:-:S04]  /*0300*/  IMAD.WIDE.U32 R12, R9, R15, R12 ;  /* 0x0000000f090c7225 */ /* 0x000fc800078e000c */
[-C--:B------:R-:W-:Y:S02]  /*0310*/  IMAD R15, R9, R3.reuse, RZ ;  /* 0x00000003090f7224 */ /* 0x080fe400078e02ff */
[----:B------:R-:W-:-:S04]  /*0320*/  IMAD.HI.U32 R12, P0, R8, R3, R12 ;  /* 0x00000003080c7227 */ /* 0x000fc8000780000c */
[----:B------:R-:W-:Y:S01]  /*0330*/  IMAD.HI.U32 R0, R9, R3, RZ ;  /* 0x0000000309007227 */ /* 0x000fe200078e00ff */
[----:B------:R-:W-:-:S04]  /*0340*/  IADD3 R3, P1, PT, R15, R12, RZ ;  /* 0x0000000c0f037210 */ /* 0x000fc80007f3e0ff */
[----:B------:R-:W-:Y:S01]  /*0350*/  IADD3.X R0, PT, PT, R0, RZ, RZ, P0, !PT ;  /* 0x000000ff00007210 */ /* 0x000fe200007fe4ff */
[----:B------:R-:W-:-:S03]  /*0360*/  IMAD.WIDE.U32 R12, R3, R10, RZ ;  /* 0x0000000a030c7225 */ /* 0x000fc600078e00ff */
[----:B------:R-:W-:Y:S01]  /*0370*/  IADD3.X R0, PT, PT, RZ, R0, RZ, P1, !PT ;  /* 0x00000000ff007210 */ /* 0x000fe20000ffe4ff */
[----:B------:R-:W-:-:S04]  /*0380*/  IMAD R13, R11, R3, R13 ;  /* 0x000000030b0d7224 */ /* 0x000fc800078e020d */
[----:B------:R-:W-:-:S05]  /*0390*/  IMAD R13, R10, R0, R13 ;  /* 0x000000000a0d7224 */ /* 0x000fca00078e020d */
[----:B------:R-:W-:Y:S02]  /*03a0*/  IADD.64 R12, R8, -R12 ;  /* 0x8000000c080c7235 */ /* 0x000fe400078e0200 */
[----:B------:R-:W-:Y:S01]  /*03b0*/  MOV R8, R3 ;  /* 0x0000000300087202 */ /* 0x000fe20000000f00 */
[----:B------:R-:W-:-:S03]  /*03c0*/  MOV R9, R0 ;  /* 0x0000000000097202 */ /* 0x000fc60000000f00 */
[----:B------:R-:W-:-:S14]  /*03d0*/  ISETP.GE.U64.AND P0, PT, R12, R10, PT ;  /* 0x0000000a0c00720c */ /* 0x000fdc0003f16070 */
[----:B------:R-:W-:Y:S02]  /*03e0*/  @P0 IADD.64 R12, -R10, R12 ;  /* 0x0000000c0a0c0235 */ /* 0x000fe400078e0300 */
[----:B------:R-:W-:Y:S02]  /*03f0*/  @P0 IADD.64 R8, R8, 0x1 ;  /* 0x0000000108080835 */ /* 0x000fe400078e0200 */
[----:B------:R-:W-:Y:S02]  /*0400*/  ISETP.GE.AND P0, PT, R5, RZ, PT ;  /* 0x000000ff0500720c */ /* 0x000fe40003f06270 */
[----:B------:R-:W-:-:S14]  /*0410*/  ISETP.GE.U64.AND P1, PT, R12, R10, PT ;  /* 0x0000000a0c00720c */ /* 0x000fdc0003f36070 */
[----:B------:R-:W-:-:S05]  /*0420*/  @P1 IADD.64 R8, R8, 0x1 ;  /* 0x0000000108081835 */ /* 0x000fca00078e0200 */
[----:B------:R-:W-:-:S04]  /*0430*/  IADD3 R0, P1, PT, RZ, -R8, RZ ;  /* 0x80000008ff007210 */ /* 0x000fc80007f3e0ff */
[----:B------:R-:W-:Y:S01]  /*0440*/  IADD3.X R3, PT, PT, RZ, ~R9, RZ, P1, !PT ;  /* 0x80000009ff037210 */ /* 0x000fe20000ffe4ff */
[----:B------:R-:W-:Y:S02]  /*0450*/  ISETP.NE.S64.AND P1, PT, R6, RZ, PT ;  /* 0x000000ff0600720c */ /* 0x000fe40003f35270 */
[----:B------:R-:W-:Y:S02]  /*0460*/  @!P0 MOV R8, R0 ;  /* 0x0000000000088202 */ /* 0x000fe40000000f00 */
[----:B------:R-:W-:-:S05]  /*0470*/  @!P0 MOV R9, R3 ;  /* 0x0000000300098202 */ /* 0x000fca0000000f00 */
[----:B------:R-:W-:Y:S02]  /*0480*/  SEL.64 R4, R8, -0x1, P1 ;  /* 0xffffffff08047407 */ /* 0x000fe40000800001 */
[----:B------:R-:W-:Y:S06]  /*0490*/  RET.ABS.NODEC R20 0x0 ;  /* 0x0000000014007950 */ /* 0x000fec0003e00000 */
.L_x_65:
[----:B------:R-:W-:-:S00]  /*04a0*/  BRA `(.L_x_65) ;  /* 0xfffffffc00fc7947 */ /* 0x000fc0000383ffff */
[----:B------:R-:W-:-:S00]  /*04b0*/  NOP ;  /* 0x0000000000007918 */ /* 0x000fc00000000000 */
        /* <DEDUP_REMOVED lines=12> */
.L_x_432:


//--------------------- .text.nvkernel__Z4ssori_F1L2158_66 --------------------------
	.section	.text.nvkernel__Z4ssori_F1L2158_66,"ax",@progbits
	.align	128
        .global         nvkernel__Z4ssori_F1L2158_66
        .type           nvkernel__Z4ssori_F1L2158_66,@function
        .size           nvkernel__Z4ssori_F1L2158_66,(.L_x_435 - nvkernel__Z4ssori_F1L2158_66)
        .other          nvkernel__Z4ssori_F1L2158_66,@"STO_CUDA_ENTRY STV_DEFAULT"
nvkernel__Z4ssori_F1L2158_66:
.text.nvkernel__Z4ssori_F1L2158_66:
[----:B------:R-:W0:Y:S01]  /*0000*/  LDC R1, c[0x0][0x37c] ;  /* 0x0000df00ff017b82 */ /* 0x000e220000000800 */
[----:B------:R-:W1:Y:S01]  /*0010*/  LDCU.64 UR44, c[0x0][0x380] ;  /* 0x00007000ff2c77ac */ /* 0x000e620008000a00 */
[----:B------:R-:W2:Y:S01]  /*0020*/  LDCU UR6, c[0x0][0x388] ;  /* 0x00007100ff0677ac */ /* 0x000ea20008000800 */
[----:B-1----:R-:W-:Y:S01]  /*0030*/  UIMAD.WIDE UR4, UR45, UR44, URZ ;  /* 0x0000002c2d0472a5 */ /* 0x002fe2000f8e02ff */
[----:B--2---:R-:W-:-:S03]  /*0040*/  USHF.R.S32.HI UR8, URZ, 0x1f, UR6 ;  /* 0x0000001fff087899 */ /* 0x004fc60008011406 */
[----:B------:R-:W-:Y:S01]  /*0050*/  UIMAD UR5, UR5, UR6, URZ ;  /* 0x00000006050572a4 */ /* 0x000fe2000f8e02ff */
[----:B------:R-:W-:-:S03]  /*0060*/  UIMAD.WIDE.U32 UR6, UR4, UR6, URZ ;  /* 0x00000006040672a5 */ /* 0x000fc6000f8e00ff */
[----:B------:R-:W-:-:S03]  /*0070*/  UIMAD UR5, UR4, UR8, UR5 ;  /* 0x00000008040572a4 */ /* 0x000fc6000f8e0205 */
[----:B------:R-:W-:Y:S02]  /*0080*/  MOV.64 R30, UR6 ;  /* 0x00000006001e7c02 */ /* 0x000fe40008010f00 */
[----:B------:R-:W-:-:S06]  /*0090*/  UIADD3 UR5, UPT, UPT, UR7, UR5, URZ ;  /* 0x0000000507057290 */ /* 0x000fcc000fffe0ff */
[----:B------:R-:W-:-:S05]  /*00a0*/  MOV R31, UR5 ;  /* 0x00000005001f7c02 */ /* 0x000fca0008000f00 */
[----:B------:R-:W-:-:S14]  /*00b0*/  ISETP.GE.S64.AND P0, PT, R30, 0x1, PT ;  /* 0x000000011e00780c */ /* 0x000fdc0003f16270 */
[----:B0-----:R-:W-:Y:S05]  /*00c0*/  @!P0 EXIT ;  /* 0x000000000000894d */ /* 0x001fea0003800000 */
[----:B------:R-:W0:Y:S01]  /*00d0*/  S2R R3, SR_TID.X ;  /* 0x0000000000037919 */ /* 0x000e220000002100 */
[----:B------:R-:W1:Y:S01]  /*00e0*/  LDC R2, c[0x0][0x370] ;  /* 0x0000dc00ff027b82 */ /* 0x000e620000000800 */
[----:B------:R-:W0:Y:S01]  /*00f0*/  LDCU UR4, c[0x0][0x390] ;  /* 0x00007200ff0477ac */ /* 0x000e220008000800 */
[----:B------:R-:W-:Y:S02]  /*0100*/  MOV.64 R18, R30 ;  /* 0x0000001e00127202 */ /* 0x000fe40000010f00 */
[----:B------:R-:W2:Y:S01]  /*0110*/  S2R R0, SR_CTAID.X ;  /* 0x0000000000007919 */ /* 0x000ea20000002500 */
[----:B------:R-:W-:Y:S01]  /*0120*/  BSSY.RECONVERGENT B7, `(.L_x_66) ;  /* 0x0000098000077945 */ /* 0x000fe20003800200 */
[----:B------:R-:W3:Y:S01]  /*0130*/  LDCU.64 UR42, c[0x0][0x358] ;  /* 0x00006b00ff2a77ac */ /* 0x000ee20008000a00 */
[----:B------:R-:W4:Y:S01]  /*0140*/  LDCU UR49, c[0x0][0x380] ;  /* 0x00007000ff3177ac */ /* 0x000f220008000800 */
[----:B------:R-:W0:Y:S01]  /*0150*/  LDCU UR50, c[0x0][0x384] ;  /* 0x00007080ff3277ac */ /* 0x000e220008000800 */
[----:B------:R-:W0:Y:S01]  /*0160*/  LDCU UR48, c[0x0][0x38c] ;  /* 0x00007180ff3077ac */ /* 0x000e220008000800 */
[----:B------:R-:W0:Y:S01]  /*0170*/  LDCU.64 UR40, c[0x0][0x398] ;  /* 0x00007300ff2877ac */ /* 0x000e220008000a00 */
[----:B-1----:R-:W-:Y:S01]  /*0180*/  IMAD.WIDE.U32 R28, R2, 0x80, RZ ;  /* 0x00000080021c7825 */ /* 0x002fe200078e00ff */
[----:B------:R-:W1:Y:S01]  /*0190*/  LDCU.64 UR46, c[0x0][0x380] ;  /* 0x00007000ff2e77ac */ /* 0x000e620008000a00 */
[----:B------:R-:W1:Y:S01]  /*01a0*/  LDCU.128 UR36, c[0x0][0x3a0] ;  /* 0x00007400ff2477ac */ /* 0x000e620008000c00 */
[----:B0-----:R-:W-:Y:S01]  /*01b0*/  IADD3 R33, PT, PT, R3, UR4, RZ ;  /* 0x0000000403217c10 */ /* 0x001fe2000fffe0ff */
[----:B------:R-:W-:Y:S01]  /*01c0*/  USHF.R.S32.HI UR44, URZ, 0x1f, UR44 ;  /* 0x0000001fff2c7899 */ /* 0x000fe2000801142c */
[----:B------:R-:W-:Y:S01]  /*01d0*/  USHF.R.S32.HI UR45, URZ, 0x1f, UR45 ;  /* 0x0000001fff2d7899 */ /* 0x000fe2000801142d */
[C---:B--2---:R-:W-:Y:S01]  /*01e0*/  IMAD.WIDE.U32 R22, R0.reuse, 0x80, RZ ;  /* 0x0000008000167825 */ /* 0x044fe200078e00ff */
[----:B------:R-:W-:-:S02]  /*01f0*/  LEA R33, R0, R33, 0x7 ;  /* 0x0000002100217211 */ /* 0x000fc400078e38ff */
[----:B---34-:R-:W-:-:S08]  /*0200*/  LOP3.LUT R22, R22, R3, RZ, 0xfc, !PT ;  /* 0x0000000316167212 */ /* 0x018fd000078efcff */
.L_x_74:
[----:B------:R-:W-:Y:S01]  /*0210*/  LOP3.LUT R0, R23, UR44, RZ, 0xfc, !PT ;  /* 0x0000002c17007c12 */ /* 0x000fe2000f8efcff */
[----:B------:R-:W-:Y:S02]  /*0220*/  IADD.64 R18, -R28, R18 ;  /* 0x000000121c127235 */ /* 0x000fe400078e0300 */
[----:B------:R-:W-:Y:S02]  /*0230*/  BSSY.RECONVERGENT B6, `(.L_x_67) ;  /* 0x0000023000067945 */ /* 0x000fe40003800200 */
[----:B------:R-:W-:Y:S02]  /*0240*/  ISETP.NE.U32.AND P0, PT, R0, RZ, PT ;  /* 0x000000ff0000720c */ /* 0x000fe40003f05070 */
[----:B------:R-:W-:-:S05]  /*0250*/  ISETP.GT.S64.AND P1, PT, R18, RZ, PT ;  /* 0x000000ff1200720c */ /* 0x000fca0003f34270 */
[----:B------:R-:W-:-:S06]  /*0260*/  P2R R32, PR, RZ, 0x2 ;  /* 0x00000002ff207803 */ /* 0x000fcc0000000000 */
[----:B0-----:R-:W-:Y:S05]  /*0270*/  @P0 BRA `(.L_x_68) ;  /* 0x0000000000500947 */ /* 0x001fea0003800000 */
[----:B------:R-:W-:Y:S01]  /*0280*/  UI2F.U32.RP UR4, UR49 ;  /* 0x000000310004725a */ /* 0x000fe20008209000 */
[----:B------:R-:W-:Y:S01]  /*0290*/  HFMA2 R4, -RZ, RZ, 0, 0 ;  /* 0x00000000ff047431 */ /* 0x000fe200000001ff */
[----:B------:R-:W-:Y:S01]  /*02a0*/  ISETP.NE.U32.AND P2, PT, RZ, UR49, PT ;  /* 0x00000031ff007c0c */ /* 0x000fe2000bf45070 */
[----:B------:R-:W-:-:S06]  /*02b0*/  MOV R17, RZ ;  /* 0x000000ff00117202 */ /* 0x000fcc0000000f00 */
[----:B------:R-:W0:Y:S02]  /*02c0*/  MUFU.RCP R0, UR4 ;  /* 0x0000000400007d08 */ /* 0x000e240008001000 */
[----:B0-----:R-:W-:-:S04]  /*02d0*/  IADD3 R0, PT, PT, R0, 0xffffffe, RZ ;  /* 0x0ffffffe00007810 */ /* 0x001fc80007ffe0ff */
[----:B------:R-:W0:Y:S02]  /*02e0*/  F2I.FTZ.U32.TRUNC.NTZ R5, R0 ;  /* 0x0000000000057305 */ /* 0x000e24000021f000 */
[----:B0-----:R-:W-:-:S05]  /*02f0*/  IADD3 R3, PT, PT, RZ, -R5, RZ ;  /* 0x80000005ff037210 */ /* 0x001fca0007ffe0ff */
[----:B------:R-:W-:-:S04]  /*0300*/  IMAD R3, R3, UR49, RZ ;  /* 0x0000003103037c24 */ /* 0x000fc8000f8e02ff */
[----:B------:R-:W-:-:S06]  /*0310*/  IMAD.HI.U32 R5, R5, R3, R4 ;  /* 0x0000000305057227 */ /* 0x000fcc00078e0004 */
[----:B------:R-:W-:-:S05]  /*0320*/  IMAD.HI.U32 R16, R5, R22, RZ ;  /* 0x0000001605107227 */ /* 0x000fca00078e00ff */
[----:B------:R-:W-:-:S05]  /*0330*/  IADD3 R3, PT, PT, -R16, RZ, RZ ;  /* 0x000000ff10037210 */ /* 0x000fca0007ffe1ff */
[----:B------:R-:W-:-:S05]  /*0340*/  IMAD R3, R3, UR49, R22 ;  /* 0x0000003103037c24 */ /* 0x000fca000f8e0216 */
[----:B------:R-:W-:-:S13]  /*0350*/  ISETP.GE.U32.AND P0, PT, R3, UR49, PT ;  /* 0x0000003103007c0c */ /* 0x000fda000bf06070 */
[----:B------:R-:W-:Y:S02]  /*0360*/  @P0 IADD3 R3, PT, PT, R3, -UR49, RZ ;  /* 0x8000003103030c10 */ /* 0x000fe4000fffe0ff */
[----:B------:R-:W-:-:S03]  /*0370*/  @P0 IADD3 R16, PT, PT, R16, 0x1, RZ ;  /* 0x0000000110100810 */ /* 0x000fc60007ffe0ff */
[----:B------:R-:W-:-:S13]  /*0380*/  ISETP.GE.U32.AND P1, PT, R3, UR49, PT ;  /* 0x0000003103007c0c */ /* 0x000fda000bf26070 */
[----:B------:R-:W-:Y:S02]  /*0390*/  @P1 IADD3 R16, PT, PT, R16, 0x1, RZ ;  /* 0x0000000110101810 */ /* 0x000fe40007ffe0ff */
[----:B------:R-:W-:Y:S01]  /*03a0*/  @!P2 LOP3.LUT R16, RZ, UR49, RZ, 0x33, !PT ;  /* 0x00000031ff10ac12 */ /* 0x000fe2000f8e33ff */
[----:B------:R-:W-:Y:S06]  /*03b0*/  BRA `(.L_x_69) ;  /* 0x0000000000287947 */ /* 0x000fec0003800000 */
.L_x_68:
[----:B------:R-:W0:Y:S01]  /*03c0*/  LDCU UR4, c[0x0][0x380] ;  /* 0x00007000ff0477ac */ /* 0x000e220008000800 */
[----:B------:R-:W-:Y:S01]  /*03d0*/  MOV R4, R22 ;  /* 0x0000001600047202 */ /* 0x000fe20000000f00 */
[----:B------:R-:W-:Y:S01]  /*03e0*/  MOV R5, R23 ;  /* 0x0000001700057202 */ /* 0x000fe20000000f00 */
[----:B------:R-:W-:Y:S01]  /*03f0*/  MOV R7, UR44 ;  /* 0x0000002c00077c02 */ /* 0x000fe20008000f00 */
[----:B------:R-:W-:Y:S01]  /*0400*/  MOV R20, 32@lo((nvkernel__Z4ssori_F1L2158_66 + .L_x_0@srel)) ;  /* 0x0000000000147802 */ /* 0x000fe20000000f00 */
[----:B------:R-:W-:Y:S01]  /*0410*/  MOV R21, 32@hi((nvkernel__Z4ssori_F1L2158_66 + .L_x_0@srel)) ;  /* 0x0000000000157802 */ /* 0x000fe20000000f00 */
[----:B0-----:R-:W-:-:S07]  /*0420*/  MOV R6, UR4 ;  /* 0x0000000400067c02 */ /* 0x001fce0008000f00 */
[----:B-1----:R-:W-:Y:S05]  /*0430*/  CALL.ABS.NOINC `(__cuda_sm20_div_s64) ;  /* 0x0000000000007943 */ /* 0x002fea0003c00000 */
.L_x_0:
[----:B------:R-:W-:Y:S01]  /*0440*/  MOV R16, R4 ;  /* 0x0000000400107202 */ /* 0x000fe20000000f00 */
[----:B------:R-:W-:-:S07]  /*0450*/  MOV R17, R5 ;  /* 0x0000000500117202 */ /* 0x000fce0000000f00 */
.L_x_69:
[----:B-1----:R-:W-:Y:S05]  /*0460*/  BSYNC.RECONVERGENT B6 ;  /* 0x0000000000067941 */ /* 0x002fea0003800200 */
.L_x_67:
[----:B------:R-:W-:Y:S01]  /*0470*/  LOP3.LUT R0, R17, UR45, RZ, 0xfc, !PT ;  /* 0x0000002d11007c12 */ /* 0x000fe2000f8efcff */
[----:B------:R-:W-:Y:S04]  /*0480*/  BSSY.RECONVERGENT B6, `(.L_x_70) ;  /* 0x000001f000067945 */ /* 0x000fe80003800200 */
[----:B------:R-:W-:-:S13]  /*0490*/  ISETP.NE.U32.AND P0, PT, R0, RZ, PT ;  /* 0x000000ff0000720c */ /* 0x000fda0003f05070 */
[----:B------:R-:W-:Y:S05]  /*04a0*/  @P0 BRA `(.L_x_71) ;  /* 0x0000000000500947 */ /* 0x000fea0003800000 */
[----:B------:R-:W-:Y:S01]  /*04b0*/  UI2F.U32.RP UR4, UR50 ;  /* 0x000000320004725a */ /* 0x000fe20008209000 */
[----:B------:R-:W-:Y:S01]  /*04c0*/  HFMA2 R4, -RZ, RZ, 0, 0 ;  /* 0x00000000ff047431 */ /* 0x000fe200000001ff */
[----:B------:R-:W-:-:S07]  /*04d0*/  ISETP.NE.U32.AND P2, PT, RZ, UR50, PT ;  /* 0x00000032ff007c0c */ /* 0x000fce000bf45070 */
[----:B------:R-:W0:Y:S02]  /*04e0*/  MUFU.RCP R0, UR4 ;  /* 0x0000000400007d08 */ /* 0x000e240008001000 */
[----:B0-----:R-:W-:-:S04]  /*04f0*/  IADD3 R0, PT, PT, R0, 0xffffffe, RZ ;  /* 0x0ffffffe00007810 */ /* 0x001fc80007ffe0ff */
[----:B------:R-:W0:Y:S02]  /*0500*/  F2I.FTZ.U32.TRUNC.NTZ R5, R0 ;  /* 0x0000000000057305 */ /* 0x000e24000021f000 */
[----:B0-----:R-:W-:-:S05]  /*0510*/  IADD3 R3, PT, PT, RZ, -R5, RZ ;  /* 0x80000005ff037210 */ /* 0x001fca0007ffe0ff */
[----:B------:R-:W-:-:S04]  /*0520*/  IMAD R3, R3, UR50, RZ ;  /* 0x0000003203037c24 */ /* 0x000fc8000f8e02ff */
[----:B------:R-:W-:-:S06]  /*0530*/  IMAD.HI.U32 R5, R5, R3, R4 ;  /* 0x0000000305057227 */ /* 0x000fcc00078e0004 */
[----:B------:R-:W-:Y:S01]  /*0540*/  IMAD.HI.U32 R4, R5, R16, RZ ;  /* 0x0000001005047227 */ /* 0x000fe200078e00ff */
[----:B------:R-:W-:-:S04]  /*0550*/  MOV R5, RZ ;  /* 0x000000ff00057202 */ /* 0x000fc80000000f00 */
        /* <DEDUP_REMOVED lines=9> */
.L_x_71:
[----:B------:R-:W0:Y:S01]  /*05f0*/  LDCU UR4, c[0x0][0x384] ;  /* 0x00007080ff0477ac */ /* 0x000e220008000800 */
[----:B------:R-:W-:Y:S01]  /*0600*/  MOV R4, R16 ;  /* 0x0000001000047202 */ /* 0x000fe20000000f00 */
[----:B------:R-:W-:Y:S01]  /*0610*/  MOV R5, R17 ;  /* 0x0000001100057202 */ /* 0x000fe20000000f00 */
[----:B------:R-:W-:Y:S01]  /*0620*/  MOV R7, UR45 ;  /* 0x0000002d00077c02 */ /* 0x000fe20008000f00 */
[----:B------:R-:W-:Y:S01]  /*0630*/  MOV R20, 32@lo((nvkernel__Z4ssori_F1L2158_66 + .L_x_1@srel)) ;  /* 0x0000000000147802 */ /* 0x000fe20000000f00 */
[----:B------:R-:W-:Y:S01]  /*0640*/  MOV R21, 32@hi((nvkernel__Z4ssori_F1L2158_66 + .L_x_1@srel)) ;  /* 0x0000000000157802 */ /* 0x000fe20000000f00 */
[----:B0-----:R-:W-:-:S07]  /*0650*/  MOV R6, UR4 ;  /* 0x0000000400067c02 */ /* 0x001fce0008000f00 */
[----:B------:R-:W-:Y:S05]  /*0660*/  CALL.ABS.NOINC `(__cuda_sm20_div_s64) ;  /* 0x0000000000007943 */ /* 0x000fea0003c00000 */
.L_x_1:
[----:B------:R-:W-:Y:S05]  /*0670*/  BSYNC.RECONVERGENT B6 ;  /* 0x0000000000067941 */ /* 0x000fea0003800200 */
.L_x_70:
[----:B------:R-:W-:Y:S02]  /*0680*/  ISETP.GE.S64.AND P0, PT, R22, R30, PT ;  /* 0x0000001e1600720c */ /* 0x000fe40003f16270 */
[----:B------:R-:W-:-:S12]  /*0690*/  BSSY.RECONVERGENT B0, `(.L_x_72) ;  /* 0x000003c000007945 */ /* 0x000fd80003800200 */
[----:B------:R-:W-:Y:S05]  /*06a0*/  @P0 BRA `(.L_x_73) ;  /* 0x0000000000e80947 */ /* 0x000fea0003800000 */
[----:B------:R-:W-:-:S03]  /*06b0*/  IADD.64 R6, R4, 0x1 ;  /* 0x0000000104067835 */ /* 0x000fc600078e0200 */
[----:B------:R-:W-:Y:S01]  /*06c0*/  IADD3 R5, PT, PT, -R4, RZ, RZ ;  /* 0x000000ff04057210 */ /* 0x000fe20007ffe1ff */
[----:B------:R-:W-:Y:S01]  /*06d0*/  UIADD3 UR4, UPT, UPT, -UR46, URZ, URZ ;  /* 0x000000ff2e047290 */ /* 0x000fe2000fffe1ff */
[----:B------:R-:W-:Y:S01]  /*06e0*/  SHF.R.S32.HI R0, RZ, 0x1f, R6 ;  /* 0x0000001fff007819 */ /* 0x000fe20000011406 */
[----:B------:R-:W-:-:S04]  /*06f0*/  IMAD.WIDE.U32 R6, R6, 0x14b88, RZ ;  /* 0x00014b8806067825 */ /* 0x000fc800078e00ff */
[----:B------:R-:W-:Y:S02]  /*0700*/  IMAD R3, R0, 0x14b88, RZ ;  /* 0x00014b8800037824 */ /* 0x000fe400078e02ff */
[----:B------:R-:W-:Y:S02]  /*0710*/  IMAD R0, R5, UR47, R16 ;  /* 0x0000002f05007c24 */ /* 0x000fe4000f8e0210 */
[----:B------:R-:W-:Y:S01]  /*0720*/  IMAD R5, R16, UR4, R33 ;  /* 0x0000000410057c24 */ /* 0x000fe2000f8e0221 */
[----:B------:R-:W-:-:S03]  /*0730*/  IADD3 R7, PT, PT, R7, R3, RZ ;  /* 0x0000000307077210 */ /* 0x000fc60007ffe0ff */
[----:B------:R-:W-:Y:S01]  /*0740*/  IMAD.WIDE R4, R5, 0x8, R6 ;  /* 0x0000000805047825 */ /* 0x000fe200078e0206 */
[----:B------:R-:W-:-:S05]  /*0750*/  IADD3 R7, PT, PT, R0, UR48, RZ ;  /* 0x0000003000077c10 */ /* 0x000fca000fffe0ff */
[----:B------:R-:W-:-:S05]  /*0760*/  IMAD.WIDE R6, R7, 0x338, R4 ;  /* 0x0000033807067825 */ /* 0x000fca00078e0204 */
[C---:B------:R-:W-:Y:S02]  /*0770*/  IADD.64 R4, R6.reuse, UR40 ;  /* 0x0000002806047c35 */ /* 0x040fe4000f8e0200 */
[----:B------:R-:W-:-:S04]  /*0780*/  IADD.64 R6, R6, UR36 ;  /* 0x0000002406067c35 */ /* 0x000fc8000f8e0200 */
[----:B------:R-:W2:Y:S04]  /*0790*/  LDG.E.64 R8, desc[UR42][R4.64] ;  /* 0x0000002a04087981 */ /* 0x000ea8000c1e1b00 */
[----:B------:R-:W2:Y:S01]  /*07a0*/  LDG.E.64 R10, desc[UR42][R6.64] ;  /* 0x0000002a060a7981 */ /* 0x000ea2000c1e1b00 */
[----:B------:R-:W-:Y:S02]  /*07b0*/  IADD.64 R16, R4, 0x1000000 ;  /* 0x0100000004107835 */ /* 0x000fe400078e0200 */
[C---:B------:R-:W-:Y:S02]  /*07c0*/  IADD.64 R20, R6.reuse, 0x1000000 ;  /* 0x0100000006147835 */ /* 0x040fe400078e0200 */
[----:B--2---:R-:W0:Y:S02]  /*07d0*/  DFMA R8, R8, UR38, R10 ;  /* 0x0000002608087c2b */ /* 0x004e24000800000a */
[----:B0-----:R0:W-:Y:S04]  /*07e0*/  STG.E.64 desc[UR42][R6.64], R8 ;  /* 0x0000000806007986 */ /* 0x0011e8000c101b2a */
[----:B------:R-:W2:Y:S04]  /*07f0*/  LDG.E.64 R10, desc[UR42][R16.64+-0x7be7d0] ;  /* 0x8418302a100a7981 */ /* 0x000ea8000c1e1b00 */
[----:B------:R-:W2:Y:S01]  /*0800*/  LDG.E.64 R12, desc[UR42][R20.64+-0x7be7d0] ;  /* 0x8418302a140c7981 */ /* 0x000ea2000c1e1b00 */
[----:B------:R-:W-:-:S02]  /*0810*/  IADD.64 R24, R6, 0x1000000 ;  /* 0x0100000006187835 */ /* 0x000fc400078e0200 */
[----:B------:R-:W-:Y:S02]  /*0820*/  IADD.64 R26, R4, 0x1000000 ;  /* 0x01000000041a7835 */ /* 0x000fe400078e0200 */
[----:B------:R-:W-:-:S15]  /*0830*/  IADD.64 R34, R6, 0x1000000 ;  /* 0x0100000006227835 */ /* 0x000fde00078e0200 */
[----:B------:R-:W-:-:S04]  /*0840*/  NOP ;  /* 0x0000000000007918 */ /* 0x000fc80000000000 */
[----:B------:R-:W-:-:S15]  /*0850*/  NOP ;  /* 0x0000000000007918 */ /* 0x000fde0000000000 */
[----:B------:R-:W-:-:S15]  /*0860*/  NOP ;  /* 0x0000000000007918 */ /* 0x000fde0000000000 */
[----:B--2---:R-:W1:Y:S02]  /*0870*/  DFMA R10, R10, UR38, R12 ;  /* 0x000000260a0a7c2b */ /* 0x004e64000800000c */
[----:B-1----:R1:W-:Y:S04]  /*0880*/  STG.E.64 desc[UR42][R24.64+-0x7be7d0], R10 ;  /* 0x8418300a18007986 */ /* 0x0023e8000c101b2a */
[----:B------:R-:W2:Y:S04]  /*0890*/  LDG.E.64 R12, desc[UR42][R26.64+0x83060] ;  /* 0x0830602a1a0c7981 */ /* 0x000ea8000c1e1b00 */
[----:B------:R-:W2:Y:S01]  /*08a0*/  LDG.E.64 R14, desc[UR42][R34.64+0x83060] ;  /* 0x0830602a220e7981 */ /* 0x000ea2000c1e1b00 */
[----:B------:R-:W-:-:S02]  /*08b0*/  IADD.64 R36, R6, 0x1000000 ;  /* 0x0100000006247835 */ /* 0x000fc400078e0200 */
[----:B0-----:R-:W-:Y:S02]  /*08c0*/  IADD.64 R8, R4, 0x2000000 ;  /* 0x0200000004087835 */ /* 0x001fe400078e0200 */
[----:B------:R-:W-:-:S15]  /*08d0*/  IADD.64 R16, R6, 0x2000000 ;  /* 0x0200000006107835 */ /* 0x000fde00078e0200 */
[----:B------:R-:W-:-:S04]  /*08e0*/  NOP ;  /* 0x0000000000007918 */ /* 0x000fc80000000000 */
[----:B------:R-:W-:-:S15]  /*08f0*/  NOP ;  /* 0x0000000000007918 */ /* 0x000fde0000000000 */
[----:B------:R-:W-:-:S15]  /*0900*/  NOP ;  /* 0x0000000000007918 */ /* 0x000fde0000000000 */
[----:B--2---:R-:W0:Y:S02]  /*0910*/  DFMA R12, R12, UR38, R14 ;  /* 0x000000260c0c7c2b */ /* 0x004e24000800000e */
[----:B0-----:R0:W-:Y:S04]  /*0920*/  STG.E.64 desc[UR42][R36.64+0x83060], R12 ;  /* 0x0830600c24007986 */ /* 0x0011e8000c101b2a */
[----:B------:R-:W2:Y:S04]  /*0930*/  LDG.E.64 R8, desc[UR42][R8.64+-0x73b770] ;  /* 0x8c48902a08087981 */ /* 0x000ea8000c1e1b00 */
[----:B------:R-:W2:Y:S01]  /*0940*/  LDG.E.64 R14, desc[UR42][R16.64+-0x73b770] ;  /* 0x8c48902a100e7981 */ /* 0x000ea2000c1e1b00 */
[----:B------:R-:W-:-:S02]  /*0950*/  IADD.64 R4, R4, 0x2000000 ;  /* 0x0200000004047835 */ /* 0x000fc400078e0200 */
[C---:B------:R-:W-:Y:S02]  /*0960*/  IADD.64 R20, R6.reuse, 0x2000000 ;  /* 0x0200000006147835 */ /* 0x040fe400078e0200 */
[----:B-1----:R-:W-:-:S15]  /*0970*/  IADD.64 R10, R6, 0x2000000 ;  /* 0x02000000060a7835 */ /* 0x002fde00078e0200 */
[----:B------:R-:W-:-:S04]  /*0980*/  NOP ;  /* 0x0000000000007918 */ /* 0x000fc80000000000 */
[----:B------:R-:W-:-:S15]  /*0990*/  NOP ;  /* 0x0000000000007918 */ /* 0x000fde0000000000 */
[----:B------:R-:W-:-:S15]  /*09a0*/  NOP ;  /* 0x0000000000007918 */ /* 0x000fde0000000000 */
[----:B--2---:R-:W1:Y:S02]  /*09b0*/  DFMA R8, R8, UR38, R14 ;  /* 0x0000002608087c2b */ /* 0x004e64000800000e */
[----:B-1----:R0:W-:Y:S04]  /*09c0*/  STG.E.64 desc[UR42][R20.64+-0x73b770], R8 ;  /* 0x8c48900814007986 */ /* 0x0021e8000c101b2a */
[----:B------:R-:W2:Y:S04]  /*09d0*/  LDG.E.64 R4, desc[UR42][R4.64+0x1060c0] ;  /* 0x1060c02a04047981 */ /* 0x000ea8000c1e1b00 */
[----:B------:R-:W2:Y:S01]  /*09e0*/  LDG.E.64 R10, desc[UR42][R10.64+0x1060c0] ;  /* 0x1060c02a0a0a7981 */ /* 0x000ea2000c1e1b00 */
[----:B------:R-:W-:-:S15]  /*09f0*/  IADD.64 R6, R6, 0x2000000 ;  /* 0x0200000006067835 */ /* 0x000fde00078e0200 */
[----:B------:R-:W-:-:S08]  /*0a00*/  NOP ;  /* 0x0000000000007918 */ /* 0x000fd00000000000 */
[----:B------:R-:W-:-:S15]  /*0a10*/  NOP ;  /* 0x0000000000007918 */ /* 0x000fde0000000000 */
[----:B------:R-:W-:-:S15]  /*0a20*/  NOP ;  /* 0x0000000000007918 */ /* 0x000fde0000000000 */
[----:B--2---:R-:W1:Y:S02]  /*0a30*/  DFMA R4, R4, UR38, R10 ;  /* 0x0000002604047c2b */ /* 0x004e64000800000a */
[----:B-1----:R0:W-:Y:S02]  /*0a40*/  STG.E.64 desc[UR42][R6.64+0x1060c0], R4 ;  /* 0x1060c00406007986 */ /* 0x0021e4000c101b2a */
.L_x_73:
[----:B------:R-:W-:Y:S05]  /*0a50*/  BSYNC.RECONVERGENT B0 ;  /* 0x0000000000007941 */ /* 0x000fea0003800200 */
.L_x_72:
[----:B------:R-:W-:Y:S01]  /*0a60*/  ISETP.NE.AND P0, PT, R32, RZ, PT ;  /* 0x000000ff2000720c */ /* 0x000fe20003f05270 */
[----:B------:R-:W-:Y:S02]  /*0a70*/  IADD.64 R22, R28, R22 ;  /* 0x000000161c167235 */ /* 0x000fe400078e0200 */
[----:B------:R-:W-:-:S10]  /*0a80*/  IMAD R33, R2, 0x80, R33 ;  /* 0x0000008002217824 */ /* 0x000fd400078e0221 */
[----:B------:R-:W-:Y:S05]  /*0a90*/  @P0 BRA `(.L_x_74) ;  /* 0xfffffff400dc0947 */ /* 0x000fea000383ffff */
[----:B------:R-:W-:Y:S05]  /*0aa0*/  BSYNC.RECONVERGENT B7 ;  /* 0x0000000000077941 */ /* 0x000fea0003800200 */
.L_x_66:
[----:B------:R-:W-:Y:S05]  /*0ab0*/  EXIT ;  /* 0x000000000000794d */ /* 0x000fea0003800000 */
.L_x_75:
        /* <DEDUP_REMOVED lines=12> */
.L_x_435:


//--------------------- .text.nvkernel__Z4ssori_F1L2126_64 --------------------------
	.section	.text.nvkernel__Z4ssori_F1L2126_64,"ax",@progbits
	.align	128
        .global         nvkernel__Z4ssori_F1L2126_64
        .type           nvkernel__Z4ssori_F1L2126_64,@function
        .size           nvkernel__Z4ssori_F1L2126_64,(.L_x_436 - nvkernel__Z4ssori_F1L2126_64)
        .other          nvkernel__Z4ssori_F1L2126_64,@"STO_CUDA_ENTRY STV_DEFAULT"
nvkernel__Z4ssori_F1L2126_64:
.text.nvkernel__Z4ssori_F1L2126_64:
[----:B------:R-:W0:Y:S01]  /*0000*/  LDC R1, c[0x0][0x37c] ;  /* 0x0000df00ff017b82 */ /* 0x000e220000000800 */
[----:B------:R-:W1:Y:S01]  /*0010*/  LDCU.64 UR44, c[0x0][0x380] ;  /* 0x00007000ff2c77ac */ /* 0x000e620008000a00 */
[----:B------:R-:W2:Y:S01]  /*0020*/  LDCU UR6, c[0x0][0x388] ;  /* 0x00007100ff0677ac */ /* 0x000ea20008000800 */
[----:B-1----:R-:W-:Y:S01]  /*0030*/  UIMAD.WIDE UR4, UR44, UR45, URZ ;  /* 0x0000002d2c0472a5 */ /* 0x002fe2000f8e02ff */
[----:B--2---:R-:W-:-:S03]  /*0040*/  USHF.R.S32.HI UR8, URZ, 0x1f, UR6 ;  /* 0x0000001fff087899 */ /* 0x004fc60008011406 */
[----:B------:R-:W-:Y:S01]  /*0050*/  UIMAD UR5, UR5, UR6, URZ ;  /* 0x00000006050572a4 */ /* 0x000fe2000f8e02ff */
[----:B------:R-:W-:-:S03]  /*0060*/  UIMAD.WIDE.U32 UR6, UR4, UR6, URZ ;  /* 0x00000006040672a5 */ /* 0x000fc6000f8e00ff */
[----:B------:R-:W-:-:S04]  /*0070*/  UIMAD UR4, UR4, UR8, UR5 ;  /* 0x00000008040472a4 */ /* 0x000fc8000f8e0205 */
[----:B------:R-:W-:Y:S01]  /*0080*/  UIADD3 UR4, UPT, UPT, UR7, UR4, URZ ;  /* 0x0000000407047290 */ /* 0x000fe2000fffe0ff */
[----:B------:R-:W-:-:S03]  /*0090*/  UIMAD.WIDE.U32 UR6, UR6, 0x5, URZ ;  /* 0x00000005060678a5 */ /* 0x000fc6000f8e00ff */
[----:B------:R-:W-:-:S03]  /*00a0*/  UIMAD UR4, UR4, 0x5, URZ ;  /* 0x00000005040478a4 */ /* 0x000fc6000f8e02ff */
[----:B------:R-:W-:Y:S02]  /*00b0*/  MOV.64 R32, UR6 ;  /* 0x0000000600207c02 */ /* 0x000fe40008010f00 */
[----:B------:R-:W-:-:S06]  /*00c0*/  UIADD3 UR4, UPT, UPT, UR7, UR4, URZ ;  /* 0x0000000407047290 */ /* 0x000fcc000fffe0ff */
[----:B------:R-:W-:-:S05]  /*00d0*/  MOV R33, UR4 ;  /* 0x0000000400217c02 */ /* 0x000fca0008000f00 */
[----:B------:R-:W-:-:S14]  /*00e0*/  ISETP.GE.S64.AND P0, PT, R32, 0x1, PT ;  /* 0x000000012000780c */ /* 0x000fdc0003f16270 */
[----:B0-----:R-:W-:Y:S05]  /*00f0*/  @!P0 EXIT ;  /* 0x000000000000894d */ /* 0x001fea0003800000 */
[----:B------:R-:W0:Y:S01]  /*0100*/  S2R R28, SR_TID.X ;  /* 0x00000000001c7919 */ /* 0x000e220000002100 */
[----:B------:R-:W1:Y:S01]  /*0110*/  S2UR UR4, SR_CTAID.X ;  /* 0x00000000000479c3 */ /* 0x000e620000002500 */
[----:B------:R-:W2:Y:S01]  /*0120*/  LDCU UR40, c[0x0][0x370] ;  /* 0x00006e00ff2877ac */ /* 0x000ea20008000800 */
[----:B------:R-:W-:Y:S02]  /*0130*/  MOV.64 R22, R32 ;  /* 0x0000002000167202 */ /* 0x000fe40000010f00 */
[----:B------:R-:W-:Y:S01]  /*0140*/  BSSY.RECONVERGENT B7, `(.L_x_76) ;  /* 0x0000092000077945 */ /* 0x000fe20003800200 */
[----:B------:R-:W3:Y:S01]  /*0150*/  LDCU.64 UR38, c[0x0][0x358] ;  /* 0x00006b00ff2677ac */ /* 0x000ee20008000a00 */
[----:B------:R-:W4:Y:S01]  /*0160*/  LDCU UR50, c[0x0][0x380] ;  /* 0x00007000ff3277ac */ /* 0x000f220008000800 */
[----:B------:R-:W0:Y:S01]  /*0170*/  LDCU UR51, c[0x0][0x384] ;  /* 0x00007080ff3377ac */ /* 0x000e220008000800 */
[----:B------:R-:W0:Y:S01]  /*0180*/  LDCU UR52, c[0x0][0x390] ;  /* 0x00007200ff3477ac */ /* 0x000e220008000800 */
[----:B--2---:R-:W-:Y:S01]  /*0190*/  UIMAD.WIDE.U32 UR42, UR40, 0x80, URZ ;  /* 0x00000080282a78a5 */ /* 0x004fe2000f8e00ff */
[----:B------:R-:W-:Y:S01]  /*01a0*/  USHF.L.U32 UR41, UR40, 0x7, URZ ;  /* 0x0000000728297899 */ /* 0x000fe200080006ff */
[----:B------:R-:W2:Y:S01]  /*01b0*/  LDCU UR53, c[0x0][0x38c] ;  /* 0x00007180ff3577ac */ /* 0x000ea20008000800 */
[----:B-1----:R-:W-:Y:S01]  /*01c0*/  UIMAD.WIDE.U32 UR6, UR4, 0x80, URZ ;  /* 0x00000080040678a5 */ /* 0x002fe2000f8e00ff */
[----:B------:R-:W-:Y:S01]  /*01d0*/  USHF.L.U32 UR4, UR4, 0x7, URZ ;  /* 0x0000000704047899 */ /* 0x000fe200080006ff */
[----:B------:R-:W1:Y:S04]  /*01e0*/  LDCU.64 UR36, c[0x0][0x3a0] ;  /* 0x00007400ff2477ac */ /* 0x000e680008000a00 */
[----:B------:R-:W-:-:S03]  /*01f0*/  MOV.64 R2, UR6 ;  /* 0x0000000600027c02 */ /* 0x000fc60008010f00 */
[C---:B0-----:R-:W-:Y:S01]  /*0200*/  LOP3.LUT R30, R28.reuse, UR6, RZ, 0xfc, !PT ;  /* 0x000000061c1e7c12 */ /* 0x041fe2000f8efcff */
[----:B------:R-:W0:Y:S01]  /*0210*/  LDCU.64 UR46, c[0x0][0x380] ;  /* 0x00007000ff2e77ac */ /* 0x000e220008000a00 */
[----:B------:R-:W-:Y:S01]  /*0220*/  LOP3.LUT R29, R28, UR4, RZ, 0xfc, !PT ;  /* 0x000000041c1d7c12 */ /* 0x000fe2000f8efcff */
[----:B------:R-:W-:Y:S01]  /*0230*/  HFMA2 R28, -RZ, RZ, 0, 0 ;  /* 0x00000000ff1c7431 */ /* 0x000fe200000001ff */
[----:B------:R-:W-:Y:S01]  /*0240*/  MOV R31, R3 ;  /* 0x00000003001f7202 */ /* 0x000fe20000000f00 */
[----:B------:R-:W0:Y:S01]  /*0250*/  LDCU.64 UR48, c[0x0][0x398] ;  /* 0x00007300ff3077ac */ /* 0x000e220008000a00 */
[----:B------:R-:W-:Y:S01]  /*0260*/  USHF.R.S32.HI UR44, URZ, 0x1f, UR44 ;  /* 0x0000001fff2c7899 */ /* 0x000fe2000801142c */
[----:B------:R-:W-:Y:S01]  /*0270*/  USHF.R.S32.HI UR45, URZ, 0x1f, UR45 ;  /* 0x0000001fff2d7899 */ /* 0x000fe2000801142d */
[----:B--234-:R-:W-:-:S11]  /*0280*/  UMOV UR40, URZ ;  /* 0x000000ff00287c82 */ /* 0x01cfd60008000000 */
.L_x_84:
[C---:B0-----:R-:W-:Y:S01]  /*0290*/  IMAD.WIDE.U32 R2, R31.reuse, 0x66666667, RZ ;  /* 0x666666671f027825 */ /* 0x041fe200078e00ff */
[----:B------:R-:W-:Y:S01]  /*02a0*/  ISETP.LT.AND P1, PT, R31, RZ, PT ;  /* 0x000000ff1f00720c */ /* 0x000fe20003f21270 */
[----:B------:R-:W-:Y:S02]  /*02b0*/  IADD.64 R22, R22, -UR42 ;  /* 0x8000002a16167c35 */ /* 0x000fe4000f8e0200 */
[----:B------:R-:W-:Y:S01]  /*02c0*/  BSSY.RECONVERGENT B6, `(.L_x_77) ;  /* 0x0000033000067945 */ /* 0x000fe20003800200 */
[----:B------:R-:W-:-:S04]  /*02d0*/  IMAD.WIDE.U32 R4, P0, R30, 0x66666666, R2 ;  /* 0x666666661e047825 */ /* 0x000fc80007800002 */
[----:B------:R-:W-:Y:S01]  /*02e0*/  IMAD.WIDE.U32 R2, R30, 0x66666667, RZ ;  /* 0x666666671e027825 */ /* 0x000fe200078e00ff */
[----:B------:R-:W-:Y:S01]  /*02f0*/  IADD3.X R7, PT, PT, RZ, RZ, RZ, P0, !PT ;  /* 0x000000ffff077210 */ /* 0x000fe200007fe4ff */
[----:B------:R-:W-:-:S03]  /*0300*/  MOV R6, R5 ;  /* 0x0000000500067202 */ /* 0x000fc60000000f00 */
[----:B------:R-:W-:-:S05]  /*0310*/  IADD3 RZ, P0, PT, R3, R4, RZ ;  /* 0x0000000403ff7210 */ /* 0x000fca0007f1e0ff */
[----:B------:R-:W-:-:S03]  /*0320*/  IMAD.WIDE.U32.X R2, R31, 0x66666666, R6, P0 ;  /* 0x666666661f027825 */ /* 0x000fc600000e0406 */
[----:B------:R-:W-:-:S04]  /*0330*/  IADD3 R5, P0, PT, R2, -0x66666667, RZ ;  /* 0x9999999902057810 */ /* 0x000fc80007f1e0ff */
[----:B------:R-:W-:Y:S01]  /*0340*/  IADD3.X R7, PT, PT, R3, -0x66666667, RZ, P0, !PT ;  /* 0x9999999903077810 */ /* 0x000fe200007fe4ff */
[----:B------:R-:W-:-:S04]  /*0350*/  SEL R16, R5, R2, P1 ;  /* 0x0000000205107207 */ /* 0x000fc80000800000 */
[----:B------:R-:W-:Y:S01]  /*0360*/  SEL R3, R7, R3, P1 ;  /* 0x0000000307037207 */ /* 0x000fe20000800000 */
[----:B------:R-:W-:-:S04]  /*0370*/  ISETP.GT.S64.AND P1, PT, R22, RZ, PT ;  /* 0x000000ff1600720c */ /* 0x000fc80003f34270 */
[--C-:B------:R-:W-:Y:S02]  /*0380*/  SHF.R.S64 R16, R16, 0x1, R3.reuse ;  /* 0x0000000110107819 */ /* 0x100fe40000001003 */
[--C-:B------:R-:W-:Y:S02]  /*0390*/  SHF.R.S32.HI R17, RZ, 0x1, R3.reuse ;  /* 0x00000001ff117819 */ /* 0x100fe40000011403 */
[----:B------:R-:W-:Y:S01]  /*03a0*/  SHF.R.U32.HI R2, RZ, 0x1f, R3 ;  /* 0x0000001fff027819 */ /* 0x000fe20000011603 */
[----:B------:R-:W-:Y:S01]  /*03b0*/  MOV R3, RZ ;  /* 0x000000ff00037202 */ /* 0x000fe20000000f00 */
[----:B------:R-:W-:-:S04]  /*03c0*/  P2R R34, PR, RZ, 0x2 ;  /* 0x00000002ff227803 */ /* 0x000fc80000000000 */
[----:B------:R-:W-:-:S05]  /*03d0*/  IADD.64 R16, R16, R2 ;  /* 0x0000000210107235 */ /* 0x000fca00078e0200 */
[----:B------:R-:W-:-:S05]  /*03e0*/  LOP3.LUT R0, R17, UR44, RZ, 0xfc, !PT ;  /* 0x0000002c11007c12 */ /* 0x000fca000f8efcff */
[----:B------:R-:W-:-:S13]  /*03f0*/  ISETP.NE.U32.AND P0, PT, R0, RZ, PT ;  /* 0x000000ff0000720c */ /* 0x000fda0003f05070 */
[----:B------:R-:W-:Y:S05]  /*0400*/  @P0 BRA `(.L_x_78) ;  /* 0x0000000000500947 */ /* 0x000fea0003800000 */
[----:B------:R-:W-:Y:S01]  /*0410*/  UI2F.U32.RP UR4, UR50 ;  /* 0x000000320004725a */ /* 0x000fe20008209000 */
[----:B------:R-:W-:Y:S01]  /*0420*/  MOV R2, RZ ;  /* 0x000000ff00027202 */ /* 0x000fe20000000f00 */
[----:B------:R-:W-:Y:S01]  /*0430*/  ISETP.NE.U32.AND P2, PT, RZ, UR50, PT ;  /* 0x00000032ff007c0c */ /* 0x000fe2000bf45070 */
[----:B------:R-:W-:-:S06]  /*0440*/  HFMA2 R19, -RZ, RZ, 0, 0 ;  /* 0x00000000ff137431 */ /* 0x000fcc00000001ff */
[----:B------:R-:W2:Y:S02]  /*0450*/  MUFU.RCP R0, UR4 ;  /* 0x0000000400007d08 */ /* 0x000ea40008001000 */
[----:B--2---:R-:W-:-:S04]  /*0460*/  IADD3 R0, PT, PT, R0, 0xffffffe, RZ ;  /* 0x0ffffffe00007810 */ /* 0x004fc80007ffe0ff */
[----:B------:R-:W2:Y:S02]  /*0470*/  F2I.FTZ.U32.TRUNC.NTZ R3, R0 ;  /* 0x0000000000037305 */ /* 0x000ea4000021f000 */
[----:B--2---:R-:W-:-:S05]  /*0480*/  IADD3 R5, PT, PT, RZ, -R3, RZ ;  /* 0x80000003ff057210 */ /* 0x004fca0007ffe0ff */
        /* <DEDUP_REMOVED lines=12> */
.L_x_78:
[----:B------:R-:W2:Y:S01]  /*0550*/  LDCU UR4, c[0x0][0x380] ;  /* 0x00007000ff0477ac */ /* 0x000ea20008000800 */
[----:B------:R-:W-:Y:S01]  /*0560*/  MOV R4, R16 ;  /* 0x0000001000047202 */ /* 0x000fe20000000f00 */
[----:B------:R-:W-:Y:S01]  /*0570*/  MOV R5, R17 ;  /* 0x0000001100057202 */ /* 0x000fe20000000f00 */
[----:B------:R-:W-:Y:S01]  /*0580*/  MOV R7, UR44 ;  /* 0x0000002c00077c02 */ /* 0x000fe20008000f00 */
[----:B------:R-:W-:Y:S01]  /*0590*/  MOV R20, 32@lo((nvkernel__Z4ssori_F1L2126_64 + .L_x_2@srel)) ;  /* 0x0000000000147802 */ /* 0x000fe20000000f00 */
[----:B------:R-:W-:Y:S01]  /*05a0*/  MOV R21, 32@hi((nvkernel__Z4ssori_F1L2126_64 + .L_x_2@srel)) ;  /* 0x0000000000157802 */ /* 0x000fe20000000f00 */
[----:B--2---:R-:W-:-:S07]  /*05b0*/  MOV R6, UR4 ;  /* 0x0000000400067c02 */ /* 0x004fce0008000f00 */
[----:B01----:R-:W-:Y:S05]  /*05c0*/  CALL.ABS.NOINC `(__cuda_sm20_div_s64) ;  /* 0x0000000000007943 */ /* 0x003fea0003c00000 */
.L_x_2:
[----:B------:R-:W-:Y:S01]  /*05d0*/  MOV R18, R4 ;  /* 0x0000000400127202 */ /* 0x000fe20000000f00 */
[----:B------:R-:W-:-:S07]  /*05e0*/  MOV R19, R5 ;  /* 0x0000000500137202 */ /* 0x000fce0000000f00 */
.L_x_79:
[----:B01----:R-:W-:Y:S05]  /*05f0*/  BSYNC.RECONVERGENT B6 ;  /* 0x0000000000067941 */ /* 0x003fea0003800200 */
.L_x_77:
        /* <DEDUP_REMOVED lines=12> */
[----:B------:R-:W-:Y:S01]  /*06c0*/  IMAD.HI.U32 R3, R3, R5, R2 ;  /* 0x0000000503037227 */ /* 0x000fe200078e0002 */
[----:B------:R-:W-:-:S05]  /*06d0*/  MOV R5, RZ ;  /* 0x000000ff00057202 */ /* 0x000fca0000000f00 */
        /* <DEDUP_REMOVED lines=10> */
.L_x_81:
[----:B------:R-:W0:Y:S01]  /*0780*/  LDCU UR4, c[0x0][0x384] ;  /* 0x00007080ff0477ac */ /* 0x000e220008000800 */
[----:B------:R-:W-:Y:S01]  /*0790*/  MOV R4, R18 ;  /* 0x0000001200047202 */ /* 0x000fe20000000f00 */
[----:B------:R-:W-:Y:S01]  /*07a0*/  MOV R5, R19 ;  /* 0x0000001300057202 */ /* 0x000fe20000000f00 */
[----:B------:R-:W-:Y:S01]  /*07b0*/  MOV R7, UR45 ;  /* 0x0000002d00077c02 */ /* 0x000fe20008000f00 */
[----:B------:R-:W-:Y:S01]  /*07c0*/  MOV R20, 32@lo((nvkernel__Z4ssori_F1L2126_64 + .L_x_3@srel)) ;  /* 0x0000000000147802 */ /* 0x000fe20000000f00 */
[----:B------:R-:W-:Y:S01]  /*07d0*/  MOV R21, 32@hi((nvkernel__Z4ssori_F1L2126_64 + .L_x_3@srel)) ;  /* 0x0000000000157802 */ /* 0x000fe20000000f00 */
[----:B0-----:R-:W-:-:S07]  /*07e0*/  MOV R6, UR4 ;  /* 0x0000000400067c02 */ /* 0x001fce0008000f00 */
[----:B------:R-:W-:Y:S05]  /*07f0*/  CALL.ABS.NOINC `(__cuda_sm20_div_s64) ;  /* 0x0000000000007943 */ /* 0x000fea0003c00000 */
.L_x_3:
[----:B------:R-:W-:Y:S05]  /*0800*/  BSYNC.RECONVERGENT B6 ;  /* 0x0000000000067941 */ /* 0x000fea0003800200 */
.L_x_80:
[----:B------:R-:W-:Y:S02]  /*0810*/  ISETP.GE.S64.AND P0, PT, R30, R32, PT ;  /* 0x000000201e00720c */ /* 0x000fe40003f16270 */
[----:B------:R-:W-:-:S12]  /*0820*/  BSSY.RECONVERGENT B0, `(.L_x_82) ;  /* 0x000001f000007945 */ /* 0x000fd80003800200 */
[----:B------:R-:W-:Y:S05]  /*0830*/  @P0 BRA `(.L_x_83) ;  /* 0x0000000000740947 */ /* 0x000fea0003800000 */
[----:B------:R-:W-:Y:S01]  /*0840*/  MOV R2, R28 ;  /* 0x0000001c00027202 */ /* 0x000fe20000000f00 */
[----:B------:R-:W-:Y:S01]  /*0850*/  MOV R3, R29 ;  /* 0x0000001d00037202 */ /* 0x000fe20000000f00 */
[----:B------:R-:W-:Y:S02]  /*0860*/  IADD3 R9, PT, PT, -R4, RZ, RZ ;  /* 0x000000ff04097210 */ /* 0x000fe40007ffe1ff */
[----:B------:R-:W-:Y:S01]  /*0870*/  IADD3 R19, PT, PT, -R18, RZ, RZ ;  /* 0x000000ff12137210 */ /* 0x000fe20007ffe1ff */
[----:B------:R-:W-:Y:S01]  /*0880*/  IMAD.HI.U32 R7, RZ, R16, R2 ;  /* 0x00000010ff077227 */ /* 0x000fe200078e0002 */
[----:B------:R-:W-:-:S03]  /*0890*/  IADD.64 R2, R4, 0x1 ;  /* 0x0000000104027835 */ /* 0x000fc600078e0200 */
[----:B------:R-:W-:Y:S02]  /*08a0*/  IMAD R5, R16, -0x5, R7 ;  /* 0xfffffffb10057824 */ /* 0x000fe400078e0207 */
[----:B------:R-:W-:Y:S01]  /*08b0*/  IMAD R4, R9, UR47, R18 ;  /* 0x0000002f09047c24 */ /* 0x000fe2000f8e0212 */
[----:B------:R-:W-:Y:S01]  /*08c0*/  SHF.R.S32.HI R3, RZ, 0x1f, R2 ;  /* 0x0000001fff037819 */ /* 0x000fe20000011402 */
[----:B------:R-:W-:Y:S01]  /*08d0*/  IMAD R6, R19, UR46, R16 ;  /* 0x0000002e13067c24 */ /* 0x000fe2000f8e0210 */
[----:B------:R-:W-:Y:S02]  /*08e0*/  SHF.R.S32.HI R0, RZ, 0x1f, R5 ;  /* 0x0000001fff007819 */ /* 0x000fe40000011405 */
[----:B------:R-:W-:Y:S01]  /*08f0*/  IADD3 R4, PT, PT, R4, UR52, RZ ;  /* 0x0000003404047c10 */ /* 0x000fe2000fffe0ff */
[----:B------:R-:W-:Y:S01]  /*0900*/  IMAD.WIDE.U32 R2, R5, 0x66, R2 ;  /* 0x0000006605027825 */ /* 0x000fe200078e0002 */
[----:B------:R-:W-:-:S03]  /*0910*/  IADD3 R6, PT, PT, R6, UR53, RZ ;  /* 0x0000003506067c10 */ /* 0x000fc6000fffe0ff */
[----:B------:R-:W-:Y:S01]  /*0920*/  IMAD R7, R0, 0x66, RZ ;  /* 0x0000006600077824 */ /* 0x000fe200078e02ff */
[----:B------:R-:W-:-:S04]  /*0930*/  SHF.R.S32.HI R5, RZ, 0x1f, R4 ;  /* 0x0000001fff057819 */ /* 0x000fc80000011404 */
[----:B------:R-:W-:Y:S01]  /*0940*/  IADD3 R0, PT, PT, R3, R7, RZ ;  /* 0x0000000703007210 */ /* 0x000fe20007ffe0ff */
[----:B------:R-:W-:Y:S01]  /*0950*/  IMAD.WIDE.U32 R2, R2, 0x67, R4 ;  /* 0x0000006702027825 */ /* 0x000fe200078e0004 */
[----:B------:R-:W-:-:S03]  /*0960*/  SHF.R.S32.HI R7, RZ, 0x1f, R6 ;  /* 0x0000001fff077819 */ /* 0x000fc60000011406 */
[----:B------:R-:W-:-:S05]  /*0970*/  IMAD R5, R0, 0x67, RZ ;  /* 0x0000006700057824 */ /* 0x000fca00078e02ff */
[----:B------:R-:W-:Y:S01]  /*0980*/  IADD3 R0, PT, PT, R3, R5, RZ ;  /* 0x0000000503007210 */ /* 0x000fe20007ffe0ff */
[----:B------:R-:W-:-:S04]  /*0990*/  IMAD.WIDE.U32 R4, R2, 0x67, R6 ;  /* 0x0000006702047825 */ /* 0x000fc800078e0006 */
[----:B------:R-:W-:Y:S01]  /*09a0*/  IMAD R3, R0, 0x67, RZ ;  /* 0x0000006700037824 */ /* 0x000fe200078e02ff */
[----:B------:R-:W-:-:S04]  /*09b0*/  LEA R2, P0, R4, UR48, 0x3 ;  /* 0x0000003004027c11 */ /* 0x000fc8000f8018ff */
[----:B------:R-:W-:-:S04]  /*09c0*/  IADD3 R3, PT, PT, R5, R3, RZ ;  /* 0x0000000305037210 */ /* 0x000fc80007ffe0ff */
[----:B------:R-:W-:-:S05]  /*09d0*/  LEA.HI.X R3, R4, UR49, R3, 0x3, P0 ;  /* 0x0000003104037c11 */ /* 0x000fca00080f1c03 */
[----:B------:R-:W2:Y:S02]  /*09e0*/  LDG.E.64 R4, desc[UR38][R2.64] ;  /* 0x0000002602047981 */ /* 0x000ea4000c1e1b00 */
[----:B--2---:R-:W0:Y:S02]  /*09f0*/  DMUL R4, R4, UR36 ;  /* 0x0000002404047c28 */ /* 0x004e240008000000 */
[----:B0-----:R0:W-:Y:S02]  /*0a00*/  STG.E.64 desc[UR38][R2.64], R4 ;  /* 0x0000000402007986 */ /* 0x0011e4000c101b26 */
.L_x_83:
[----:B------:R-:W-:Y:S05]  /*0a10*/  BSYNC.RECONVERGENT B0 ;  /* 0x0000000000007941 */ /* 0x000fea0003800200 */
.L_x_82:
[----:B------:R-:W-:Y:S01]  /*0a20*/  ISETP.NE.AND P0, PT, R34, RZ, PT ;  /* 0x000000ff2200720c */ /* 0x000fe20003f05270 */
[----:B------:R-:W-:Y:S02]  /*0a30*/  IADD.64 R30, R30, UR42 ;  /* 0x0000002a1e1e7c35 */ /* 0x000fe4000f8e0200 */
[----:B------:R-:W-:-:S10]  /*0a40*/  IADD.64 R28, R28, UR40 ;  /* 0x000000281c1c7c35 */ /* 0x000fd4000f8e0200 */
[----:B------:R-:W-:Y:S05]  /*0a50*/  @P0 BRA `(.L_x_84) ;  /* 0xfffffff8000c0947 */ /* 0x000fea000383ffff */
[----:B------:R-:W-:Y:S05]  /*0a60*/  BSYNC.RECONVERGENT B7 ;  /* 0x0000000000077941 */ /* 0x000fea0003800200 */
.L_x_76:
[----:B------:R-:W-:Y:S05]  /*0a70*/  EXIT ;  /* 0x000000000000794d */ /* 0x000fea0003800000 */
.L_x_85:
        /* <DEDUP_REMOVED lines=16> */
.L_x_436:


//--------------------- .text.nvkernel__Z4ssori_F1L2089_62 --------------------------
	.section	.text.nvkernel__Z4ssori_F1L2089_62,"ax",@progbits
	.align	128
        .global         nvkernel__Z4ssori_F1L2089_62
        .type           nvkernel__Z4ssori_F1L2089_62,@function
        .size           nvkernel__Z4ssori_F1L2089_62,(.L_x_437 - nvkernel__Z4ssori_F1L2089_62)
        .other          nvkernel__Z4ssori_F1L2089_62,@"STO_CUDA_ENTRY STV_DEFAULT"
nvkernel__Z4ssori_F1L2089_62:
.text.nvkernel__Z4ssori_F1L2089_62:
[----:B------:R-:W0:Y:S01]  /*0000*/  LDC R1, c[0x0][0x37c] ;  /* 0x0000df00ff017b82 */ /* 0x000e220000000800 */
[----:B------:R-:W1:Y:S07]  /*0010*/  S2R R4, SR_TID.X ;  /* 0x0000000000047919 */ /* 0x000e6e0000002100 */
[----:B------:R-:W2:Y:S01]  /*0020*/  S2UR UR4, SR_CTAID.X ;  /* 0x00000000000479c3 */ /* 0x000ea20000002500 */
[----:B------:R-:W3:Y:S01]  /*0030*/  LDCU UR5, c[0x0][0x370] ;  /* 0x00006e00ff0577ac */ /* 0x000ee20008000800 */
[----:B------:R-:W4:Y:S01]  /*0040*/  LDCU.64 UR10, c[0x0][0x358] ;  /* 0x00006b00ff0a77ac */ /* 0x000f220008000a00 */
[----:B------:R-:W5:Y:S01]  /*0050*/  LDCU.128 UR12, c[0x0][0x380] ;  /* 0x00007000ff0c77ac */ /* 0x000f620008000c00 */
[----:B------:R-:W0:Y:S01]  /*0060*/  LDCU.128 UR16, c[0x0][0x390] ;  /* 0x00007200ff1077ac */ /* 0x000e220008000c00 */
[----:B---3--:R-:W-:Y:S01]  /*0070*/  UIMAD.WIDE.U32 UR8, UR5, 0x80, URZ ;  /* 0x00000080050878a5 */ /* 0x008fe2000f8e00ff */
[----:B------:R-:W-:Y:S01]  /*0080*/  USHF.L.U32 UR5, UR5, 0x7, URZ ;  /* 0x0000000705057899 */ /* 0x000fe200080006ff */
[----:B--2---:R-:W-:Y:S01]  /*0090*/  UIMAD.WIDE.U32 UR6, UR4, 0x80, URZ ;  /* 0x00000080040678a5 */ /* 0x004fe2000f8e00ff */
[----:B------:R-:W-:-:S05]  /*00a0*/  USHF.L.U32 UR4, UR4, 0x7, URZ ;  /* 0x0000000704047899 */ /* 0x000fca00080006ff */
[----:B------:R-:W-:-:S03]  /*00b0*/  MOV.64 R6, UR6 ;  /* 0x0000000600067c02 */ /* 0x000fc60008010f00 */
[C---:B-1----:R-:W-:Y:S01]  /*00c0*/  LOP3.LUT R2, R4.reuse, UR6, RZ, 0xfc, !PT ;  /* 0x0000000604027c12 */ /* 0x042fe2000f8efcff */
[----:B------:R-:W-:Y:S01]  /*00d0*/  UMOV.64 UR6, 0x3f804 ;  /* 0x000003f804067482 */ /* 0x000fe20008000000 */
[----:B------:R-:W-:Y:S01]  /*00e0*/  LOP3.LUT R5, R4, UR4, RZ, 0xfc, !PT ;  /* 0x0000000404057c12 */ /* 0x000fe2000f8efcff */
[----:B------:R-:W-:Y:S01]  /*00f0*/  HFMA2 R4, -RZ, RZ, 0, 0 ;  /* 0x00000000ff047431 */ /* 0x000fe200000001ff */
[----:B------:R-:W-:Y:S01]  /*0100*/  MOV R3, R7 ;  /* 0x0000000700037202 */ /* 0x000fe20000000f00 */
[----:B----45:R-:W-:-:S06]  /*0110*/  UMOV UR4, URZ ;  /* 0x000000ff00047c82 */ /* 0x030fcc0008000000 */
.L_x_88:
[----:B------:R-:W-:Y:S02]  /*0120*/  ISETP.GT.U64.AND P0, PT, R2, 0x3f803, PT ;  /* 0x0003f8030200780c */ /* 0x000fe40003f14070 */
[----:B------:R-:W-:Y:S01]  /*0130*/  UIADD3.64 UR6, UPT, UPT, -UR8, UR6, URZ ;  /* 0x0000000608067297 */ /* 0x000fe2000fffe1ff */
[----:B------:R-:W-:Y:S03]  /*0140*/  BSSY.RECONVERGENT B0, `(.L_x_86) ;  /* 0x000002f000007945 */ /* 0x000fe60003800200 */
[----:B------:R-:W-:-:S08]  /*0150*/  UISETP.GT.S64.AND UP0, UPT, UR6, URZ, UPT ;  /* 0x000000ff0600728c */ /* 0x000fd0000bf14270 */
[----:B-1----:R-:W-:Y:S05]  /*0160*/  @P0 BRA `(.L_x_87) ;  /* 0x0000000000b00947 */ /* 0x002fea0003800000 */
[----:B------:R-:W-:-:S04]  /*0170*/  IMAD.WIDE.U32 R6, R3, -0x1eb851eb, RZ ;  /* 0xe147ae1503067825 */ /* 0x000fc800078e00ff */
[----:B------:R-:W-:-:S04]  /*0180*/  IMAD.WIDE.U32 R8, R3, -0x33333333, RZ ;  /* 0xcccccccd03087825 */ /* 0x000fc800078e00ff */
[----:B------:R-:W-:-:S04]  /*0190*/  IMAD.WIDE.U32 R10, P0, R2, 0x47ae147a, R6 ;  /* 0x47ae147a020a7825 */ /* 0x000fc80007800006 */
[C---:B------:R-:W-:Y:S01]  /*01a0*/  IMAD.WIDE.U32 R6, R2.reuse, -0x1eb851eb, RZ ;  /* 0xe147ae1502067825 */ /* 0x040fe200078e00ff */
[----:B------:R-:W-:Y:S01]  /*01b0*/  IADD3.X R13, PT, PT, RZ, RZ, RZ, P0, !PT ;  /* 0x000000ffff0d7210 */ /* 0x000fe200007fe4ff */
[----:B------:R-:W-:Y:S02]  /*01c0*/  MOV R12, R11 ;  /* 0x0000000b000c7202 */ /* 0x000fe40000000f00 */
[----:B------:R-:W-:Y:S01]  /*01d0*/  IMAD.WIDE.U32 R8, P0, R2, -0x33333334, R8 ;  /* 0xcccccccc02087825 */ /* 0x000fe20007800008 */
[----:B------:R-:W-:-:S03]  /*01e0*/  IADD3 RZ, P1, PT, R7, R10, RZ ;  /* 0x0000000a07ff7210 */ /* 0x000fc60007f3e0ff */
[----:B------:R-:W-:Y:S01]  /*01f0*/  IMAD.WIDE.U32 R6, R2, -0x33333333, RZ ;  /* 0xcccccccd02067825 */ /* 0x000fe200078e00ff */
[----:B------:R-:W-:-:S03]  /*0200*/  MOV R6, R9 ;  /* 0x0000000900067202 */ /* 0x000fc60000000f00 */
[----:B------:R-:W-:Y:S01]  /*0210*/  IMAD.WIDE.U32.X R10, R3, 0x47ae147a, R12, P1 ;  /* 0x47ae147a030a7825 */ /* 0x000fe200008e040c */
[----:B------:R-:W-:Y:S02]  /*0220*/  IADD3 RZ, P1, PT, R7, R8, RZ ;  /* 0x0000000807ff7210 */ /* 0x000fe40007f3e0ff */
[----:B------:R-:W-:Y:S02]  /*0230*/  IADD3.X R7, PT, PT, RZ, RZ, RZ, P0, !PT ;  /* 0x000000ffff077210 */ /* 0x000fe400007fe4ff */
[----:B------:R-:W-:Y:S02]  /*0240*/  IADD.64 R12, R2, -R10 ;  /* 0x8000000a020c7235 */ /* 0x000fe400078e0200 */
[----:B------:R-:W-:-:S03]  /*0250*/  IMAD.WIDE.U32.X R6, R3, -0x33333334, R6, P1 ;  /* 0xcccccccc03067825 */ /* 0x000fc600008e0406 */
[--C-:B------:R-:W-:Y:S02]  /*0260*/  SHF.R.U64 R8, R12, 0x1, R13.reuse ;  /* 0x000000010c087819 */ /* 0x100fe4000000120d */
[----:B------:R-:W-:Y:S02]  /*0270*/  SHF.R.U32.HI R9, RZ, 0x1, R13 ;  /* 0x00000001ff097819 */ /* 0x000fe4000001160d */
[----:B------:R-:W-:-:S03]  /*0280*/  SHF.R.U64 R13, R6, 0x2, R7 ;  /* 0x00000002060d7819 */ /* 0x000fc60000001207 */
[----:B------:R-:W-:Y:S02]  /*0290*/  IADD.64 R6, R10, R8 ;  /* 0x000000080a067235 */ /* 0x000fe400078e0200 */
[----:B------:R-:W-:Y:S01]  /*02a0*/  MOV R8, R4 ;  /* 0x0000000400087202 */ /* 0x000fe20000000f00 */
[----:B------:R-:W-:Y:S02]  /*02b0*/  MOV R9, R5 ;  /* 0x0000000500097202 */ /* 0x000fe40000000f00 */
[--C-:B------:R-:W-:Y:S02]  /*02c0*/  SHF.R.U64 R6, R6, 0x4, R7.reuse ;  /* 0x0000000406067819 */ /* 0x100fe40000001207 */
[----:B------:R-:W-:Y:S01]  /*02d0*/  SHF.R.U32.HI R7, RZ, 0x4, R7 ;  /* 0x00000004ff077819 */ /* 0x000fe20000011607 */
[----:B------:R-:W-:-:S04]  /*02e0*/  IMAD.HI.U32 R8, RZ, R13, R8 ;  /* 0x0000000dff087227 */ /* 0x000fc800078e0008 */
[----:B------:R-:W-:Y:S02]  /*02f0*/  IMAD R8, R13, -0x5, R8 ;  /* 0xfffffffb0d087824 */ /* 0x000fe400078e0208 */
[----:B------:R-:W-:-:S03]  /*0300*/  IMAD R13, R6, -0x5, R13 ;  /* 0xfffffffb060d7824 */ /* 0x000fc600078e020d */
[--C-:B------:R-:W-:Y:S02]  /*0310*/  SHF.R.S32.HI R9, RZ, 0x1f, R8.reuse ;  /* 0x0000001fff097819 */ /* 0x100fe40000011408 */
[----:B------:R-:W-:Y:S01]  /*0320*/  SHF.R.S32.HI R0, RZ, 0x1f, R13 ;  /* 0x0000001fff007819 */ /* 0x000fe2000001140d */
[----:B------:R-:W-:-:S04]  /*0330*/  IMAD.WIDE.U32 R8, R13, 0x5, R8 ;  /* 0x000000050d087825 */ /* 0x000fc800078e0008 */
[----:B------:R-:W-:-:S05]  /*0340*/  IMAD R11, R0, 0x5, RZ ;  /* 0x00000005000b7824 */ /* 0x000fca00078e02ff */
[----:B------:R-:W-:Y:S01]  /*0350*/  IADD3 R0, PT, PT, R9, R11, RZ ;  /* 0x0000000b09007210 */ /* 0x000fe20007ffe0ff */
[----:B------:R-:W-:-:S04]  /*0360*/  IMAD.WIDE.U32 R8, R8, 0x28a4, R6 ;  /* 0x000028a408087825 */ /* 0x000fc800078e0006 */
[----:B------:R-:W-:Y:S02]  /*0370*/  IMAD R7, R0, 0x28a4, RZ ;  /* 0x000028a400077824 */ /* 0x000fe400078e02ff */
[----:B------:R-:W-:-:S03]  /*0380*/  IMAD.SHL.U32 R6, R8, 0x8, RZ ;  /* 0x0000000808067824 */ /* 0x000fc600078e00ff */
[----:B------:R-:W-:-:S04]  /*0390*/  IADD3 R7, PT, PT, R9, R7, RZ ;  /* 0x0000000709077210 */ /* 0x000fc80007ffe0ff */
[----:B------:R-:W-:-:S05]  /*03a0*/  SHF.L.U64.HI R7, R8, 0x3, R7 ;  /* 0x0000000308077819 */ /* 0x000fca0000010207 */
[C---:B------:R-:W-:Y:S02]  /*03b0*/  IADD.64 R8, R6.reuse, UR12 ;  /* 0x0000000c06087c35 */ /* 0x040fe4000f8e0200 */
[C---:B------:R-:W-:Y:S02]  /*03c0*/  IADD.64 R10, R6.reuse, UR14 ;  /* 0x0000000e060a7c35 */ /* 0x040fe4000f8e0200 */
[C---:B0-----:R-:W-:Y:S02]  /*03d0*/  IADD.64 R12, R6.reuse, UR16 ;  /* 0x00000010060c7c35 */ /* 0x041fe4000f8e0200 */
[----:B------:R-:W-:Y:S02]  /*03e0*/  IADD.64 R6, R6, UR18 ;  /* 0x0000001206067c35 */ /* 0x000fe4000f8e0200 */
[----:B------:R1:W-:Y:S04]  /*03f0*/  STG.E.64 desc[UR10][R8.64], RZ ;  /* 0x000000ff08007986 */ /* 0x0003e8000c101b0a */
[----:B------:R1:W-:Y:S04]  /*0400*/  STG.E.64 desc[UR10][R10.64], RZ ;  /* 0x000000ff0a007986 */ /* 0x0003e8000c101b0a */
[----:B------:R1:W-:Y:S04]  /*0410*/  STG.E.64 desc[UR10][R12.64], RZ ;  /* 0x000000ff0c007986 */ /* 0x0003e8000c101b0a */
[----:B------:R1:W-:Y:S02]  /*0420*/  STG.E.64 desc[UR10][R6.64], RZ ;  /* 0x000000ff06007986 */ /* 0x0003e4000c101b0a */
.L_x_87:
[----:B0-----:R-:W-:Y:S05]  /*0430*/  BSYNC.RECONVERGENT B0 ;  /* 0x0000000000007941 */ /* 0x001fea0003800200 */
.L_x_86:
[----:B------:R-:W-:Y:S02]  /*0440*/  IADD.64 R4, R4, UR4 ;  /* 0x0000000404047c35 */ /* 0x000fe4000f8e0200 */
[----:B------:R-:W-:Y:S02]  /*0450*/  IADD.64 R2, R2, UR8 ;  /* 0x0000000802027c35 */ /* 0x000fe4000f8e0200 */
[----:B------:R-:W-:Y:S06]  /*0460*/  BRA.U UP0, `(.L_x_88) ;  /* 0xfffffffd002c7547 */ /* 0x000fec000b83ffff */
[----:B------:R-:W-:Y:S05]  /*0470*/  EXIT ;  /* 0x000000000000794d */ /* 0x000fea0003800000 */
.L_x_89:
        /* <DEDUP_REMOVED lines=16> */
.L_x_437:


//--------------------- .text.nvkernel__Z3rhsv_F1L2048_60 --------------------------
	.section	.text.nvkernel__Z3rhsv_F1L2048_60,"ax",@progbits
	.align	128
        .global         nvkernel__Z3rhsv_F1L2048_60
        .type           nvkernel__Z3rhsv_F1L2048_60,@function
        .size           nvkernel__Z3rhsv_F1L2048_60,(.L_x_438 - nvkernel__Z3rhsv_F1L2048_60)
        .other          nvkernel__Z3rhsv_F1L2048_60,@"STO_CUDA_ENTRY STV_DEFAULT"
nvkernel__Z3rhsv_F1L2048_60:
.text.nvkernel__Z3rhsv_F1L2048_60:
[----:B------:R-:W0:Y:S01]  /*0000*/  LDC R1, c[0x0][0x37c] ;  /* 0x0000df00ff017b82 */ /* 0x000e220000000800 */
[----:B------:R-:W1:Y:S02]  /*0010*/  LDCU.64 UR50, c[0x0][0x380] ;  /* 0x00007000ff3277ac */ /* 0x000e640008000a00 */
[----:B-1----:R-:W-:-:S04]  /*0020*/  UIMAD.WIDE UR4, UR50, UR51, URZ ;  /* 0x00000033320472a5 */ /* 0x002fc8000f8e02ff */
[----:B------:R-:W-:Y:S01]  /*0030*/  UIMAD.WIDE.U32 UR6, UR4, 0x5, URZ ;  /* 0x00000005040678a5 */ /* 0x000fe2000f8e00ff */
[----:B------:R-:W-:-:S04]  /*0040*/  UIMAD UR4, UR5, 0x5, URZ ;  /* 0x00000005050478a4 */ /* 0x000fc8000f8e02ff */
[----:B------:R-:W-:Y:S02]  /*0050*/  UIADD3 UR4, UPT, UPT, UR7, UR4, URZ ;  /* 0x0000000407047290 */ /* 0x000fe4000fffe0ff */
[----:B------:R-:W-:-:S04]  /*0060*/  MOV.64 R34, UR6 ;  /* 0x0000000600227c02 */ /* 0x000fc80008010f00 */
        /* <DEDUP_REMOVED lines=8> */
[----:B------:R-:W-:Y:S01]  /*00f0*/  USHF.R.S32.HI UR50, URZ, 0x1f, UR50 ;  /* 0x0000001fff327899 */ /* 0x000fe20008011432 */
[----:B------:R-:W3:Y:S02]  /*0100*/  LDCU.64 UR44, c[0x0][0x358] ;  /* 0x00006b00ff2c77ac */ /* 0x000ee40008000a00 */
[----:B------:R-:W4:Y:S01]  /*0110*/  LDC R30, c[0x0][0x3a8] ;  /* 0x0000ea00ff1e7b82 */ /* 0x000f220000000800 */
[----:B------:R-:W0:Y:S01]  /*0120*/  LDCU UR51, c[0x0][0x380] ;  /* 0x00007000ff3377ac */ /* 0x000e220008000800 */
[----:B------:R-:W0:Y:S01]  /*0130*/  LDCU.64 UR42, c[0x0][0x3b0] ;  /* 0x00007600ff2a77ac */ /* 0x000e220008000a00 */
[----:B------:R-:W0:Y:S01]  /*0140*/  LDCU.64 UR40, c[0x0][0x3a0] ;  /* 0x00007400ff2877ac */ /* 0x000e220008000a00 */
[----:B--2---:R-:W-:Y:S01]  /*0150*/  UIMAD.WIDE.U32 UR48, UR46, 0x80, URZ ;  /* 0x000000802e3078a5 */ /* 0x004fe2000f8e00ff */
[----:B------:R-:W-:Y:S01]  /*0160*/  USHF.L.U32 UR47, UR46, 0x7, URZ ;  /* 0x000000072e2f7899 */ /* 0x000fe200080006ff */
[----:B-1----:R-:W-:Y:S01]  /*0170*/  UIMAD.WIDE.U32 UR6, UR4, 0x80, URZ ;  /* 0x00000080040678a5 */ /* 0x002fe2000f8e00ff */
[----:B------:R-:W-:Y:S01]  /*0180*/  USHF.L.U32 UR4, UR4, 0x7, URZ ;  /* 0x0000000704047899 */ /* 0x000fe200080006ff */
[----:B------:R-:W1:Y:S04]  /*0190*/  LDCU.128 UR36, c[0x0][0x390] ;  /* 0x00007200ff2477ac */ /* 0x000e680008000c00 */
[----:B------:R-:W-:-:S03]  /*01a0*/  MOV.64 R2, UR6 ;  /* 0x0000000600027c02 */ /* 0x000fc60008010f00 */
[----:B0-----:R-:W-:Y:S01]  /*01b0*/  LOP3.LUT R28, R22, UR6, RZ, 0xfc, !PT ;  /* 0x00000006161c7c12 */ /* 0x001fe2000f8efcff */
[----:B----4-:R-:W-:Y:S01]  /*01c0*/  IMAD.WIDE R32, R30, 0x8, RZ ;  /* 0x000000081e207825 */ /* 0x010fe200078e02ff */
[----:B------:R-:W-:-:S03]  /*01d0*/  LOP3.LUT R23, R22, UR4, RZ, 0xfc, !PT ;  /* 0x0000000416177c12 */ /* 0x000fc6000f8efcff */
[----:B------:R-:W-:Y:S01]  /*01e0*/  HFMA2 R22, -RZ, RZ, 0, 0 ;  /* 0x00000000ff167431 */ /* 0x000fe200000001ff */
[----:B------:R-:W-:Y:S01]  /*01f0*/  MOV R29, R3 ;  /* 0x00000003001d7202 */ /* 0x000fe20000000f00 */
[----:B------:R-:W-:Y:S01]  /*0200*/  IMAD.WIDE R30, R30, 0x14b88, RZ ;  /* 0x00014b881e1e7825 */ /* 0x000fe200078e02ff */
[----:B------:R-:W0:Y:S01]  /*0210*/  LDCU.64 UR52, c[0x0][0x388] ;  /* 0x00007100ff3477ac */ /* 0x000e220008000a00 */
[----:B-1-3--:R-:W-:-:S05]  /*0220*/  UMOV UR46, URZ ;  /* 0x000000ff002e7c82 */ /* 0x00afca0008000000 */
.L_x_95:
[C---:B------:R-:W-:Y:S01]  /*0230*/  IMAD.WIDE.U32 R2, R29.reuse, 0x66666667, RZ ;  /* 0x666666671d027825 */ /* 0x040fe200078e00ff */
        /* <DEDUP_REMOVED lines=17> */
[----:B------:R-:W-:-:S05]  /*0350*/  MOV R3, RZ ;  /* 0x000000ff00037202 */ /* 0x000fca0000000f00 */
[----:B------:R-:W-:-:S03]  /*0360*/  IADD.64 R16, R16, R2 ;  /* 0x0000000210107235 */ /* 0x000fc600078e0200 */
[----:B------:R-:W-:Y:S02]  /*0370*/  P2R R2, PR, RZ, 0x2 ;  /* 0x00000002ff027803 */ /* 0x000fe40000000000 */
[----:B------:R-:W-:-:S05]  /*0380*/  LOP3.LUT R0, R17, UR50, RZ, 0xfc, !PT ;  /* 0x0000003211007c12 */ /* 0x000fca000f8efcff */
[----:B------:R-:W-:-:S13]  /*0390*/  ISETP.NE.U32.AND P0, PT, R0, RZ, PT ;  /* 0x000000ff0000720c */ /* 0x000fda0003f05070 */
[----:B0-----:R-:W-:Y:S05]  /*03a0*/  @P0 BRA `(.L_x_92) ;  /* 0x00000000004c0947 */ /* 0x001fea0003800000 */
[----:B------:R-:W-:Y:S01]  /*03b0*/  UI2F.U32.RP UR4, UR51 ;  /* 0x000000330004725a */ /* 0x000fe20008209000 */
[----:B------:R-:W-:Y:S01]  /*03c0*/  MOV R4, RZ ;  /* 0x000000ff00047202 */ /* 0x000fe20000000f00 */
[----:B------:R-:W-:-:S07]  /*03d0*/  ISETP.NE.U32.AND P2, PT, RZ, UR51, PT ;  /* 0x00000033ff007c0c */ /* 0x000fce000bf45070 */
[----:B------:R-:W1:Y:S02]  /*03e0*/  MUFU.RCP R0, UR4 ;  /* 0x0000000400007d08 */ /* 0x000e640008001000 */
[----:B-1----:R-:W-:-:S04]  /*03f0*/  IADD3 R0, PT, PT, R0, 0xffffffe, RZ ;  /* 0x0ffffffe00007810 */ /* 0x002fc80007ffe0ff */
[----:B------:R-:W1:Y:S02]  /*0400*/  F2I.FTZ.U32.TRUNC.NTZ R5, R0 ;  /* 0x0000000000057305 */ /* 0x000e64000021f000 */
[----:B-1----:R-:W-:-:S05]  /*0410*/  IADD3 R3, PT, PT, RZ, -R5, RZ ;  /* 0x80000005ff037210 */ /* 0x002fca0007ffe0ff */
        /* <DEDUP_REMOVED lines=12> */
.L_x_92:
[----:B------:R-:W1:Y:S01]  /*04e0*/  LDCU UR4, c[0x0][0x380] ;  /* 0x00007000ff0477ac */ /* 0x000e620008000800 */
[----:B------:R-:W-:Y:S01]  /*04f0*/  MOV R4, R16 ;  /* 0x0000001000047202 */ /* 0x000fe20000000f00 */
[----:B------:R-:W-:Y:S01]  /*0500*/  MOV R5, R17 ;  /* 0x0000001100057202 */ /* 0x000fe20000000f00 */
[----:B------:R-:W-:Y:S01]  /*0510*/  MOV R7, UR50 ;  /* 0x0000003200077c02 */ /* 0x000fe20008000f00 */
[----:B------:R-:W-:Y:S01]  /*0520*/  MOV R20, 32@lo((nvkernel__Z3rhsv_F1L2048_60 + .L_x_4@srel)) ;  /* 0x0000000000147802 */ /* 0x000fe20000000f00 */
[----:B------:R-:W-:Y:S01]  /*0530*/  MOV R21, 32@hi((nvkernel__Z3rhsv_F1L2048_60 + .L_x_4@srel)) ;  /* 0x0000000000157802 */ /* 0x000fe20000000f00 */
[----:B-1----:R-:W-:-:S07]  /*0540*/  MOV R6, UR4 ;  /* 0x0000000400067c02 */ /* 0x002fce0008000f00 */
[----:B0-----:R-:W-:Y:S05]  /*0550*/  CALL.ABS.NOINC `(__cuda_sm20_div_s64) ;  /* 0x0000000000007943 */ /* 0x001fea0003c00000 */
.L_x_4:
[----:B0-----:R-:W-:Y:S05]  /*0560*/  BSYNC.RECONVERGENT B6 ;  /* 0x0000000000067941 */ /* 0x001fea0003800200 */
.L_x_91:
[----:B------:R-:W-:Y:S02]  /*0570*/  ISETP.GE.S64.AND P0, PT, R28, R34, PT ;  /* 0x000000221c00720c */ /* 0x000fe40003f16270 */
[----:B------:R-:W-:-:S12]  /*0580*/  BSSY.RECONVERGENT B0, `(.L_x_93) ;  /* 0x000003f000007945 */ /* 0x000fd80003800200 */
[----:B------:R-:W-:Y:S05]  /*0590*/  @P0 BRA `(.L_x_94) ;  /* 0x0000000000f40947 */ /* 0x000fea0003800000 */
[C---:B------:R-:W-:Y:S02]  /*05a0*/  IADD3 R5, PT, PT, -R4.reuse, RZ, RZ ;  /* 0x000000ff04057210 */ /* 0x040fe40007ffe1ff */
[----:B------:R-:W-:Y:S01]  /*05b0*/  IADD3 R3, PT, PT, R4, UR52, RZ ;  /* 0x0000003404037c10 */ /* 0x000fe2000fffe0ff */
[----:B------:R-:W-:Y:S02]  /*05c0*/  MOV R4, R22 ;  /* 0x0000001600047202 */ /* 0x000fe40000000f00 */
[----:B------:R-:W-:Y:S01]  /*05d0*/  IMAD R0, R5, UR51, R16 ;  /* 0x0000003305007c24 */ /* 0x000fe2000f8e0210 */
[----:B------:R-:W-:-:S04]  /*05e0*/  MOV R5, R23 ;  /* 0x0000001700057202 */ /* 0x000fc80000000f00 */
[----:B------:R-:W-:Y:S01]  /*05f0*/  IADD3 R0, PT, PT, R0, UR53, RZ ;  /* 0x0000003500007c10 */ /* 0x000fe2000fffe0ff */
[----:B------:R-:W-:-:S04]  /*0600*/  IMAD.HI.U32 R7, RZ, R16, R4 ;  /* 0x00000010ff077227 */ /* 0x000fc800078e0004 */
[----:B------:R-:W-:-:S04]  /*0610*/  IMAD.WIDE R4, R3, 0x14520, R32 ;  /* 0x0001452003047825 */ /* 0x000fc800078e0220 */
[----:B------:R-:W-:Y:S02]  /*0620*/  IMAD R16, R16, -0x5, R7 ;  /* 0xfffffffb10107824 */ /* 0x000fe400078e0207 */
[----:B------:R-:W-:-:S03]  /*0630*/  IMAD.WIDE R4, R0, 0x330, R4 ;  /* 0x0000033000047825 */ /* 0x000fc600078e0204 */
[----:B------:R-:W-:Y:S01]  /*0640*/  SHF.R.S32.HI R17, RZ, 0x1f, R16 ;  /* 0x0000001fff117819 */ /* 0x000fe20000011410 */
[----:B------:R-:W-:-:S04]  /*0650*/  IMAD.WIDE.U32 R6, R16, 0x818ac0, R4 ;  /* 0x00818ac010067825 */ /* 0x000fc800078e0004 */
[----:B------:R-:W-:-:S05]  /*0660*/  IMAD R5, R17, 0x818ac0, RZ ;  /* 0x00818ac011057824 */ /* 0x000fca00078e02ff */
[----:B------:R-:W-:-:S05]  /*0670*/  IADD3 R7, PT, PT, R7, R5, RZ ;  /* 0x0000000507077210 */ /* 0x000fca0007ffe0ff */
[----:B------:R-:W-:-:S06]  /*0680*/  IADD.64 R4, R6, UR38 ;  /* 0x0000002606047c35 */ /* 0x000fcc000f8e0200 */
[----:B------:R-:W2:Y:S04]  /*0690*/  LDG.E.64 R10, desc[UR44][R4.64+-0x28] ;  /* 0xffffd82c040a7981 */ /* 0x000ea8000c1e1b00 */
[----:B------:R-:W2:Y:S04]  /*06a0*/  LDG.E.64 R12, desc[UR44][R4.64+-0x20] ;  /* 0xffffe02c040c7981 */ /* 0x000ea8000c1e1b00 */
[----:B------:R-:W3:Y:S04]  /*06b0*/  LDG.E.64 R14, desc[UR44][R4.64+-0x18] ;  /* 0xffffe82c040e7981 */ /* 0x000ee8000c1e1b00 */
[----:B------:R-:W4:Y:S01]  /*06c0*/  LDG.E.64 R20, desc[UR44][R4.64+-0x10] ;  /* 0xfffff02c04147981 */ /* 0x000f22000c1e1b00 */
[----:B------:R-:W-:-:S06]  /*06d0*/  IADD.64 R6, R6, UR36 ;  /* 0x0000002406067c35 */ /* 0x000fcc000f8e0200 */
[----:B------:R-:W5:Y:S01]  /*06e0*/  LDG.E.64 R8, desc[UR44][R6.64+-0x18] ;  /* 0xffffe82c06087981 */ /* 0x000f62000c1e1b00 */
[----:B------:R-:W-:Y:S01]  /*06f0*/  IMAD R17, R17, 0x841830, RZ ;  /* 0x0084183011117824 */ /* 0x000fe200078e02ff */
[----:B--2---:R-:W3:-:S15]  /*0700*/  DFMA R10, R12, -4, R10 ;  /* 0xc01000000c0a782b */ /* 0x004ede000000000a */
[----:B------:R-:W-:-:S04]  /*0710*/  NOP ;  /* 0x0000000000007918 */ /* 0x000fc80000000000 */
[----:B------:R-:W-:-:S15]  /*0720*/  NOP ;  /* 0x0000000000007918 */ /* 0x000fde0000000000 */
[----:B------:R-:W-:-:S15]  /*0730*/  NOP ;  /* 0x0000000000007918 */ /* 0x000fde0000000000 */
[----:B------:R-:W-:-:S15]  /*0740*/  NOP ;  /* 0x0000000000007918 */ /* 0x000fde0000000000 */
[----:B---3--:R-:W4:-:S15]  /*0750*/  DFMA R10, R14, 6, R10 ;  /* 0x401800000e0a782b */ /* 0x008f1e000000000a */
[----:B------:R-:W-:-:S04]  /*0760*/  NOP ;  /* 0x0000000000007918 */ /* 0x000fc80000000000 */
[----:B------:R-:W-:-:S15]  /*0770*/  NOP ;  /* 0x0000000000007918 */ /* 0x000fde0000000000 */
[----:B------:R-:W-:-:S15]  /*0780*/  NOP ;  /* 0x0000000000007918 */ /* 0x000fde0000000000 */
[----:B------:R-:W-:-:S15]  /*0790*/  NOP ;  /* 0x0000000000007918 */ /* 0x000fde0000000000 */
[----:B----4-:R0:W5:Y:S02]  /*07a0*/  DFMA R20, R20, -4, R10 ;  /* 0xc01000001414782b */ /* 0x010164000000000a */
[----:B0-----:R-:W-:-:S04]  /*07b0*/  IMAD.WIDE R10, R3, 0x338, R30 ;  /* 0x00000338030a7825 */ /* 0x001fc800078e021e */
[----:B------:R-:W-:-:S04]  /*07c0*/  IMAD.WIDE R10, R0, 0x8, R10 ;  /* 0x00000008000a7825 */ /* 0x000fc800078e020a */
[----:B------:R-:W-:-:S05]  /*07d0*/  IMAD.WIDE.U32 R10, R16, 0x841830, R10 ;  /* 0x00841830100a7825 */ /* 0x000fca00078e000a */
[----:B------:R-:W-:-:S05]  /*07e0*/  IADD3 R11, PT, PT, R11, R17, RZ ;  /* 0x000000110b0b7210 */ /* 0x000fca0007ffe0ff */
[----:B------:R-:W-:-:S15]  /*07f0*/  IADD.64 R10, R10, UR40 ;  /* 0x000000280a0a7c35 */ /* 0x000fde000f8e0200 */
[----:B------:R-:W-:-:S14]  /*0800*/  NOP ;  /* 0x0000000000007918 */ /* 0x000fdc0000000000 */
[----:B------:R-:W-:-:S15]  /*0810*/  NOP ;  /* 0x0000000000007918 */ /* 0x000fde0000000000 */
[----:B-----5:R-:W0:Y:S02]  /*0820*/  DFMA R8, -R20, UR42, R8 ;  /* 0x0000002a14087c2b */ /* 0x020e240008000108 */
[----:B0-----:R0:W-:Y:S04]  /*0830*/  STG.E.64 desc[UR44][R10.64+-0x3e298], R8 ;  /* 0xfc1d68080a007986 */ /* 0x0011e8000c101b2c */
[----:B------:R-:W2:Y:S04]  /*0840*/  LDG.E.64 R14, desc[UR44][R4.64+-0x20] ;  /* 0xffffe02c040e7981 */ /* 0x000ea8000c1e1b00 */
[----:B------:R-:W2:Y:S04]  /*0850*/  LDG.E.64 R16, desc[UR44][R4.64+-0x18] ;  /* 0xffffe82c04107981 */ /* 0x000ea8000c1e1b00 */
[----:B------:R-:W3:Y:S04]  /*0860*/  LDG.E.64 R12, desc[UR44][R4.64+-0x10] ;  /* 0xfffff02c040c7981 */ /* 0x000ee8000c1e1b00 */
[----:B------:R-:W4:-:S15]  /*0870*/  LDG.E.64 R6, desc[UR44][R6.64+-0x10] ;  /* 0xfffff02c06067981 */ /* 0x000f1e000c1e1b00 */
[----:B------:R-:W-:Y:S01]  /*0880*/  NOP ;  /* 0x0000000000007918 */ /* 0x000fe20000000000 */
[----:B------:R-:W-:-:S15]  /*0890*/  NOP ;  /* 0x0000000000007918 */ /* 0x000fde0000000000 */
[----:B------:R-:W-:-:S15]  /*08a0*/  NOP ;  /* 0x0000000000007918 */ /* 0x000fde0000000000 */
        /* <DEDUP_REMOVED lines=10> */
[----:B----4-:R-:W1:Y:S02]  /*0950*/  DFMA R12, -R12, UR42, R6 ;  /* 0x0000002a0c0c7c2b */ /* 0x010e640008000106 */
[----:B-1----:R0:W-:Y:S02]  /*0960*/  STG.E.64 desc[UR44][R10.64+-0x29710], R12 ;  /* 0xfd68f00c0a007986 */ /* 0x0021e4000c101b2c */
.L_x_94:
[----:B------:R-:W-:Y:S05]  /*0970*/  BSYNC.RECONVERGENT B0 ;  /* 0x0000000000007941 */ /* 0x000fea0003800200 */
.L_x_93:
[----:B------:R-:W-:Y:S01]  /*0980*/  ISETP.NE.AND P0, PT, R2, RZ, PT ;  /* 0x000000ff0200720c */ /* 0x000fe20003f05270 */
[----:B------:R-:W-:Y:S02]  /*0990*/  IADD.64 R28, R28, UR48 ;  /* 0x000000301c1c7c35 */ /* 0x000fe4000f8e0200 */
[----:B------:R-:W-:-:S10]  /*09a0*/  IADD.64 R22, R22, UR46 ;  /* 0x0000002e16167c35 */ /* 0x000fd4000f8e0200 */
[----:B------:R-:W-:Y:S05]  /*09b0*/  @P0 BRA `(.L_x_95) ;  /* 0xfffffff8001c0947 */ /* 0x000fea000383ffff */
[----:B------:R-:W-:Y:S05]  /*09c0*/  BSYNC.RECONVERGENT B7 ;  /* 0x0000000000077941 */ /* 0x000fea0003800200 */
.L_x_90:
[----:B------:R-:W-:Y:S05]  /*09d0*/  EXIT ;  /* 0x000000000000794d */ /* 0x000fea0003800000 */
.L_x_96:
        /* <DEDUP_REMOVED lines=10> */
.L_x_438:


//--------------------- .text.nvkernel__Z3rhsv_F1L2032_58 --------------------------
	.section	.text.nvkernel__Z3rhsv_F1L2032_58,"ax",@progbits
	.align	128
        .global         nvkernel__Z3rhsv_F1L2032_58
        .type           nvkernel__Z3rhsv_F1L2032_58,@function
        .size           nvkernel__Z3rhsv_F1L2032_58,(.L_x_439 - nvkernel__Z3rhsv_F1L2032_58)
        .other          nvkernel__Z3rhsv_F1L2032_58,@"STO_CUDA_ENTRY STV_DEFAULT"
nvkernel__Z3rhsv_F1L2032_58:
.text.nvkernel__Z3rhsv_F1L2032_58:
        /* <DEDUP_REMOVED lines=38> */
[----:B------:R-:W0:Y:S01]  /*0260*/  LDCU.64 UR50, c[0x0][0x380] ;  /* 0x00007000ff3277ac */ /* 0x000e220008000a00 */
[----:B------:R-:W0:Y:S01]  /*0270*/  LDCU.64 UR52, c[0x0][0x3a8] ;  /* 0x00007500ff3477ac */ /* 0x000e220008000a00 */
[----:B------:R-:W-:Y:S01]  /*0280*/  USHF.R.S32.HI UR48, URZ, 0x1f, UR48 ;  /* 0x0000001fff307899 */ /* 0x000fe20008011430 */
[----:B------:R-:W-:Y:S01]  /*0290*/  USHF.R.S32.HI UR49, URZ, 0x1f, UR49 ;  /* 0x0000001fff317899 */ /* 0x000fe20008011431 */
[----:B--234-:R-:W-:-:S11]  /*02a0*/  UMOV UR44, URZ ;  /* 0x000000ff002c7c82 */ /* 0x01cfd60008000000 */
.L_x_105:
        /* <DEDUP_REMOVED lines=44> */
.L_x_99:
[----:B------:R-:W2:Y:S01]  /*0570*/  LDCU UR4, c[0x0][0x380] ;  /* 0x00007000ff0477ac */ /* 0x000ea20008000800 */
[----:B------:R-:W-:Y:S01]  /*0580*/  MOV R4, R16 ;  /* 0x0000001000047202 */ /* 0x000fe20000000f00 */
[----:B------:R-:W-:Y:S01]  /*0590*/  MOV R5, R17 ;  /* 0x0000001100057202 */ /* 0x000fe20000000f00 */
[----:B------:R-:W-:Y:S01]  /*05a0*/  MOV R7, UR48 ;  /* 0x0000003000077c02 */ /* 0x000fe20008000f00 */
[----:B------:R-:W-:Y:S01]  /*05b0*/  MOV R20, 32@lo((nvkernel__Z3rhsv_F1L2032_58 + .L_x_5@srel)) ;  /* 0x0000000000147802 */ /* 0x000fe20000000f00 */
[----:B------:R-:W-:Y:S01]  /*05c0*/  MOV R21, 32@hi((nvkernel__Z3rhsv_F1L2032_58 + .L_x_5@srel)) ;  /* 0x0000000000157802 */ /* 0x000fe20000000f00 */
[----:B--2---:R-:W-:-:S07]  /*05d0*/  MOV R6, UR4 ;  /* 0x0000000400067c02 */ /* 0x004fce0008000f00 */
[----:B01----:R-:W-:Y:S05]  /*05e0*/  CALL.ABS.NOINC `(__cuda_sm20_div_s64) ;  /* 0x0000000000007943 */ /* 0x003fea0003c00000 */
.L_x_5:
[----:B------:R-:W-:Y:S01]  /*05f0*/  MOV R18, R4 ;  /* 0x0000000400127202 */ /* 0x000fe20000000f00 */
[----:B------:R-:W-:-:S07]  /*0600*/  MOV R19, R5 ;  /* 0x0000000500137202 */ /* 0x000fce0000000f00 */
.L_x_100:
[----:B01----:R-:W-:Y:S05]  /*0610*/  BSYNC.RECONVERGENT B6 ;  /* 0x0000000000067941 */ /* 0x003fea0003800200 */
.L_x_98:
        /* <DEDUP_REMOVED lines=23> */
.L_x_102:
[----:B------:R-:W0:Y:S01]  /*0790*/  LDCU UR4, c[0x0][0x384] ;  /* 0x00007080ff0477ac */ /* 0x000e220008000800 */
[----:B------:R-:W-:Y:S01]  /*07a0*/  MOV R4, R18 ;  /* 0x0000001200047202 */ /* 0x000fe20000000f00 */
[----:B------:R-:W-:Y:S01]  /*07b0*/  MOV R5, R19 ;  /* 0x0000001300057202 */ /* 0x000fe20000000f00 */
[----:B------:R-:W-:Y:S01]  /*07c0*/  MOV R7, UR49 ;  /* 0x0000003100077c02 */ /* 0x000fe20008000f00 */
[----:B------:R-:W-:Y:S01]  /*07d0*/  MOV R20, 32@lo((nvkernel__Z3rhsv_F1L2032_58 + .L_x_6@srel)) ;  /* 0x0000000000147802 */ /* 0x000fe20000000f00 */
[----:B------:R-:W-:Y:S01]  /*07e0*/  MOV R21, 32@hi((nvkernel__Z3rhsv_F1L2032_58 + .L_x_6@srel)) ;  /* 0x0000000000157802 */ /* 0x000fe20000000f00 */
[----:B0-----:R-:W-:-:S07]  /*07f0*/  MOV R6, UR4 ;  /* 0x0000000400067c02 */ /* 0x001fce0008000f00 */
[----:B------:R-:W-:Y:S05]  /*0800*/  CALL.ABS.NOINC `(__cuda_sm20_div_s64) ;  /* 0x0000000000007943 */ /* 0x000fea0003c00000 */
.L_x_6:
[----:B------:R-:W-:Y:S05]  /*0810*/  BSYNC.RECONVERGENT B6 ;  /* 0x0000000000067941 */ /* 0x000fea0003800200 */
.L_x_101:
[----:B------:R-:W-:Y:S02]  /*0820*/  ISETP.GE.S64.AND P0, PT, R30, R32, PT ;  /* 0x000000201e00720c */ /* 0x000fe40003f16270 */
[----:B------:R-:W-:-:S12]  /*0830*/  BSSY.RECONVERGENT B0, `(.L_x_103) ;  /* 0x0000045000007945 */ /* 0x000fd80003800200 */
[----:B------:R-:W-:Y:S05]  /*0840*/  @P0 BRA `(.L_x_104) ;  /* 0x00000004000c0947 */ /* 0x000fea0003800000 */
[----:B------:R-:W-:Y:S01]  /*0850*/  IADD3 R5, P0, PT, RZ, -R18, RZ ;  /* 0x80000012ff057210 */ /* 0x000fe20007f1e0ff */
[----:B------:R-:W-:Y:S01]  /*0860*/  MOV R6, R28 ;  /* 0x0000001c00067202 */ /* 0x000fe20000000f00 */
[----:B------:R-:W-:Y:S02]  /*0870*/  MOV R7, R29 ;  /* 0x0000001d00077202 */ /* 0x000fe40000000f00 */
[----:B------:R-:W-:Y:S01]  /*0880*/  IADD3.X R0, PT, PT, RZ, ~R19, RZ, P0, !PT ;  /* 0x80000013ff007210 */ /* 0x000fe200007fe4ff */
[----:B------:R-:W-:-:S04]  /*0890*/  IMAD.WIDE.U32 R2, R5, UR50, R16 ;  /* 0x0000003205027c25 */ /* 0x000fc8000f8e0010 */
[----:B------:R-:W-:Y:S02]  /*08a0*/  IMAD R0, R0, UR50, RZ ;  /* 0x0000003200007c24 */ /* 0x000fe4000f8e02ff */
[----:B------:R-:W-:-:S04]  /*08b0*/  IMAD.HI.U32 R7, RZ, R16, R6 ;  /* 0x00000010ff077227 */ /* 0x000fc800078e0006 */
[----:B------:R-:W-:Y:S02]  /*08c0*/  IMAD R5, R5, UR48, R0 ;  /* 0x0000003005057c24 */ /* 0x000fe4000f8e0200 */
[----:B------:R-:W-:-:S03]  /*08d0*/  IMAD R16, R16, -0x5, R7 ;  /* 0xfffffffb10107824 */ /* 0x000fc600078e0207 */
[----:B------:R-:W-:Y:S02]  /*08e0*/  IADD3 R3, PT, PT, R3, R5, RZ ;  /* 0x0000000503037210 */ /* 0x000fe40007ffe0ff */
[----:B------:R-:W-:-:S03]  /*08f0*/  SHF.R.S32.HI R0, RZ, 0x1f, R16 ;  /* 0x0000001fff007819 */ /* 0x000fc60000011410 */
[----:B------:R-:W-:-:S03]  /*0900*/  IADD.64 R2, R2, 0x3 ;  /* 0x0000000302027835 */ /* 0x000fc600078e0200 */
[C---:B------:R-:W-:Y:S02]  /*0910*/  IADD3 R3, PT, PT, -R4.reuse, RZ, RZ ;  /* 0x000000ff04037210 */ /* 0x040fe40007ffe1ff */
[----:B------:R-:W-:Y:S02]  /*0920*/  IADD3 R4, PT, PT, R4, UR57, RZ ;  /* 0x0000003904047c10 */ /* 0x000fe4000fffe0ff */
[--C-:B------:R-:W-:Y:S02]  /*0930*/  SHF.R.S64 R8, RZ, 0x1d, R2.reuse ;  /* 0x0000001dff087819 */ /* 0x100fe40000001002 */
[----:B------:R-:W-:Y:S01]  /*0940*/  SHF.R.S32.HI R9, RZ, 0x1d, R2 ;  /* 0x0000001dff097819 */ /* 0x000fe20000011402 */
[----:B------:R-:W-:Y:S02]  /*0950*/  IMAD R6, R3, UR51, R18 ;  /* 0x0000003303067c24 */ /* 0x000fe4000f8e0212 */
[----:B------:R-:W-:Y:S02]  /*0960*/  IMAD R3, R0, 0x818ac0, RZ ;  /* 0x00818ac000037824 */ /* 0x000fe400078e02ff */
[----:B------:R-:W-:Y:S01]  /*0970*/  IMAD.WIDE R8, R4, 0x14520, R8 ;  /* 0x0001452004087825 */ /* 0x000fe200078e0208 */
[----:B------:R-:W-:-:S05]  /*0980*/  IADD3 R6, PT, PT, R6, UR56, RZ ;  /* 0x0000003806067c10 */ /* 0x000fca000fffe0ff */
[----:B------:R-:W-:-:S04]  /*0990*/  IMAD.WIDE R8, R6, 0x330, R8 ;  /* 0x0000033006087825 */ /* 0x000fc800078e0208 */
[----:B------:R-:W-:-:S05]  /*09a0*/  IMAD.WIDE.U32 R20, R16, 0x818ac0, R8 ;  /* 0x00818ac010147825 */ /* 0x000fca00078e0008 */
[----:B------:R-:W-:-:S05]  /*09b0*/  IADD3 R21, PT, PT, R21, R3, RZ ;  /* 0x0000000315157210 */ /* 0x000fca0007ffe0ff */
[C---:B------:R-:W-:Y:S02]  /*09c0*/  IADD.64 R24, R20.reuse, UR38 ;  /* 0x0000002614187c35 */ /* 0x040fe4000f8e0200 */
[----:B------:R-:W-:-:S04]  /*09d0*/  IADD.64 R20, R20, UR40 ;  /* 0x0000002814147c35 */ /* 0x000fc8000f8e0200 */
[----:B------:R-:W2:Y:S04]  /*09e0*/  LDG.E.64 R8, desc[UR42][R24.64+-0x10] ;  /* 0xfffff02a18087981 */ /* 0x000ea8000c1e1b00 */
[----:B------:R-:W2:Y:S04]  /*09f0*/  LDG.E.64 R10, desc[UR42][R24.64+-0x8] ;  /* 0xfffff82a180a7981 */ /* 0x000ea8000c1e1b00 */
[----:B------:R-:W3:Y:S04]  /*0a00*/  LDG.E.64 R12, desc[UR42][R24.64] ;  /* 0x0000002a180c7981 */ /* 0x000ee8000c1e1b00 */
[----:B------:R-:W4:Y:S04]  /*0a10*/  LDG.E.64 R14, desc[UR42][R24.64+0x8] ;  /* 0x0000082a180e7981 */ /* 0x000f28000c1e1b00 */
[----:B------:R-:W5:Y:S04]  /*0a20*/  LDG.E.64 R18, desc[UR42][R24.64+0x10] ;  /* 0x0000102a18127981 */ /* 0x000f68000c1e1b00 */
[----:B------:R-:W3:Y:S01]  /*0a30*/  LDG.E.64 R20, desc[UR42][R20.64] ;  /* 0x0000002a14147981 */ /* 0x000ee2000c1e1b00 */
[----:B------:R-:W-:-:S02]  /*0a40*/  SHF.R.S32.HI R3, RZ, 0x1f, R2 ;  /* 0x0000001fff037819 */ /* 0x000fc40000011402 */
[----:B------:R-:W-:Y:S02]  /*0a50*/  SHF.R.S32.HI R5, RZ, 0x1f, R4 ;  /* 0x0000001fff057819 */ /* 0x000fe40000011404 */
[----:B------:R-:W-:Y:S01]  /*0a60*/  SHF.R.S32.HI R7, RZ, 0x1f, R6 ;  /* 0x0000001fff077819 */ /* 0x000fe20000011406 */
[----:B------:R-:W-:-:S04]  /*0a70*/  IMAD.WIDE.U32 R16, R16, 0x66, R2 ;  /* 0x0000006610107825 */ /* 0x000fc800078e0002 */
[----:B------:R-:W-:Y:S02]  /*0a80*/  IMAD R3, R0, 0x66, RZ ;  /* 0x0000006600037824 */ /* 0x000fe400078e02ff */
[----:B------:R-:W-:-:S03]  /*0a90*/  IMAD.WIDE.U32 R4, R16, 0x67, R4 ;  /* 0x0000006710047825 */ /* 0x000fc600078e0004 */
[----:B------:R-:W-:-:S05]  /*0aa0*/  IADD3 R0, PT, PT, R17, R3, RZ ;  /* 0x0000000311007210 */ /* 0x000fca0007ffe0ff */
[----:B------:R-:W-:-:S05]  /*0ab0*/  IMAD R3, R0, 0x67, RZ ;  /* 0x0000006700037824 */ /* 0x000fca00078e02ff */
[----:B------:R-:W-:Y:S01]  /*0ac0*/  IADD3 R0, PT, PT, R5, R3, RZ ;  /* 0x0000000305007210 */ /* 0x000fe20007ffe0ff */
[----:B------:R-:W-:-:S04]  /*0ad0*/  IMAD.WIDE.U32 R4, R4, 0x67, R6 ;  /* 0x0000006704047825 */ /* 0x000fc800078e0006 */
[----:B------:R-:W-:Y:S01]  /*0ae0*/  IMAD R3, R0, 0x67, RZ ;  /* 0x0000006700037824 */ /* 0x000fe200078e02ff */
[----:B------:R-:W-:-:S04]  /*0af0*/  LEA R2, P0, R4, UR52, 0x3 ;  /* 0x0000003404027c11 */ /* 0x000fc8000f8018ff */
[----:B------:R-:W-:-:S04]  /*0b00*/  IADD3 R3, PT, PT, R5, R3, RZ ;  /* 0x0000000305037210 */ /* 0x000fc80007ffe0ff */
[----:B------:R-:W-:Y:S01]  /*0b10*/  LEA.HI.X R3, R4, UR53, R3, 0x3, P0 ;  /* 0x0000003504037c11 */ /* 0x000fe200080f1c03 */
        /* <DEDUP_REMOVED lines=10> */
[----:B----4-:R-:W5:-:S15]  /*0bc0*/  DFMA R8, R14, -4, R8 ;  /* 0xc01000000e08782b */ /* 0x010f5e0000000008 */
[----:B------:R-:W-:-:S04]  /*0bd0*/  NOP ;  /* 0x0000000000007918 */ /* 0x000fc80000000000 */
[----:B------:R-:W-:-:S15]  /*0be0*/  NOP ;  /* 0x0000000000007918 */ /* 0x000fde0000000000 */
[----:B------:R-:W-:-:S15]  /*0bf0*/  NOP ;  /* 0x0000000000007918 */ /* 0x000fde0000000000 */
[----:B------:R-:W-:-:S15]  /*0c00*/  NOP ;  /* 0x0000000000007918 */ /* 0x000fde0000000000 */
[----:B-----5:R-:W0:-:S15]  /*0c10*/  DADD R18, R18, R8 ;  /* 0x0000000012127229 */ /* 0x020e1e0000000008 */
[----:B------:R-:W-:-:S04]  /*0c20*/  NOP ;  /* 0x0000000000007918 */ /* 0x000fc80000000000 */
[----:B------:R-:W-:-:S15]  /*0c30*/  NOP ;  /* 0x0000000000007918 */ /* 0x000fde0000000000 */
[----:B------:R-:W-:-:S15]  /*0c40*/  NOP ;  /* 0x0000000000007918 */ /* 0x000fde0000000000 */
[----:B------:R-:W-:-:S15]  /*0c50*/  NOP ;  /* 0x0000000000007918 */ /* 0x000fde0000000000 */
[----:B0-----:R-:W0:Y:S02]  /*0c60*/  DFMA R18, -R18, UR36, R20 ;  /* 0x0000002412127c2b */ /* 0x001e240008000114 */
[----:B0-----:R0:W-:Y:S02]  /*0c70*/  STG.E.64 desc[UR42][R2.64], R18 ;  /* 0x0000001202007986 */ /* 0x0011e4000c101b2a */
.L_x_104:
[----:B------:R-:W-:Y:S05]  /*0c80*/  BSYNC.RECONVERGENT B0 ;  /* 0x0000000000007941 */ /* 0x000fea0003800200 */
.L_x_103:
[----:B------:R-:W-:Y:S01]  /*0c90*/  ISETP.NE.AND P0, PT, R34, RZ, PT ;  /* 0x000000ff2200720c */ /* 0x000fe20003f05270 */
[----:B------:R-:W-:Y:S02]  /*0ca0*/  IADD.64 R30, R30, UR46 ;  /* 0x0000002e1e1e7c35 */ /* 0x000fe4000f8e0200 */
[----:B------:R-:W-:-:S10]  /*0cb0*/  IADD.64 R28, R28, UR44 ;  /* 0x0000002c1c1c7c35 */ /* 0x000fd4000f8e0200 */
[----:B------:R-:W-:Y:S05]  /*0cc0*/  @P0 BRA `(.L_x_105) ;  /* 0xfffffff400780947 */ /* 0x000fea000383ffff */
[----:B------:R-:W-:Y:S05]  /*0cd0*/  BSYNC.RECONVERGENT B7 ;  /* 0x0000000000077941 */ /* 0x000fea0003800200 */
.L_x_97:
[----:B------:R-:W-:Y:S05]  /*0ce0*/  EXIT ;  /* 0x000000000000794d */ /* 0x000fea0003800000 */
.L_x_106:
        /* <DEDUP_REMOVED lines=9> */
.L_x_439:


//--------------------- .text.nvkernel__Z3rhsv_F1L2015_56 --------------------------
	.section	.text.nvkernel__Z3rhsv_F1L2015_56,"ax",@progbits
	.align	128
        .global         nvkernel__Z3rhsv_F1L2015_56
        .type           nvkernel__Z3rhsv_F1L2015_56,@function
        .size           nvkernel__Z3rhsv_F1L2015_56,(.L_x_440 - nvkernel__Z3rhsv_F1L2015_56)
        .other          nvkernel__Z3rhsv_F1L2015_56,@"STO_CUDA_ENTRY STV_DEFAULT"
nvkernel__Z3rhsv_F1L2015_56:
.text.nvkernel__Z3rhsv_F1L2015_56:
        /* <DEDUP_REMOVED lines=17> */
[----:B------:R-:W0:Y:S01]  /*0110*/  LDCU.128 UR40, c[0x0][0x390] ;  /* 0x00007200ff2877ac */ /* 0x000e220008000c00 */
[----:B------:R-:W0:Y:S01]  /*0120*/  LDCU.128 UR36, c[0x0][0x3a0] ;  /* 0x00007400ff2477ac */ /* 0x000e220008000c00 */
[----:B--2---:R-:W-:Y:S01]  /*0130*/  UIMAD.WIDE.U32 UR48, UR46, 0x80, URZ ;  /* 0x000000802e3078a5 */ /* 0x004fe2000f8e00ff */
[----:B------:R-:W-:Y:S01]  /*0140*/  USHF.L.U32 UR47, UR46, 0x7, URZ ;  /* 0x000000072e2f7899 */ /* 0x000fe200080006ff */
[----:B------:R-:W2:Y:S01]  /*0150*/  LDCU.64 UR52, c[0x0][0x388] ;  /* 0x00007100ff3477ac */ /* 0x000ea20008000a00 */
[----:B-1----:R-:W-:Y:S01]  /*0160*/  UIMAD.WIDE.U32 UR6, UR4, 0x80, URZ ;  /* 0x00000080040678a5 */ /* 0x002fe2000f8e00ff */
[----:B------:R-:W-:Y:S01]  /*0170*/  USHF.L.U32 UR4, UR4, 0x7, URZ ;  /* 0x0000000704047899 */ /* 0x000fe200080006ff */
[----:B------:R-:W-:Y:S01]  /*0180*/  USHF.R.S32.HI UR50, URZ, 0x1f, UR50 ;  /* 0x0000001fff327899 */ /* 0x000fe20008011432 */
[----:B------:R-:W-:-:S03]  /*0190*/  UMOV UR46, URZ ;  /* 0x000000ff002e7c82 */ /* 0x000fc60008000000 */
[----:B------:R-:W-:-:S03]  /*01a0*/  MOV.64 R2, UR6 ;  /* 0x0000000600027c02 */ /* 0x000fc60008010f00 */
[C---:B0-----:R-:W-:Y:S02]  /*01b0*/  LOP3.LUT R28, R22.reuse, UR6, RZ, 0xfc, !PT ;  /* 0x00000006161c7c12 */ /* 0x041fe4000f8efcff */
[----:B------:R-:W-:Y:S01]  /*01c0*/  LOP3.LUT R23, R22, UR4, RZ, 0xfc, !PT ;  /* 0x0000000416177c12 */ /* 0x000fe2000f8efcff */
[----:B------:R-:W-:Y:S01]  /*01d0*/  HFMA2 R22, -RZ, RZ, 0, 0 ;  /* 0x00000000ff167431 */ /* 0x000fe200000001ff */
[----:B---34-:R-:W-:-:S07]  /*01e0*/  MOV R29, R3 ;  /* 0x00000003001d7202 */ /* 0x018fce0000000f00 */
.L_x_112:
[C---:B------:R-:W-:Y:S01]  /*01f0*/  IMAD.WIDE.U32 R2, R29.reuse, 0x66666667, RZ ;  /* 0x666666671d027825 */ /* 0x040fe200078e00ff */
[----:B------:R-:W-:Y:S01]  /*0200*/  ISETP.LT.AND P1, PT, R29, RZ, PT ;  /* 0x000000ff1d00720c */ /* 0x000fe20003f21270 */
[----:B------:R-:W-:Y:S02]  /*0210*/  IADD.64 R18, R18, -UR48 ;  /* 0x8000003012127c35 */ /* 0x000fe4000f8e0200 */
[----:B------:R-:W-:Y:S01]  /*0220*/  BSSY.RECONVERGENT B6, `(.L_x_108) ;  /* 0x0000030000067945 */ /* 0x000fe20003800200 */
[----:B0-----:R-:W-:-:S04]  /*0230*/  IMAD.WIDE.U32 R4, P0, R28, 0x66666666, R2 ;  /* 0x666666661c047825 */ /* 0x001fc80007800002 */
        /* <DEDUP_REMOVED lines=38> */
.L_x_109:
[----:B------:R-:W0:Y:S01]  /*04a0*/  LDCU UR4, c[0x0][0x380] ;  /* 0x00007000ff0477ac */ /* 0x000e220008000800 */
[----:B------:R-:W-:Y:S01]  /*04b0*/  MOV R4, R16 ;  /* 0x0000001000047202 */ /* 0x000fe20000000f00 */
[----:B------:R-:W-:Y:S01]  /*04c0*/  MOV R5, R17 ;  /* 0x0000001100057202 */ /* 0x000fe20000000f00 */
[----:B------:R-:W-:Y:S01]  /*04d0*/  MOV R7, UR50 ;  /* 0x0000003200077c02 */ /* 0x000fe20008000f00 */
[----:B------:R-:W-:Y:S01]  /*04e0*/  MOV R20, 32@lo((nvkernel__Z3rhsv_F1L2015_56 + .L_x_7@srel)) ;  /* 0x0000000000147802 */ /* 0x000fe20000000f00 */
[----:B------:R-:W-:Y:S01]  /*04f0*/  MOV R21, 32@hi((nvkernel__Z3rhsv_F1L2015_56 + .L_x_7@srel)) ;  /* 0x0000000000157802 */ /* 0x000fe20000000f00 */
[----:B0-----:R-:W-:-:S07]  /*0500*/  MOV R6, UR4 ;  /* 0x0000000400067c02 */ /* 0x001fce0008000f00 */
[----:B--2---:R-:W-:Y:S05]  /*0510*/  CALL.ABS.NOINC `(__cuda_sm20_div_s64) ;  /* 0x0000000000007943 */ /* 0x004fea0003c00000 */
.L_x_7:
[----:B--2---:R-:W-:Y:S05]  /*0520*/  BSYNC.RECONVERGENT B6 ;  /* 0x0000000000067941 */ /* 0x004fea0003800200 */
.L_x_108:
[----:B------:R-:W-:Y:S02]  /*0530*/  ISETP.GE.S64.AND P0, PT, R28, R30, PT ;  /* 0x0000001e1c00720c */ /* 0x000fe40003f16270 */
[----:B------:R-:W-:-:S12]  /*0540*/  BSSY.RECONVERGENT B0, `(.L_x_110) ;  /* 0x0000043000007945 */ /* 0x000fd80003800200 */
[----:B------:R-:W-:Y:S05]  /*0550*/  @P0 BRA `(.L_x_111) ;  /* 0x0000000400040947 */ /* 0x000fea0003800000 */
[C---:B------:R-:W-:Y:S01]  /*0560*/  IADD3 R3, PT, PT, -R4.reuse, RZ, RZ ;  /* 0x000000ff04037210 */ /* 0x040fe20007ffe1ff */
[----:B------:R-:W-:Y:S01]  /*0570*/  MOV R2, R22 ;  /* 0x0000001600027202 */ /* 0x000fe20000000f00 */
[----:B------:R-:W-:-:S03]  /*0580*/  IADD3 R0, PT, PT, R4, UR52, RZ ;  /* 0x0000003404007c10 */ /* 0x000fc6000fffe0ff */
[----:B------:R-:W-:Y:S01]  /*0590*/  IMAD R8, R3, UR51, R16 ;  /* 0x0000003303087c24 */ /* 0x000fe2000f8e0210 */
[----:B------:R-:W-:-:S04]  /*05a0*/  MOV R3, R23 ;  /* 0x0000001700037202 */ /* 0x000fc80000000f00 */
[----:B------:R-:W-:Y:S01]  /*05b0*/  IADD3 R8, PT, PT, R8, UR53, RZ ;  /* 0x0000003508087c10 */ /* 0x000fe2000fffe0ff */
[----:B------:R-:W-:-:S04]  /*05c0*/  IMAD.HI.U32 R5, RZ, R16, R2 ;  /* 0x00000010ff057227 */ /* 0x000fc800078e0002 */
[----:B------:R-:W-:-:S04]  /*05d0*/  IMAD.WIDE R2, R0, 0x14520, RZ ;  /* 0x0001452000027825 */ /* 0x000fc800078e02ff */
        /* <DEDUP_REMOVED lines=8> */
[----:B------:R-:W3:Y:S04]  /*0660*/  LDG.E.64 R12, desc[UR44][R2.64+0x8] ;  /* 0x0000082c020c7981 */ /* 0x000ee8000c1e1b00 */
[----:B------:R-:W4:Y:S01]  /*0670*/  LDG.E.64 R10, desc[UR44][R2.64+0x18] ;  /* 0x0000182c020a7981 */ /* 0x000f22000c1e1b00 */
[----:B------:R-:W-:-:S06]  /*0680*/  IADD.64 R6, R6, UR40 ;  /* 0x0000002806067c35 */ /* 0x000fcc000f8e0200 */
[----:B------:R-:W5:Y:S01]  /*0690*/  LDG.E.64 R4, desc[UR44][R6.64+0x8] ;  /* 0x0000082c06047981 */ /* 0x000f62000c1e1b00 */
[----:B------:R-:W-:Y:S01]  /*06a0*/  IMAD R9, R9, 0x841830, RZ ;  /* 0x0084183009097824 */ /* 0x000fe200078e02ff */
[----:B--2---:R-:W3:-:S15]  /*06b0*/  DMUL R14, R14, -4 ;  /* 0xc01000000e0e7828 */ /* 0x004ede0000000000 */
        /* <DEDUP_REMOVED lines=9> */
[----:B----4-:R0:W5:Y:S02]  /*0750*/  DADD R10, R10, R12 ;  /* 0x000000000a0a7229 */ /* 0x010164000000000c */
[----:B0-----:R-:W-:-:S04]  /*0760*/  IMAD.WIDE R12, R0, 0x338, RZ ;  /* 0x00000338000c7825 */ /* 0x001fc800078e02ff */
        /* <DEDUP_REMOVED lines=11> */
[----:B------:R-:W4:Y:S04]  /*0820*/  LDG.E.64 R16, desc[UR44][R2.64+0x18] ;  /* 0x0000182c02107981 */ /* 0x000f28000c1e1b00 */
[----:B------:R-:W5:-:S15]  /*0830*/  LDG.E.64 R6, desc[UR44][R6.64+0x10] ;  /* 0x0000102c06067981 */ /* 0x000f5e000c1e1b00 */
[----:B------:R-:W-:-:S12]  /*0840*/  NOP ;  /* 0x0000000000007918 */ /* 0x000fd80000000000 */
        /* <DEDUP_REMOVED lines=16> */
[----:B-----5:R-:W1:Y:S02]  /*0950*/  DFMA R10, -R10, UR38, R6 ;  /* 0x000000260a0a7c2b */ /* 0x020e640008000106 */
[----:B-1----:R0:W-:Y:S02]  /*0960*/  STG.E.64 desc[UR44][R8.64+0x29710], R10 ;  /* 0x0297100a08007986 */ /* 0x0021e4000c101b2c */
.L_x_111:
[----:B------:R-:W-:Y:S05]  /*0970*/  BSYNC.RECONVERGENT B0 ;  /* 0x0000000000007941 */ /* 0x000fea0003800200 */
.L_x_110:
[----:B------:R-:W-:Y:S01]  /*0980*/  ISETP.NE.AND P0, PT, R32, RZ, PT ;  /* 0x000000ff2000720c */ /* 0x000fe20003f05270 */
[----:B------:R-:W-:Y:S02]  /*0990*/  IADD.64 R28, R28, UR48 ;  /* 0x000000301c1c7c35 */ /* 0x000fe4000f8e0200 */
[----:B------:R-:W-:-:S10]  /*09a0*/  IADD.64 R22, R22, UR46 ;  /* 0x0000002e16167c35 */ /* 0x000fd4000f8e0200 */
[----:B------:R-:W-:Y:S05]  /*09b0*/  @P0 BRA `(.L_x_112) ;  /* 0xfffffff8000c0947 */ /* 0x000fea000383ffff */
[----:B------:R-:W-:Y:S05]  /*09c0*/  BSYNC.RECONVERGENT B7 ;  /* 0x0000000000077941 */ /* 0x000fea0003800200 */
.L_x_107:
[----:B------:R-:W-:Y:S05]  /*09d0*/  EXIT ;  /* 0x000000000000794d */ /* 0x000fea0003800000 */
.L_x_113:
        /* <DEDUP_REMOVED lines=10> */
.L_x_440:


//--------------------- .text.nvkernel__Z3rhsv_F1L1983_54 --------------------------
	.section	.text.nvkernel__Z3rhsv_F1L1983_54,"ax",@progbits
	.align	128
        .global         nvkernel__Z3rhsv_F1L1983_54
        .type           nvkernel__Z3rhsv_F1L1983_54,@function
        .size           nvkernel__Z3rhsv_F1L1983_54,(.L_x_441 - nvkernel__Z3rhsv_F1L1983_54)
        .other          nvkernel__Z3rhsv_F1L1983_54,@"STO_CUDA_ENTRY STV_DEFAULT"
nvkernel__Z3rhsv_F1L1983_54:
.text.nvkernel__Z3rhsv_F1L1983_54:
        /* <DEDUP_REMOVED lines=13> */
[----:B------:R-:W0:Y:S01]  /*00d0*/  LDC.64 R30, c[0x0][0x3b0] ;  /* 0x0000ec00ff1e7b82 */ /* 0x000e220000000a00 */
[----:B------:R-:W1:Y:S01]  /*00e0*/  LDCU.128 UR4, c[0x0][0x3c0] ;  /* 0x00007800ff0477ac */ /* 0x000e620008000c00 */
[----:B------:R-:W-:Y:S02]  /*00f0*/  MOV.64 R36, 0x3fb999999999999a ;  /* 0x999999999a247402 */ /* 0x000fe400003fb999 */
[----:B------:R-:W2:Y:S01]  /*0100*/  S2R R28, SR_TID.X ;  /* 0x00000000001c7919 */ /* 0x000ea20000002100 */
[----:B------:R-:W3:Y:S01]  /*0110*/  LDCU UR44, c[0x0][0x370] ;  /* 0x00006e00ff2c77ac */ /* 0x000ee20008000800 */
[----:B------:R-:W-:Y:S02]  /*0120*/  MOV.64 R18, R42 ;  /* 0x0000002a00127202 */ /* 0x000fe40000010f00 */
[----:B------:R-:W4:Y:S01]  /*0130*/  LDC.64 R40, c[0x0][0x3b8] ;  /* 0x0000ee00ff287b82 */ /* 0x000f220000000a00 */
[----:B------:R-:W-:Y:S01]  /*0140*/  UMOV.64 UR8, 0x100000000 ;  /* 0x0100000000087482 */ /* 0x000fe20008000000 */
[----:B------:R-:W-:Y:S01]  /*0150*/  BSSY.RECONVERGENT B7, `(.L_x_114) ;  /* 0x0000134000077945 */ /* 0x000fe20003800200 */
[----:B------:R-:W-:Y:S01]  /*0160*/  USHF.R.S32.HI UR48, URZ, 0x1f, UR48 ;  /* 0x0000001fff307899 */ /* 0x000fe20008011430 */
[----:B------:R-:W0:Y:S01]  /*0170*/  LDCU.64 UR42, c[0x0][0x358] ;  /* 0x00006b00ff2a77ac */ /* 0x000e220008000a00 */
[----:B------:R-:W0:Y:S01]  /*0180*/  LDCU UR55, c[0x0][0x380] ;  /* 0x00007000ff3777ac */ /* 0x000e220008000800 */
[----:B-1----:R-:W1:Y:S01]  /*0190*/  DMUL R36, R36, UR6 ;  /* 0x0000000624247c28 */ /* 0x002e620008000000 */
[----:B------:R-:W0:Y:S01]  /*01a0*/  LDCU UR54, c[0x0][0x384] ;  /* 0x00007080ff3677ac */ /* 0x000e220008000800 */
[----:B---3--:R-:W-:Y:S01]  /*01b0*/  UIMAD.WIDE.U32 UR46, UR44, 0x80, URZ ;  /* 0x000000802c2e78a5 */ /* 0x008fe2000f8e00ff */
[----:B------:R-:W-:Y:S01]  /*01c0*/  USHF.L.U32 UR45, UR44, 0x7, URZ ;  /* 0x000000072c2d7899 */ /* 0x000fe200080006ff */
[----:B------:R-:W3:Y:S01]  /*01d0*/  LDCU UR53, c[0x0][0x390] ;  /* 0x00007200ff3577ac */ /* 0x000ee20008000800 */
[----:B------:R-:W0:Y:S01]  /*01e0*/  LDCU UR52, c[0x0][0x38c] ;  /* 0x00007180ff3477ac */ /* 0x000e220008000800 */
[----:B------:R-:W0:Y:S01]  /*01f0*/  LDCU.64 UR40, c[0x0][0x398] ;  /* 0x00007300ff2877ac */ /* 0x000e220008000a00 */
[----:B------:R-:W0:Y:S01]  /*0200*/  LDCU.64 UR50, c[0x0][0x380] ;  /* 0x00007000ff3277ac */ /* 0x000e220008000a00 */
[----:B------:R-:W0:Y:S01]  /*0210*/  LDCU.128 UR36, c[0x0][0x3a0] ;  /* 0x00007400ff2477ac */ /* 0x000e220008000c00 */
[----:B------:R-:W-:Y:S01]  /*0220*/  USHF.R.S32.HI UR49, URZ, 0x1f, UR49 ;  /* 0x0000001fff317899 */ /* 0x000fe20008011431 */
[----:B------:R-:W-:-:S15]  /*0230*/  UMOV UR44, URZ ;  /* 0x000000ff002c7c82 */ /* 0x000fde0008000000 */
[----:B------:R-:W-:-:S09]  /*0240*/  NOP ;  /* 0x0000000000007918 */ /* 0x000fd20000000000 */
[----:B------:R-:W-:-:S15]  /*0250*/  NOP ;  /* 0x0000000000007918 */ /* 0x000fde0000000000 */
[----:B------:R-:W-:-:S15]  /*0260*/  NOP ;  /* 0x0000000000007918 */ /* 0x000fde0000000000 */
[----:B0-----:R0:W0:Y:S01]  /*0270*/  DMUL R38, R30, UR4 ;  /* 0x000000041e267c28 */ /* 0x0010220008000000 */
[----:B------:R-:W5:-:S15]  /*0280*/  LDCU.128 UR4, c[0x0][0x3d0] ;  /* 0x00007a00ff0477ac */ /* 0x000f5e0008000c00 */
[----:B------:R-:W-:-:S03]  /*0290*/  NOP ;  /* 0x0000000000007918 */ /* 0x000fc60000000000 */
[----:B------:R-:W-:-:S15]  /*02a0*/  NOP ;  /* 0x0000000000007918 */ /* 0x000fde0000000000 */
[----:B------:R-:W-:-:S15]  /*02b0*/  NOP ;  /* 0x0000000000007918 */ /* 0x000fde0000000000 */
[----:B------:R-:W-:-:S15]  /*02c0*/  NOP ;  /* 0x0000000000007918 */ /* 0x000fde0000000000 */
[----:B-----5:R0:W0:Y:S01]  /*02d0*/  DMUL R34, R30, UR4 ;  /* 0x000000041e227c28 */ /* 0x0200220008000000 */
[----:B------:R-:W5:Y:S02]  /*02e0*/  S2UR UR4, SR_CTAID.X ;  /* 0x00000000000479c3 */ /* 0x000f640000002500 */
[----:B-----5:R-:W-:-:S06]  /*02f0*/  UIMAD.WIDE.U32 UR4, UR4, 0x80, URZ ;  /* 0x00000080040478a5 */ /* 0x020fcc000f8e00ff */
[----:B--2---:R-:W-:Y:S01]  /*0300*/  LOP3.LUT R29, R28, UR4, RZ, 0xfc, !PT ;  /* 0x000000041c1d7c12 */ /* 0x004fe2000f8efcff */
[----:B------:R-:W-:Y:S01]  /*0310*/  HFMA2 R28, -RZ, RZ, 0, 0 ;  /* 0x00000000ff1c7431 */ /* 0x000fe200000001ff */
[----:B------:R-:W-:-:S04]  /*0320*/  MOV.64 R2, UR4 ;  /* 0x0000000400027c02 */ /* 0x000fc80008010f00 */
[----:B------:R-:W-:Y:S02]  /*0330*/  IADD.64 R22, R28, UR8 ;  /* 0x000000081c167c35 */ /* 0x000fe4000f8e0200 */
[----:B------:R-:W-:Y:S01]  /*0340*/  MOV R28, R29 ;  /* 0x0000001d001c7202 */ /* 0x000fe20000000f00 */
[----:B------:R-:W-:-:S15]  /*0350*/  MOV R29, R3 ;  /* 0x00000003001d7202 */ /* 0x000fde0000000f00 */
[----:B------:R-:W-:Y:S01]  /*0360*/  NOP ;  /* 0x0000000000007918 */ /* 0x000fe20000000000 */
[----:B------:R-:W-:-:S15]  /*0370*/  NOP ;  /* 0x0000000000007918 */ /* 0x000fde0000000000 */
[----:B------:R-:W-:-:S15]  /*0380*/  NOP ;  /* 0x0000000000007918 */ /* 0x000fde0000000000 */
[----:B------:R2:W0:Y:S01]  /*0390*/  DMUL R32, R30, UR6 ;  /* 0x000000061e207c28 */ /* 0x0004220008000000 */
[----:B------:R-:W5:-:S15]  /*03a0*/  LDCU.64 UR6, c[0x0][0x3e0] ;  /* 0x00007c00ff0677ac */ /* 0x000f5e0008000a00 */
[----:B------:R-:W-:-:S03]  /*03b0*/  NOP ;  /* 0x0000000000007918 */ /* 0x000fc60000000000 */
[----:B------:R-:W-:-:S15]  /*03c0*/  NOP ;  /* 0x0000000000007918 */ /* 0x000fde0000000000 */
[----:B------:R-:W-:-:S15]  /*03d0*/  NOP ;  /* 0x0000000000007918 */ /* 0x000fde0000000000 */
[----:B------:R-:W-:-:S15]  /*03e0*/  NOP ;  /* 0x0000000000007918 */ /* 0x000fde0000000000 */
[----:B----4-:R2:W4:-:S15]  /*03f0*/  DMUL R40, R30, R40 ;  /* 0x000000281e287228 */ /* 0x01051e0000000000 */
[----:B------:R-:W-:-:S04]  /*0400*/  NOP ;  /* 0x0000000000007918 */ /* 0x000fc80000000000 */
[----:B------:R-:W-:-:S15]  /*0410*/  NOP ;  /* 0x0000000000007918 */ /* 0x000fde0000000000 */
[----:B------:R-:W-:-:S15]  /*0420*/  NOP ;  /* 0x0000000000007918 */ /* 0x000fde0000000000 */
[----:B------:R-:W-:-:S15]  /*0430*/  NOP ;  /* 0x0000000000007918 */ /* 0x000fde0000000000 */
[----:B-12345:R-:W0:Y:S02]  /*0440*/  DMUL R30, R30, UR6 ;  /* 0x000000061e1e7c28 */ /* 0x03ee240008000000 */
.L_x_122:
[----:B------:R-:W-:Y:S01]  /*0450*/  LOP3.LUT R0, R29, UR48, RZ, 0xfc, !PT ;  /* 0x000000301d007c12 */ /* 0x000fe2000f8efcff */
[----:B------:R-:W-:Y:S02]  /*0460*/  IADD.64 R18, R18, -UR46 ;  /* 0x8000002e12127c35 */ /* 0x000fe4000f8e0200 */
[----:B------:R-:W-:Y:S02]  /*0470*/  BSSY.RECONVERGENT B6, `(.L_x_115) ;  /* 0x0000023000067945 */ /* 0x000fe40003800200 */
[----:B------:R-:W-:Y:S02]  /*0480*/  ISETP.NE.U32.AND P0, PT, R0, RZ, PT ;  /* 0x000000ff0000720c */ /* 0x000fe40003f05070 */
[----:B------:R-:W-:-:S05]  /*0490*/  ISETP.GT.S64.AND P1, PT, R18, RZ, PT ;  /* 0x000000ff1200720c */ /* 0x000fca0003f34270 */
[----:B------:R-:W-:-:S06]  /*04a0*/  P2R R2, PR, RZ, 0x2 ;  /* 0x00000002ff027803 */ /* 0x000fcc0000000000 */
[----:B-1----:R-:W-:Y:S05]  /*04b0*/  @P0 BRA `(.L_x_116) ;  /* 0x0000000000500947 */ /* 0x002fea0003800000 */
[----:B------:R-:W-:Y:S01]  /*04c0*/  UI2F.U32.RP UR4, UR55 ;  /* 0x000000370004725a */ /* 0x000fe20008209000 */
[----:B------:R-:W-:Y:S01]  /*04d0*/  HFMA2 R4, -RZ, RZ, 0, 0 ;  /* 0x00000000ff047431 */ /* 0x000fe200000001ff */
[----:B------:R-:W-:Y:S01]  /*04e0*/  ISETP.NE.U32.AND P2, PT, RZ, UR55, PT ;  /* 0x00000037ff007c0c */ /* 0x000fe2000bf45070 */
[----:B------:R-:W-:-:S06]  /*04f0*/  MOV R17, RZ ;  /* 0x000000ff00117202 */ /* 0x000fcc0000000f00 */
        /* <DEDUP_REMOVED lines=16> */
.L_x_116:
[----:B------:R-:W1:Y:S01]  /*0600*/  LDCU UR4, c[0x0][0x380] ;  /* 0x00007000ff0477ac */ /* 0x000e620008000800 */
[----:B------:R-:W-:Y:S01]  /*0610*/  MOV R4, R28 ;  /* 0x0000001c00047202 */ /* 0x000fe20000000f00 */
[----:B------:R-:W-:Y:S01]  /*0620*/  MOV R5, R29 ;  /* 0x0000001d00057202 */ /* 0x000fe20000000f00 */
[----:B------:R-:W-:Y:S01]  /*0630*/  MOV R7, UR48 ;  /* 0x0000003000077c02 */ /* 0x000fe20008000f00 */
[----:B------:R-:W-:Y:S01]  /*0640*/  MOV R20, 32@lo((nvkernel__Z3rhsv_F1L1983_54 + .L_x_8@srel)) ;  /* 0x0000000000147802 */ /* 0x000fe20000000f00 */
[----:B------:R-:W-:Y:S01]  /*0650*/  MOV R21, 32@hi((nvkernel__Z3rhsv_F1L1983_54 + .L_x_8@srel)) ;  /* 0x0000000000157802 */ /* 0x000fe20000000f00 */
[----:B-1----:R-:W-:-:S07]  /*0660*/  MOV R6, UR4 ;  /* 0x0000000400067c02 */ /* 0x002fce0008000f00 */
[----:B0-----:R-:W-:Y:S05]  /*0670*/  CALL.ABS.NOINC `(__cuda_sm20_div_s64) ;  /* 0x0000000000007943 */ /* 0x001fea0003c00000 */
.L_x_8:
[----:B------:R-:W-:Y:S01]  /*0680*/  MOV R16, R4 ;  /* 0x0000000400107202 */ /* 0x000fe20000000f00 */
[----:B------:R-:W-:-:S07]  /*0690*/  MOV R17, R5 ;  /* 0x0000000500117202 */ /* 0x000fce0000000f00 */
.L_x_117:
[----:B------:R-:W-:Y:S05]  /*06a0*/  BSYNC.RECONVERGENT B6 ;  /* 0x0000000000067941 */ /* 0x000fea0003800200 */
.L_x_115:
[----:B------:R-:W-:Y:S01]  /*06b0*/  LOP3.LUT R0, R17, UR49, RZ, 0xfc, !PT ;  /* 0x0000003111007c12 */ /* 0x000fe2000f8efcff */
[----:B------:R-:W-:Y:S04]  /*06c0*/  BSSY.RECONVERGENT B6, `(.L_x_118) ;  /* 0x000001e000067945 */ /* 0x000fe80003800200 */
[----:B------:R-:W-:-:S13]  /*06d0*/  ISETP.NE.U32.AND P0, PT, R0, RZ, PT ;  /* 0x000000ff0000720c */ /* 0x000fda0003f05070 */
[----:B------:R-:W-:Y:S05]  /*06e0*/  @P0 BRA `(.L_x_119) ;  /* 0x00000000004c0947 */ /* 0x000fea0003800000 */
[----:B------:R-:W-:Y:S01]  /*06f0*/  UI2F.U32.RP UR4, UR54 ;  /* 0x000000360004725a */ /* 0x000fe20008209000 */
[----:B------:R-:W-:Y:S01]  /*0700*/  HFMA2 R4, -RZ, RZ, 0, 0 ;  /* 0x00000000ff047431 */ /* 0x000fe200000001ff */
        /* <DEDUP_REMOVED lines=17> */
.L_x_119:
        /* <DEDUP_REMOVED lines=8> */
.L_x_9:
[----:B------:R-:W-:Y:S05]  /*08a0*/  BSYNC.RECONVERGENT B6 ;  /* 0x0000000000067941 */ /* 0x000fea0003800200 */
.L_x_118:
[----:B------:R-:W-:Y:S02]  /*08b0*/  ISETP.GE.S64.AND P0, PT, R28, R42, PT ;  /* 0x0000002a1c00720c */ /* 0x000fe40003f16270 */
[----:B------:R-:W-:-:S12]  /*08c0*/  BSSY.RECONVERGENT B0, `(.L_x_120) ;  /* 0x00000b8000007945 */ /* 0x000fd80003800200 */
[----:B------:R-:W-:Y:S05]  /*08d0*/  @P0 BRA `(.L_x_121) ;  /* 0x0000000800d80947 */ /* 0x000fea0003800000 */
[----:B------:R-:W-:Y:S01]  /*08e0*/  IADD3 R3, PT, PT, -R4, RZ, RZ ;  /* 0x000000ff04037210 */ /* 0x000fe20007ffe1ff */
[----:B------:R-:W-:Y:S02]  /*08f0*/  IMAD R9, R16, UR50, RZ ;  /* 0x0000003210097c24 */ /* 0x000fe4000f8e02ff */
[----:B------:R-:W-:Y:S02]  /*0900*/  HFMA2 R8, -RZ, RZ, 0, 0 ;  /* 0x00000000ff087431 */ /* 0x000fe400000001ff */
[----:B------:R-:W-:Y:S01]  /*0910*/  IMAD R6, R3, UR51, R16 ;  /* 0x0000003303067c24 */ /* 0x000fe2000f8e0210 */
[----:B------:R-:W-:Y:S02]  /*0920*/  IADD3 R3, PT, PT, R4, UR52, RZ ;  /* 0x0000003404037c10 */ /* 0x000fe4000fffe0ff */
[----:B------:R-:W-:-:S03]  /*0930*/  IADD.64 R8, R22, -R8 ;  /* 0x8000000816087235 */ /* 0x000fc600078e0200 */
[----:B------:R-:W-:Y:S02]  /*0940*/  IADD3 R6, PT, PT, R6, UR53, RZ ;  /* 0x0000003506067c10 */ /* 0x000fe4000fffe0ff */
[----:B------:R-:W-:Y:S01]  /*0950*/  SHF.R.S32.HI R5, RZ, 0x1f, R9 ;  /* 0x0000001fff057819 */ /* 0x000fe20000011409 */
[----:B------:R-:W-:Y:S01]  /*0960*/  MOV R4, R9 ;  /* 0x0000000900047202 */ /* 0x000fe20000000f00 */
[----:B------:R-:W-:-:S03]  /*0970*/  SHF.R.S32.HI R7, RZ, 0x1f, R6 ;  /* 0x0000001fff077819 */ /* 0x000fc60000011406 */
[----:B------:R-:W-:-:S04]  /*0980*/  IMAD.WIDE R6, R3, 0x66, R6 ;  /* 0x0000006603067825 */ /* 0x000fc800078e0206 */
[----:B------:R-:W-:Y:S02]  /*0990*/  IMAD R3, R7, 0x66, RZ ;  /* 0x0000006607037824 */ /* 0x000fe400078e02ff */
[----:B------:R-:W-:-:S04]  /*09a0*/  IMAD.WIDE.U32 R4, R6, 0x66, R4 ;  /* 0x0000006606047825 */ /* 0x000fc800078e0004 */
[----:B------:R-:W-:Y:S01]  /*09b0*/  IMAD.SHL.U32 R6, R4, 0x8, RZ ;  /* 0x0000000804067824 */ /* 0x000fe200078e00ff */
[----:B------:R-:W-:-:S04]  /*09c0*/  IADD3 R3, PT, PT, R5, R3, RZ ;  /* 0x0000000305037210 */ /* 0x000fc80007ffe0ff */
[----:B------:R-:W-:-:S05]  /*09d0*/  SHF.L.U64.HI R7, R4, 0x3, R3 ;  /* 0x0000000304077819 */ /* 0x000fca0000010203 */
[C---:B------:R-:W-:Y:S02]  /*09e0*/  IADD.64 R8, R6.reuse, UR40 ;  /* 0x0000002806087c35 */ /* 0x040fe4000f8e0200 */
[----:B------:R-:W-:-:S04]  /*09f0*/  IADD.64 R4, R6, UR36 ;  /* 0x0000002406047c35 */ /* 0x000fc8000f8e0200 */
[----:B------:R-:W2:Y:S04]  /*0a00*/  LDG.E.64 R12, desc[UR42][R8.64+-0x8] ;  /* 0xfffff82a080c7981 */ /* 0x000ea8000c1e1b00 */
[----:B------:R-:W2:Y:S04]  /*0a10*/  LDG.E.64 R14, desc[UR42][R8.64] ;  /* 0x0000002a080e7981 */ /* 0x000ea8000c1e1b00 */
[----:B------:R-:W3:Y:S04]  /*0a20*/  LDG.E.64 R10, desc[UR42][R8.64+0x8] ;  /* 0x0000082a080a7981 */ /* 0x000ee8000c1e1b00 */
[----:B------:R-:W4:Y:S01]  /*0a30*/  LDG.E.64 R16, desc[UR42][R4.64] ;  /* 0x0000002a04107981 */ /* 0x000f22000c1e1b00 */
[----:B------:R-:W-:-:S02]  /*0a40*/  IADD.64 R6, R6, UR38 ;  /* 0x0000002606067c35 */ /* 0x000fc4000f8e0200 */
[C---:B------:R-:W-:Y:S02]  /*0a50*/  IADD.64 R44, R8.reuse, 0x1000000 ;  /* 0x01000000082c7835 */ /* 0x040fe400078e0200 */
[----:B------:R-:W-:Y:S02]  /*0a60*/  IADD.64 R24, R8, 0x1000000 ;  /* 0x0100000008187835 */ /* 0x000fe400078e0200 */
[----:B------:R-:W-:Y:S02]  /*0a70*/  IADD.64 R20, R4, 0x1000000 ;  /* 0x0100000004147835 */ /* 0x000fe400078e0200 */
[----:B--2---:R-:W3:-:S15]  /*0a80*/  DFMA R12, R14, -2, R12 ;  /* 0xc00000000e0c782b */ /* 0x004ede000000000c */
[----:B------:R-:W-:-:S04]  /*0a90*/  NOP ;  /* 0x0000000000007918 */ /* 0x000fc80000000000 */
[----:B------:R-:W-:-:S15]  /*0aa0*/  NOP ;  /* 0x0000000000007918 */ /* 0x000fde0000000000 */
[----:B------:R-:W-:-:S15]  /*0ab0*/  NOP ;  /* 0x0000000000007918 */ /* 0x000fde0000000000 */
[----:B------:R-:W-:-:S15]  /*0ac0*/  NOP ;  /* 0x0000000000007918 */ /* 0x000fde0000000000 */
[----:B---3--:R1:W4:Y:S02]  /*0ad0*/  DADD R10, R10, R12 ;  /* 0x000000000a0a7229 */ /* 0x008324000000000c */
[----:B-1----:R-:W-:-:S15]  /*0ae0*/  IADD.64 R12, R8, 0x1000000 ;  /* 0x01000000080c7835 */ /* 0x002fde00078e0200 */
[----:B------:R-:W-:Y:S02]  /*0af0*/  NOP ;  /* 0x0000000000007918 */ /* 0x000fe40000000000 */
[----:B------:R-:W-:-:S15]  /*0b00*/  NOP ;  /* 0x0000000000007918 */ /* 0x000fde0000000000 */
[----:B------:R-:W-:-:S15]  /*0b10*/  NOP ;  /* 0x0000000000007918 */ /* 0x000fde0000000000 */
[----:B------:R-:W-:-:S15]  /*0b20*/  NOP ;  /* 0x0000000000007918 */ /* 0x000fde0000000000 */
[----:B----4-:R-:W1:Y:S02]  /*0b30*/  DFMA R26, R40, R10, R16 ;  /* 0x0000000a281a722b */ /* 0x010e640000000010 */
[----:B-1----:R1:W-:Y:S01]  /*0b40*/  STG.E.64 desc[UR42][R4.64], R26 ;  /* 0x0000001a04007986 */ /* 0x0023e2000c101b2a */
[----:B------:R-:W-:-:S03]  /*0b50*/  IADD.64 R16, R6, 0x1000000 ;  /* 0x0100000006107835 */ /* 0x000fc600078e0200 */
[----:B------:R-:W2:Y:S04]  /*0b60*/  LDG.E.64 R10, desc[UR42][R44.64+-0x7e7548] ;  /* 0x818ab82a2c0a7981 */ /* 0x000ea8000c1e1b00 */
[----:B------:R-:W3:Y:S04]  /*0b70*/  LDG.E.64 R16, desc[UR42][R16.64+-0x7e7540] ;  /* 0x818ac02a10107981 */ /* 0x000ee8000c1e1b00 */
[----:B------:R-:W2:Y:S01]  /*0b80*/  LDG.E.64 R12, desc[UR42][R12.64+-0x7e7540] ;  /* 0x818ac02a0c0c7981 */ /* 0x000ea2000c1e1b00 */
[----:B-1----:R-:W-:-:S03]  /*0b90*/  IADD.64 R26, R6, 0x1000000 ;  /* 0x01000000061a7835 */ /* 0x002fc600078e0200 */
[----:B------:R-:W4:Y:S04]  /*0ba0*/  LDG.E.64 R24, desc[UR42][R24.64+-0x7e7538] ;  /* 0x818ac82a18187981 */ /* 0x000f28000c1e1b00 */
[----:B------:R1:W3:Y:S04]  /*0bb0*/  LDG.E.64 R14, desc[UR42][R26.64+-0x7e7538] ;  /* 0x818ac82a1a0e7981 */ /* 0x0002e8000c1e1b00 */
[----:B------:R-:W5:Y:S01]  /*0bc0*/  LDG.E.64 R20, desc[UR42][R20.64+-0x7e7540] ;  /* 0x818ac02a14147981 */ /* 0x000f62000c1e1b00 */
[----:B-1----:R-:W-:-:S15]  /*0bd0*/  IADD.64 R26, R8, 0x1000000 ;  /* 0x01000000081a7835 */ /* 0x002fde00078e0200 */
[----:B------:R-:W-:-:S07]  /*0be0*/  NOP ;  /* 0x0000000000007918 */ /* 0x000fce0000000000 */
[----:B------:R-:W-:-:S15]  /*0bf0*/  NOP ;  /* 0x0000000000007918 */ /* 0x000fde0000000000 */
[----:B--2---:R1:W4:Y:S02]  /*0c00*/  DFMA R10, R12, -2, R10 ;  /* 0xc00000000c0a782b */ /* 0x004324000000000a */
[----:B-1----:R-:W-:-:S15]  /*0c10*/  IADD.64 R12, R8, 0x1000000 ;  /* 0x01000000080c7835 */ /* 0x002fde00078e0200 */
[----:B------:R-:W-:Y:S02]  /*0c20*/  NOP ;  /* 0x0000000000007918 */ /* 0x000fe40000000000 */
[----:B------:R-:W-:-:S15]  /*0c30*/  NOP ;  /* 0x0000000000007918 */ /* 0x000fde0000000000 */
[----:B------:R-:W-:-:S15]  /*0c40*/  NOP ;  /* 0x0000000000007918 */ /* 0x000fde0000000000 */
[----:B------:R-:W-:-:S15]  /*0c50*/  NOP ;  /* 0x0000000000007918 */ /* 0x000fde0000000000 */
[----:B---3--:R1:W5:Y:S02]  /*0c60*/  DADD R14, R14, -R16 ;  /* 0x000000000e0e7229 */ /* 0x0083640000000810 */
[----:B-1----:R-:W-:-:S15]  /*0c70*/  IADD.64 R16, R4, 0x1000000 ;  /* 0x0100000004107835 */ /* 0x002fde00078e0200 */
[----:B------:R-:W-:Y:S02]  /*0c80*/  NOP ;  /* 0x0000000000007918 */ /* 0x000fe40000000000 */
[----:B------:R-:W-:-:S15]  /*0c90*/  NOP ;  /* 0x0000000000007918 */ /* 0x000fde0000000000 */
[----:B------:R-:W-:-:S15]  /*0ca0*/  NOP ;  /* 0x0000000000007918 */ /* 0x000fde0000000000 */
[----:B------:R-:W-:-:S15]  /*0cb0*/  NOP ;  /* 0x0000000000007918 */ /* 0x000fde0000000000 */
[----:B----4-:R1:W-:Y:S02]  /*0cc0*/  DADD R10, R24, R10 ;  /* 0x00000000180a7229 */ /* 0x0103e4000000000a */
[----:B-1----:R-:W-:-:S15]  /*0cd0*/  IADD.64 R24, R6, 0x1000000 ;  /* 0x0100000006187835 */ /* 0x002fde00078e0200 */
[----:B------:R-:W-:Y:S02]  /*0ce0*/  NOP ;  /* 0x0000000000007918 */ /* 0x000fe40000000000 */
[----:B------:R-:W-:-:S15]  /*0cf0*/  NOP ;  /* 0x0000000000007918 */ /* 0x000fde0000000000 */
[----:B------:R-:W-:-:S15]  /*0d00*/  NOP ;  /* 0x0000000000007918 */ /* 0x000fde0000000000 */
[----:B------:R-:W-:-:S15]  /*0d10*/  NOP ;  /* 0x0000000000007918 */ /* 0x000fde0000000000 */
[----:B-----5:R-:W1:-:S15]  /*0d20*/  DFMA R14, R36, R14, R20 ;  /* 0x0000000e240e722b */ /* 0x020e5e0000000014 */
[----:B------:R-:W-:-:S04]  /*0d30*/  NOP ;  /* 0x0000000000007918 */ /* 0x000fc80000000000 */
[----:B------:R-:W-:-:S15]  /*0d40*/  NOP ;  /* 0x0000000000007918 */ /* 0x000fde0000000000 */
[----:B------:R-:W-:-:S15]  /*0d50*/  NOP ;  /* 0x0000000000007918 */ /* 0x000fde0000000000 */
[----:B------:R-:W-:-:S15]  /*0d60*/  NOP ;  /* 0x0000000000007918 */ /* 0x000fde0000000000 */
[----:B01----:R-:W0:Y:S02]  /*0d70*/  DFMA R44, R38, R10, R14 ;  /* 0x0000000a262c722b */ /* 0x003e24000000000e */
[----:B0-----:R0:W-:Y:S01]  /*0d80*/  STG.E.64 desc[UR42][R16.64+-0x7e7540], R44 ;  /* 0x818ac02c10007986 */ /* 0x0011e2000c101b2a */
[----:B------:R-:W-:Y:S02]  /*0d90*/  IADD.64 R14, R8, 0x1000000 ;  /* 0x01000000080e7835 */ /* 0x000fe400078e0200 */
[----:B------:R-:W-:Y:S02]  /*0da0*/  IADD.64 R10, R4, 0x1000000 ;  /* 0x01000000040a7835 */ /* 0x000fe400078e0200 */
[----:B------:R-:W2:Y:S04]  /*0db0*/  LDG.E.64 R12, desc[UR42][R12.64+0x31578] ;  /* 0x0315782a0c0c7981 */ /* 0x000ea8000c1e1b00 */
[----:B------:R-:W3:Y:S04]  /*0dc0*/  LDG.E.64 R24, desc[UR42][R24.64+0x31580] ;  /* 0x0315802a18187981 */ /* 0x000ee8000c1e1b00 */
[----:B------:R-:W4:Y:S01]  /*0dd0*/  LDG.E.64 R14, desc[UR42][R14.64+0x31588] ;  /* 0x0315882a0e0e7981 */ /* 0x000f22000c1e1b00 */
[----:B0-----:R-:W-:-:S03]  /*0de0*/  IADD.64 R44, R6, 0x1000000 ;  /* 0x01000000062c7835 */ /* 0x001fc600078e0200 */
[----:B------:R-:W2:Y:S04]  /*0df0*/  LDG.E.64 R16, desc[UR42][R26.64+0x31580] ;  /* 0x0315802a1a107981 */ /* 0x000ea8000c1e1b00 */
[----:B------:R0:W3:Y:S04]  /*0e00*/  LDG.E.64 R20, desc[UR42][R44.64+0x31588] ;  /* 0x0315882a2c147981 */ /* 0x0000e8000c1e1b00 */
[----:B------:R-:W5:Y:S01]  /*0e10*/  LDG.E.64 R10, desc[UR42][R10.64+0x31580] ;  /* 0x0315802a0a0a7981 */ /* 0x000f62000c1e1b00 */
[----:B0-----:R-:W-:-:S15]  /*0e20*/  IADD.64 R44, R4, 0x1000000 ;  /* 0x01000000042c7835 */ /* 0x001fde00078e0200 */
[----:B------:R-:W-:-:S06]  /*0e30*/  NOP ;  /* 0x0000000000007918 */ /* 0x000fcc0000000000 */
[----:B------:R-:W-:-:S15]  /*0e40*/  NOP ;  /* 0x0000000000007918 */ /* 0x000fde0000000000 */
[----:B--2---:R0:W4:Y:S02]  /*0e50*/  DFMA R16, R16, -2, R12 ;  /* 0xc00000001010782b */ /* 0x004124000000000c */
[----:B0-----:R-:W-:-:S15]  /*0e60*/  IADD.64 R12, R8, 0x2000000 ;  /* 0x02000000080c7835 */ /* 0x001fde00078e0200 */
[----:B------:R-:W-:Y:S02]  /*0e70*/  NOP ;  /* 0x0000000000007918 */ /* 0x000fe40000000000 */
[----:B------:R-:W-:-:S15]  /*0e80*/  NOP ;  /* 0x0000000000007918 */ /* 0x000fde0000000000 */
[----:B------:R-:W-:-:S15]  /*0e90*/  NOP ;  /* 0x0000000000007918 */ /* 0x000fde0000000000 */
[----:B------:R-:W-:-:S15]  /*0ea0*/  NOP ;  /* 0x0000000000007918 */ /* 0x000fde0000000000 */
[----:B---3--:R0:W5:Y:S02]  /*0eb0*/  DADD R20, R20, -R24 ;  /* 0x0000000014147229 */ /* 0x0081640000000818 */
[----:B0-----:R-:W-:-:S15]  /*0ec0*/  IADD.64 R24, R6, 0x2000000 ;  /* 0x0200000006187835 */ /* 0x001fde00078e0200 */
[----:B------:R-:W-:Y:S02]  /*0ed0*/  NOP ;  /* 0x0000000000007918 */ /* 0x000fe40000000000 */
[----:B------:R-:W-:-:S15]  /*0ee0*/  NOP ;  /* 0x0000000000007918 */ /* 0x000fde0000000000 */
[----:B------:R-:W-:-:S15]  /*0ef0*/  NOP ;  /* 0x0000000000007918 */ /* 0x000fde0000000000 */
[----:B------:R-:W-:-:S15]  /*0f00*/  NOP ;  /* 0x0000000000007918 */ /* 0x000fde0000000000 */
[----:B----4-:R0:W-:Y:S02]  /*0f10*/  DADD R16, R14, R16 ;  /* 0x000000000e107229 */ /* 0x0101e40000000010 */
[----:B0-----:R-:W-:-:S15]  /*0f20*/  IADD.64 R14, R8, 0x2000000 ;  /* 0x02000000080e7835 */ /* 0x001fde00078e0200 */
[----:B------:R-:W-:Y:S02]  /*0f30*/  NOP ;  /* 0x0000000000007918 */ /* 0x000fe40000000000 */
[----:B------:R-:W-:-:S15]  /*0f40*/  NOP ;  /* 0x0000000000007918 */ /* 0x000fde0000000000 */
[----:B------:R-:W-:-:S15]  /*0f50*/  NOP ;  /* 0x0000000000007918 */ /* 0x000fde0000000000 */
[----:B------:R-:W-:-:S15]  /*0f60*/  NOP ;  /* 0x0000000000007918 */ /* 0x000fde0000000000 */
[----:B-----5:R0:W1:Y:S02]  /*0f70*/  DFMA R20, R36, R20, R10 ;  /* 0x000000142414722b */ /* 0x020064000000000a */
[----:B0-----:R-:W-:-:S15]  /*0f80*/  IADD.64 R10, R4, 0x2000000 ;  /* 0x02000000040a7835 */ /* 0x001fde00078e0200 */
[----:B------:R-:W-:Y:S02]  /*0f90*/  NOP ;  /* 0x0000000000007918 */ /* 0x000fe40000000000 */
[----:B------:R-:W-:-:S15]  /*0fa0*/  NOP ;  /* 0x0000000000007918 */ /* 0x000fde0000000000 */
[----:B------:R-:W-:-:S15]  /*0fb0*/  NOP ;  /* 0x0000000000007918 */ /* 0x000fde0000000000 */
[----:B------:R-:W-:-:S15]  /*0fc0*/  NOP ;  /* 0x0000000000007918 */ /* 0x000fde0000000000 */
[----:B-1----:R-:W0:Y:S02]  /*0fd0*/  DFMA R26, R34, R16, R20 ;  /* 0x00000010221a722b */ /* 0x002e240000000014 */
[----:B0-----:R0:W-:Y:S01]  /*0fe0*/  STG.E.64 desc[UR42][R44.64+0x31580], R26 ;  /* 0x0315801a2c007986 */ /* 0x0011e2000c101b2a */
[----:B------:R-:W-:-:S03]  /*0ff0*/  IADD.64 R16, R8, 0x2000000 ;  /* 0x0200000008107835 */ /* 0x000fc600078e0200 */
[----:B------:R-:W2:Y:S04]  /*1000*/  LDG.E.64 R24, desc[UR42][R24.64+-0x7b5fc0] ;  /* 0x84a0402a18187981 */ /* 0x000ea8000c1e1b00 */
[----:B------:R-:W3:Y:S04]  /*1010*/  LDG.E.64 R12, desc[UR42][R12.64+-0x7b5fc8] ;  /* 0x84a0382a0c0c7981 */ /* 0x000ee8000c1e1b00 */
[----:B------:R-:W3:Y:S01]  /*1020*/  LDG.E.64 R16, desc[UR42][R16.64+-0x7b5fc0] ;  /* 0x84a0402a10107981 */ /* 0x000ee2000c1e1b00 */
[----:B0-----:R-:W-:-:S03]  /*1030*/  IADD.64 R44, R6, 0x2000000 ;  /* 0x02000000062c7835 */ /* 0x001fc600078e0200 */
[----:B------:R-:W4:Y:S04]  /*1040*/  LDG.E.64 R14, desc[UR42][R14.64+-0x7b5fb8] ;  /* 0x84a0482a0e0e7981 */ /* 0x000f28000c1e1b00 */
[----:B------:R0:W2:Y:S04]  /*1050*/  LDG.E.64 R20, desc[UR42][R44.64+-0x7b5fb8] ;  /* 0x84a0482a2c147981 */ /* 0x0000a8000c1e1b00 */
[----:B------:R-:W5:Y:S01]  /*1060*/  LDG.E.64 R10, desc[UR42][R10.64+-0x7b5fc0] ;  /* 0x84a0402a0a0a7981 */ /* 0x000f62000c1e1b00 */
[----:B0-----:R-:W-:-:S15]  /*1070*/  IADD.64 R44, R8, 0x2000000 ;  /* 0x02000000082c7835 */ /* 0x001fde00078e0200 */
[----:B------:R-:W-:-:S07]  /*1080*/  NOP ;  /* 0x0000000000007918 */ /* 0x000fce0000000000 */
[----:B------:R-:W-:-:S15]  /*1090*/  NOP ;  /* 0x0000000000007918 */ /* 0x000fde0000000000 */
[----:B---3--:R0:W4:Y:S02]  /*10a0*/  DFMA R26, R16, -2, R12 ;  /* 0xc0000000101a782b */ /* 0x008124000000000c */
[----:B0-----:R-:W-:Y:S02]  /*10b0*/  IADD.64 R16, R6, 0x2000000 ;  /* 0x0200000006107835 */ /* 0x001fe400078e0200 */
[----:B------:R-:W-:-:S15]  /*10c0*/  IADD.64 R12, R8, 0x2000000 ;  /* 0x02000000080c7835 */ /* 0x000fde00078e0200 */
[----:B------:R-:W-:-:S15]  /*10d0*/  NOP ;  /* 0x0000000000007918 */ /* 0x000fde0000000000 */
[----:B------:R-:W-:-:S15]  /*10e0*/  NOP ;  /* 0x0000000000007918 */ /* 0x000fde0000000000 */
[----:B------:R-:W-:-:S15]  /*10f0*/  NOP ;  /* 0x0000000000007918 */ /* 0x000fde0000000000 */
[----:B--2---:R0:W5:Y:S02]  /*1100*/  DADD R20, R20, -R24 ;  /* 0x0000000014147229 */ /* 0x0041640000000818 */
[----:B0-----:R-:W-:-:S15]  /*1110*/  IADD.64 R24, R4, 0x2000000 ;  /* 0x0200000004187835 */ /* 0x001fde00078e0200 */
[----:B------:R-:W-:Y:S02]  /*1120*/  NOP ;  /* 0x0000000000007918 */ /* 0x000fe40000000000 */
[----:B------:R-:W-:-:S15]  /*1130*/  NOP ;  /* 0x0000000000007918 */ /* 0x000fde0000000000 */
[----:B------:R-:W-:-:S15]  /*1140*/  NOP ;  /* 0x0000000000007918 */ /* 0x000fde0000000000 */
[----:B------:R-:W-:-:S15]  /*1150*/  NOP ;  /* 0x0000000000007918 */ /* 0x000fde0000000000 */
[----:B----4-:R-:W-:-:S15]  /*1160*/  DADD R26, R14, R26 ;  /* 0x000000000e1a7229 */ /* 0x010fde000000001a */
[----:B------:R-:W-:-:S04]  /*1170*/  NOP ;  /* 0x0000000000007918 */ /* 0x000fc80000000000 */
[----:B------:R-:W-:-:S15]  /*1180*/  NOP ;  /* 0x0000000000007918 */ /* 0x000fde0000000000 */
[----:B------:R-:W-:-:S15]  /*1190*/  NOP ;  /* 0x0000000000007918 */ /* 0x000fde0000000000 */
[----:B------:R-:W-:-:S15]  /*11a0*/  NOP ;  /* 0x0000000000007918 */ /* 0x000fde0000000000 */
[----:B-----5:R-:W0:-:S15]  /*11b0*/  DFMA R20, R36, R20, R10 ;  /* 0x000000142414722b */ /* 0x020e1e000000000a */
[----:B------:R-:W-:-:S04]  /*11c0*/  NOP ;  /* 0x0000000000007918 */ /* 0x000fc80000000000 */
[----:B------:R-:W-:-:S15]  /*11d0*/  NOP ;  /* 0x0000000000007918 */ /* 0x000fde0000000000 */
[----:B------:R-:W-:-:S15]  /*11e0*/  NOP ;  /* 0x0000000000007918 */ /* 0x000fde0000000000 */
[----:B------:R-:W-:-:S15]  /*11f0*/  NOP ;  /* 0x0000000000007918 */ /* 0x000fde0000000000 */
[----:B0-----:R-:W0:Y:S02]  /*1200*/  DFMA R20, R32, R26, R20 ;  /* 0x0000001a2014722b */ /* 0x001e240000000014 */
[----:B0-----:R0:W-:Y:S01]  /*1210*/  STG.E.64 desc[UR42][R24.64+-0x7b5fc0], R20 ;  /* 0x84a0401418007986 */ /* 0x0011e2000c101b2a */
[----:B------:R-:W-:-:S03]  /*1220*/  IADD.64 R26, R8, 0x2000000 ;  /* 0x02000000081a7835 */ /* 0x000fc600078e0200 */
[----:B------:R-:W2:Y:S04]  /*1230*/  LDG.E.64 R14, desc[UR42][R16.64+0x62b08] ;  /* 0x062b082a100e7981 */ /* 0x000ea8000c1e1b00 */
[----:B------:R-:W3:Y:S04]  /*1240*/  LDG.E.64 R8, desc[UR42][R26.64+0x62af8] ;  /* 0x062af82a1a087981 */ /* 0x000ee8000c1e1b00 */
[----:B------:R-:W3:Y:S01]  /*1250*/  LDG.E.64 R10, desc[UR42][R44.64+0x62b00] ;  /* 0x062b002a2c0a7981 */ /* 0x000ee2000c1e1b00 */
[----:B0-----:R-:W-:Y:S02]  /*1260*/  IADD.64 R20, R6, 0x2000000 ;  /* 0x0200000006147835 */ /* 0x001fe400078e0200 */
[----:B------:R-:W-:-:S02]  /*1270*/  IADD.64 R6, R4, 0x2000000 ;  /* 0x0200000004067835 */ /* 0x000fc400078e0200 */
[----:B------:R-:W4:Y:S04]  /*1280*/  LDG.E.64 R12, desc[UR42][R12.64+0x62b08] ;  /* 0x062b082a0c0c7981 */ /* 0x000f28000c1e1b00 */
[----:B------:R-:W2:Y:S04]  /*1290*/  LDG.E.64 R16, desc[UR42][R20.64+0x62b00] ;  /* 0x062b002a14107981 */ /* 0x000ea8000c1e1b00 */
[----:B------:R-:W5:Y:S01]  /*12a0*/  LDG.E.64 R6, desc[UR42][R6.64+0x62b00] ;  /* 0x062b002a06067981 */ /* 0x000f62000c1e1b00 */
[----:B------:R-:W-:-:S15]  /*12b0*/  IADD.64 R4, R4, 0x2000000 ;  /* 0x0200000004047835 */ /* 0x000fde00078e0200 */
[----:B------:R-:W-:-:S06]  /*12c0*/  NOP ;  /* 0x0000000000007918 */ /* 0x000fcc0000000000 */
[----:B------:R-:W-:-:S15]  /*12d0*/  NOP ;  /* 0x0000000000007918 */ /* 0x000fde0000000000 */
[----:B---3--:R-:W4:-:S15]  /*12e0*/  DFMA R8, R10, -2, R8 ;  /* 0xc00000000a08782b */ /* 0x008f1e0000000008 */
[----:B------:R-:W-:-:S04]  /*12f0*/  NOP ;  /* 0x0000000000007918 */ /* 0x000fc80000000000 */
[----:B------:R-:W-:-:S15]  /*1300*/  NOP ;  /* 0x0000000000007918 */ /* 0x000fde0000000000 */
[----:B------:R-:W-:-:S15]  /*1310*/  NOP ;  /* 0x0000000000007918 */ /* 0x000fde0000000000 */
[----:B------:R-:W-:-:S15]  /*1320*/  NOP ;  /* 0x0000000000007918 */ /* 0x000fde0000000000 */
[----:B--2---:R-:W5:-:S15]  /*1330*/  DADD R14, R14, -R16 ;  /* 0x000000000e0e7229 */ /* 0x004f5e0000000810 */
[----:B------:R-:W-:-:S04]  /*1340*/  NOP ;  /* 0x0000000000007918 */ /* 0x000fc80000000000 */
        /* <DEDUP_REMOVED lines=14> */
[----:B0-----:R1:W-:Y:S02]  /*1430*/  STG.E.64 desc[UR42][R4.64+0x62b00], R8 ;  /* 0x062b000804007986 */ /* 0x0013e4000c101b2a */
.L_x_121:
[----:B------:R-:W-:Y:S05]  /*1440*/  BSYNC.RECONVERGENT B0 ;  /* 0x0000000000007941 */ /* 0x000fea0003800200 */
.L_x_120:
[----:B------:R-:W-:Y:S01]  /*1450*/  ISETP.NE.AND P0, PT, R2, RZ, PT ;  /* 0x000000ff0200720c */ /* 0x000fe20003f05270 */
[----:B------:R-:W-:Y:S02]  /*1460*/  IADD.64 R22, R22, UR44 ;  /* 0x0000002c16167c35 */ /* 0x000fe4000f8e0200 */
[----:B------:R-:W-:-:S10]  /*1470*/  IADD.64 R28, R28, UR46 ;  /* 0x0000002e1c1c7c35 */ /* 0x000fd4000f8e0200 */
[----:B------:R-:W-:Y:S05]  /*1480*/  @P0 BRA `(.L_x_122) ;  /* 0xffffffec00f00947 */ /* 0x000fea000383ffff */
[----:B------:R-:W-:Y:S05]  /*1490*/  BSYNC.RECONVERGENT B7 ;  /* 0x0000000000077941 */ /* 0x000fea0003800200 */
.L_x_114:
[----:B------:R-:W-:Y:S05]  /*14a0*/  EXIT ;  /* 0x000000000000794d */ /* 0x000fea0003800000 */
.L_x_123:
        /* <DEDUP_REMOVED lines=13> */
.L_x_441:


//--------------------- .text.nvkernel__Z3rhsv_F1L1952_52 --------------------------
	.section	.text.nvkernel__Z3rhsv_F1L1952_52,"ax",@progbits
	.align	128
        .global         nvkernel__Z3rhsv_F1L1952_52
        .type           nvkernel__Z3rhsv_F1L1952_52,@function
        .size           nvkernel__Z3rhsv_F1L1952_52,(.L_x_442 - nvkernel__Z3rhsv_F1L1952_52)
        .other          nvkernel__Z3rhsv_F1L1952_52,@"STO_CUDA_ENTRY STV_DEFAULT"
nvkernel__Z3rhsv_F1L1952_52:
.text.nvkernel__Z3rhsv_F1L1952_52:
        /* <DEDUP_REMOVED lines=14> */
[----:B------:R-:W1:Y:S01]  /*00e0*/  S2UR UR4, SR_CTAID.X ;  /* 0x00000000000479c3 */ /* 0x000e620000002500 */
[----:B------:R-:W2:Y:S01]  /*00f0*/  LDCU.64 UR6, c[0x0][0x3a8] ;  /* 0x00007500ff0677ac */ /* 0x000ea20008000a00 */
[----:B------:R-:W-:Y:S02]  /*0100*/  MOV.64 R36, 0x3ff5555555555555 ;  /* 0x5555555555247402 */ /* 0x000fe400003ff555 */
[----:B------:R-:W-:Y:S02]  /*0110*/  MOV.64 R34, 0x3fff5c28f5c28f5b ;  /* 0x28f5c28f5b227402 */ /* 0x000fe400003fff5c */
[----:B------:R-:W3:Y:S01]  /*0120*/  LDCU UR44, c[0x0][0x370] ;  /* 0x00006e00ff2c77ac */ /* 0x000ee20008000800 */
[----:B------:R-:W-:Y:S02]  /*0130*/  MOV.64 R32, 0x3fc5555555555555 ;  /* 0x5555555555207402 */ /* 0x000fe400003fc555 */
[----:B------:R-:W-:-:S02]  /*0140*/  MOV.64 R30, 0x3fdeb851eb851eb6 ;  /* 0x51eb851eb61e7402 */ /* 0x000fc400003fdeb8 */
[----:B------:R-:W-:Y:S01]  /*0150*/  UMOV.64 UR8, 0x100000000 ;  /* 0x0100000000087482 */ /* 0x000fe20008000000 */
[----:B------:R-:W-:Y:S02]  /*0160*/  MOV.64 R18, R38 ;  /* 0x0000002600127202 */ /* 0x000fe40000010f00 */
[----:B------:R-:W-:Y:S01]  /*0170*/  BSSY.RECONVERGENT B7, `(.L_x_124) ;  /* 0x000011c000077945 */ /* 0x000fe20003800200 */
[----:B------:R-:W-:Y:S01]  /*0180*/  USHF.R.S32.HI UR48, URZ, 0x1f, UR48 ;  /* 0x0000001fff307899 */ /* 0x000fe20008011430 */
[----:B------:R-:W-:Y:S01]  /*0190*/  USHF.R.S32.HI UR49, URZ, 0x1f, UR49 ;  /* 0x0000001fff317899 */ /* 0x000fe20008011431 */
[----:B------:R-:W4:Y:S01]  /*01a0*/  LDCU.64 UR42, c[0x0][0x358] ;  /* 0x00006b00ff2a77ac */ /* 0x000f220008000a00 */
[----:B--2---:R-:W2:Y:S01]  /*01b0*/  DMUL R36, R36, UR6 ;  /* 0x0000000624247c28 */ /* 0x004ea20008000000 */
[----:B------:R-:W2:Y:S01]  /*01c0*/  LDCU UR55, c[0x0][0x380] ;  /* 0x00007000ff3777ac */ /* 0x000ea20008000800 */
[----:B-1----:R-:W-:Y:S01]  /*01d0*/  UIMAD.WIDE.U32 UR4, UR4, 0x80, URZ ;  /* 0x00000080040478a5 */ /* 0x002fe2000f8e00ff */
[----:B---3--:R-:W-:Y:S01]  /*01e0*/  UIMAD.WIDE.U32 UR46, UR44, 0x80, URZ ;  /* 0x000000802c2e78a5 */ /* 0x008fe2000f8e00ff */
[----:B------:R-:W-:Y:S01]  /*01f0*/  USHF.L.U32 UR45, UR44, 0x7, URZ ;  /* 0x000000072c2d7899 */ /* 0x000fe200080006ff */
[----:B------:R-:W1:Y:S03]  /*0200*/  LDCU UR54, c[0x0][0x384] ;  /* 0x00007080ff3677ac */ /* 0x000e660008000800 */
[----:B0-----:R-:W-:Y:S01]  /*0210*/  LOP3.LUT R29, R28, UR4, RZ, 0xfc, !PT ;  /* 0x000000041c1d7c12 */ /* 0x001fe2000f8efcff */
[----:B------:R-:W-:Y:S01]  /*0220*/  HFMA2 R28, -RZ, RZ, 0, 0 ;  /* 0x00000000ff1c7431 */ /* 0x000fe200000001ff */
[----:B------:R-:W-:-:S02]  /*0230*/  MOV.64 R2, UR4 ;  /* 0x0000000400027c02 */ /* 0x000fc40008010f00 */
[----:B------:R-:W0:Y:S02]  /*0240*/  LDCU UR53, c[0x0][0x390] ;  /* 0x00007200ff3577ac */ /* 0x000e240008000800 */
[----:B------:R-:W-:Y:S02]  /*0250*/  IADD.64 R22, R28, UR8 ;  /* 0x000000081c167c35 */ /* 0x000fe4000f8e0200 */
[----:B------:R-:W-:Y:S01]  /*0260*/  MOV R28, R29 ;  /* 0x0000001d001c7202 */ /* 0x000fe20000000f00 */
[----:B------:R-:W-:Y:S01]  /*0270*/  MOV R29, R3 ;  /* 0x00000003001d7202 */ /* 0x000fe20000000f00 */
[----:B------:R-:W3:Y:S01]  /*0280*/  LDCU UR52, c[0x0][0x38c] ;  /* 0x00007180ff3477ac */ /* 0x000ee20008000800 */
[----:B------:R-:W0:Y:S01]  /*0290*/  LDCU.64 UR40, c[0x0][0x398] ;  /* 0x00007300ff2877ac */ /* 0x000e220008000a00 */
[----:B------:R-:W0:Y:S01]  /*02a0*/  LDCU.64 UR50, c[0x0][0x380] ;  /* 0x00007000ff3277ac */ /* 0x000e220008000a00 */
[----:B------:R-:W0:Y:S01]  /*02b0*/  LDCU.128 UR36, c[0x0][0x3a0] ;  /* 0x00007400ff2477ac */ /* 0x000e220008000c00 */
[----:B------:R-:W-:-:S15]  /*02c0*/  UMOV UR44, URZ ;  /* 0x000000ff002c7c82 */ /* 0x000fde0008000000 */
[----:B------:R-:W-:-:S12]  /*02d0*/  NOP ;  /* 0x0000000000007918 */ /* 0x000fd80000000000 */
[----:B------:R-:W-:-:S15]  /*02e0*/  NOP ;  /* 0x0000000000007918 */ /* 0x000fde0000000000 */
[----:B------:R-:W0:-:S15]  /*02f0*/  DMUL R34, R34, UR6 ;  /* 0x0000000622227c28 */ /* 0x000e1e0008000000 */
[----:B------:R-:W-:-:S04]  /*0300*/  NOP ;  /* 0x0000000000007918 */ /* 0x000fc80000000000 */
[----:B------:R-:W-:-:S15]  /*0310*/  NOP ;  /* 0x0000000000007918 */ /* 0x000fde0000000000 */
[----:B------:R-:W-:-:S15]  /*0320*/  NOP ;  /* 0x0000000000007918 */ /* 0x000fde0000000000 */
[----:B------:R-:W-:-:S15]  /*0330*/  NOP ;  /* 0x0000000000007918 */ /* 0x000fde0000000000 */
[----:B------:R-:W0:-:S15]  /*0340*/  DMUL R32, R32, UR6 ;  /* 0x0000000620207c28 */ /* 0x000e1e0008000000 */
[----:B------:R-:W-:-:S04]  /*0350*/  NOP ;  /* 0x0000000000007918 */ /* 0x000fc80000000000 */
[----:B------:R-:W-:-:S15]  /*0360*/  NOP ;  /* 0x0000000000007918 */ /* 0x000fde0000000000 */
[----:B------:R-:W-:-:S15]  /*0370*/  NOP ;  /* 0x0000000000007918 */ /* 0x000fde0000000000 */
[----:B------:R-:W-:-:S15]  /*0380*/  NOP ;  /* 0x0000000000007918 */ /* 0x000fde0000000000 */
[----:B-1234-:R-:W0:Y:S02]  /*0390*/  DMUL R30, R30, -UR6 ;  /* 0x800000061e1e7c28 */ /* 0x01ee240008000000 */
.L_x_132:
[----:B------:R-:W-:Y:S01]  /*03a0*/  LOP3.LUT R0, R29, UR48, RZ, 0xfc, !PT ;  /* 0x000000301d007c12 */ /* 0x000fe2000f8efcff */
[----:B------:R-:W-:Y:S02]  /*03b0*/  IADD.64 R18, R18, -UR46 ;  /* 0x8000002e12127c35 */ /* 0x000fe4000f8e0200 */
        /* <DEDUP_REMOVED lines=25> */
.L_x_126:
[----:B------:R-:W1:Y:S01]  /*0550*/  LDCU UR4, c[0x0][0x380] ;  /* 0x00007000ff0477ac */ /* 0x000e620008000800 */
[----:B------:R-:W-:Y:S01]  /*0560*/  MOV R4, R28 ;  /* 0x0000001c00047202 */ /* 0x000fe20000000f00 */
[----:B------:R-:W-:Y:S01]  /*0570*/  MOV R5, R29 ;  /* 0x0000001d00057202 */ /* 0x000fe20000000f00 */
[----:B------:R-:W-:Y:S01]  /*0580*/  MOV R7, UR48 ;  /* 0x0000003000077c02 */ /* 0x000fe20008000f00 */
[----:B------:R-:W-:Y:S01]  /*0590*/  MOV R20, 32@lo((nvkernel__Z3rhsv_F1L1952_52 + .L_x_10@srel)) ;  /* 0x0000000000147802 */ /* 0x000fe20000000f00 */
[----:B------:R-:W-:Y:S01]  /*05a0*/  MOV R21, 32@hi((nvkernel__Z3rhsv_F1L1952_52 + .L_x_10@srel)) ;  /* 0x0000000000157802 */ /* 0x000fe20000000f00 */
[----:B-1----:R-:W-:-:S07]  /*05b0*/  MOV R6, UR4 ;  /* 0x0000000400067c02 */ /* 0x002fce0008000f00 */
[----:B0-----:R-:W-:Y:S05]  /*05c0*/  CALL.ABS.NOINC `(__cuda_sm20_div_s64) ;  /* 0x0000000000007943 */ /* 0x001fea0003c00000 */
.L_x_10:
[----:B------:R-:W-:Y:S01]  /*05d0*/  MOV R16, R4 ;  /* 0x0000000400107202 */ /* 0x000fe20000000f00 */
[----:B------:R-:W-:-:S07]  /*05e0*/  MOV R17, R5 ;  /* 0x0000000500117202 */ /* 0x000fce0000000f00 */
.L_x_127:
[----:B0-----:R-:W-:Y:S05]  /*05f0*/  BSYNC.RECONVERGENT B6 ;  /* 0x0000000000067941 */ /* 0x001fea0003800200 */
.L_x_125:
        /* <DEDUP_REMOVED lines=23> */
.L_x_129:
[----:B------:R-:W0:Y:S01]  /*0770*/  LDCU UR4, c[0x0][0x384] ;  /* 0x00007080ff0477ac */ /* 0x000e220008000800 */
[----:B------:R-:W-:Y:S01]  /*0780*/  MOV R4, R16 ;  /* 0x0000001000047202 */ /* 0x000fe20000000f00 */
[----:B------:R-:W-:Y:S01]  /*0790*/  MOV R5, R17 ;  /* 0x0000001100057202 */ /* 0x000fe20000000f00 */
[----:B------:R-:W-:Y:S01]  /*07a0*/  MOV R7, UR49 ;  /* 0x0000003100077c02 */ /* 0x000fe20008000f00 */
[----:B------:R-:W-:Y:S01]  /*07b0*/  MOV R20, 32@lo((nvkernel__Z3rhsv_F1L1952_52 + .L_x_11@srel)) ;  /* 0x0000000000147802 */ /* 0x000fe20000000f00 */
[----:B------:R-:W-:Y:S01]  /*07c0*/  MOV R21, 32@hi((nvkernel__Z3rhsv_F1L1952_52 + .L_x_11@srel)) ;  /* 0x0000000000157802 */ /* 0x000fe20000000f00 */
[----:B0-----:R-:W-:-:S07]  /*07d0*/  MOV R6, UR4 ;  /* 0x0000000400067c02 */ /* 0x001fce0008000f00 */
[----:B------:R-:W-:Y:S05]  /*07e0*/  CALL.ABS.NOINC `(__cuda_sm20_div_s64) ;  /* 0x0000000000007943 */ /* 0x000fea0003c00000 */
.L_x_11:
[----:B------:R-:W-:Y:S05]  /*07f0*/  BSYNC.RECONVERGENT B6 ;  /* 0x0000000000067941 */ /* 0x000fea0003800200 */
.L_x_128:
[----:B------:R-:W-:Y:S02]  /*0800*/  ISETP.GE.S64.AND P0, PT, R28, R38, PT ;  /* 0x000000261c00720c */ /* 0x000fe40003f16270 */
[----:B------:R-:W-:-:S12]  /*0810*/  BSSY.RECONVERGENT B0, `(.L_x_130) ;  /* 0x00000ad000007945 */ /* 0x000fd80003800200 */
[----:B------:R-:W-:Y:S05]  /*0820*/  @P0 BRA `(.L_x_131) ;  /* 0x0000000800ac0947 */ /* 0x000fea0003800000 */
[----:B------:R-:W-:Y:S01]  /*0830*/  IADD3 R3, PT, PT, -R4, RZ, RZ ;  /* 0x000000ff04037210 */ /* 0x000fe20007ffe1ff */
[----:B------:R-:W-:Y:S02]  /*0840*/  IMAD R7, R16, UR50, RZ ;  /* 0x0000003210077c24 */ /* 0x000fe4000f8e02ff */
[----:B------:R-:W-:Y:S01]  /*0850*/  HFMA2 R6, -RZ, RZ, 0, 0 ;  /* 0x00000000ff067431 */ /* 0x000fe200000001ff */
[----:B------:R-:W-:Y:S01]  /*0860*/  IADD3 R9, PT, PT, R4, UR52, RZ ;  /* 0x0000003404097c10 */ /* 0x000fe2000fffe0ff */
[----:B------:R-:W-:-:S03]  /*0870*/  IMAD R2, R3, UR51, R16 ;  /* 0x0000003303027c24 */ /* 0x000fc6000f8e0210 */
        /* <DEDUP_REMOVED lines=11> */
[----:B------:R-:W-:-:S04]  /*0930*/  IADD.64 R6, R4, UR40 ;  /* 0x0000002804067c35 */ /* 0x000fc8000f8e0200 */
[C---:B------:R-:W-:Y:S02]  /*0940*/  IADD.64 R8, R6.reuse, 0x3000000 ;  /* 0x0300000006087835 */ /* 0x040fe400078e0200 */
[C---:B------:R-:W-:Y:S02]  /*0950*/  IADD.64 R24, R6.reuse, 0x1000000 ;  /* 0x0100000006187835 */ /* 0x040fe400078e0200 */
[C---:B------:R-:W-:Y:S02]  /*0960*/  IADD.64 R12, R6.reuse, 0x3000000 ;  /* 0x03000000060c7835 */ /* 0x040fe400078e0200 */
[C---:B------:R-:W-:Y:S02]  /*0970*/  IADD.64 R26, R6.reuse, 0x1000000 ;  /* 0x01000000061a7835 */ /* 0x040fe400078e0200 */
[C---:B------:R-:W-:Y:S02]  /*0980*/  IADD.64 R14, R6.reuse, 0x1000000 ;  /* 0x01000000060e7835 */ /* 0x040fe400078e0200 */
[----:B------:R-:W-:-:S02]  /*0990*/  IADD.64 R20, R6, 0x1000000 ;  /* 0x0100000006147835 */ /* 0x000fc400078e0200 */
[C---:B------:R-:W-:Y:S02]  /*09a0*/  IADD.64 R44, R6.reuse, 0x2000000 ;  /* 0x02000000062c7835 */ /* 0x040fe400078e0200 */
[C---:B------:R-:W-:Y:S02]  /*09b0*/  IADD.64 R10, R6.reuse, 0x2000000 ;  /* 0x02000000060a7835 */ /* 0x040fe400078e0200 */
[C---:B------:R-:W-:Y:S02]  /*09c0*/  IADD.64 R2, R6.reuse, 0x2000000 ;  /* 0x0200000006027835 */ /* 0x040fe400078e0200 */
[----:B------:R-:W-:Y:S02]  /*09d0*/  IADD.64 R16, R6, 0x2000000 ;  /* 0x0200000006107835 */ /* 0x000fe400078e0200 */
[----:B------:R-:W2:Y:S04]  /*09e0*/  LDG.E.64 R8, desc[UR42][R8.64+-0x784a40] ;  /* 0x87b5c02a08087981 */ /* 0x000ea8000c1e1b00 */
[----:B------:R-:W2:Y:S04]  /*09f0*/  LDG.E.64 R24, desc[UR42][R24.64+-0x7e7540] ;  /* 0x818ac02a18187981 */ /* 0x000ea8000c1e1b00 */
[----:B------:R-:W3:Y:S04]  /*0a00*/  LDG.E.64 R12, desc[UR42][R12.64+-0x784a48] ;  /* 0x87b5b82a0c0c7981 */ /* 0x000ee8000c1e1b00 */
[----:B------:R-:W3:Y:S04]  /*0a10*/  LDG.E.64 R26, desc[UR42][R26.64+-0x7e7548] ;  /* 0x818ab82a1a1a7981 */ /* 0x000ee8000c1e1b00 */
[----:B------:R-:W4:Y:S04]  /*0a20*/  LDG.E.64 R14, desc[UR42][R14.64+0x31580] ;  /* 0x0315802a0e0e7981 */ /* 0x000f28000c1e1b00 */
[----:B------:R-:W5:Y:S04]  /*0a30*/  LDG.E.64 R20, desc[UR42][R20.64+0x31578] ;  /* 0x0315782a14147981 */ /* 0x000f68000c1e1b00 */
[----:B------:R-:W3:Y:S04]  /*0a40*/  LDG.E.64 R6, desc[UR42][R44.64+0x62af8] ;  /* 0x062af82a2c067981 */ /* 0x000ee8000c1e1b00 */
[----:B------:R-:W3:Y:S04]  /*0a50*/  LDG.E.64 R10, desc[UR42][R10.64+0x62b00] ;  /* 0x062b002a0a0a7981 */ /* 0x000ee8000c1e1b00 */
[----:B------:R-:W3:Y:S04]  /*0a60*/  LDG.E.64 R2, desc[UR42][R2.64+-0x7b5fc0] ;  /* 0x84a0402a02027981 */ /* 0x000ee8000c1e1b00 */
[----:B------:R-:W3:Y:S01]  /*0a70*/  LDG.E.64 R16, desc[UR42][R16.64+-0x7b5fc8] ;  /* 0x84a0382a10107981 */ /* 0x000ee2000c1e1b00 */
[----:B------:R-:W-:-:S02]  /*0a80*/  IADD.64 R4, R4, UR36 ;  /* 0x0000002404047c35 */ /* 0x000fc4000f8e0200 */
[----:B--2---:R-:W0:-:S15]  /*0a90*/  DMUL R24, R8, R24 ;  /* 0x0000001808187228 */ /* 0x004e1e0000000000 */
[----:B------:R-:W-:-:S04]  /*0aa0*/  NOP ;  /* 0x0000000000007918 */ /* 0x000fc80000000000 */
[----:B------:R-:W-:-:S15]  /*0ab0*/  NOP ;  /* 0x0000000000007918 */ /* 0x000fde0000000000 */
[----:B------:R-:W-:-:S15]  /*0ac0*/  NOP ;  /* 0x0000000000007918 */ /* 0x000fde0000000000 */
[----:B------:R-:W-:-:S15]  /*0ad0*/  NOP ;  /* 0x0000000000007918 */ /* 0x000fde0000000000 */
[----:B---3--:R-:W1:-:S15]  /*0ae0*/  DMUL R26, R12, R26 ;  /* 0x0000001a0c1a7228 */ /* 0x008e5e0000000000 */
[----:B------:R-:W-:-:S04]  /*0af0*/  NOP ;  /* 0x0000000000007918 */ /* 0x000fc80000000000 */
[----:B------:R-:W-:-:S15]  /*0b00*/  NOP ;  /* 0x0000000000007918 */ /* 0x000fde0000000000 */
[----:B------:R-:W-:-:S15]  /*0b10*/  NOP ;  /* 0x0000000000007918 */ /* 0x000fde0000000000 */
[----:B------:R-:W-:-:S15]  /*0b20*/  NOP ;  /* 0x0000000000007918 */ /* 0x000fde0000000000 */
[----:B0-----:R-:W-:-:S15]  /*0b30*/  DMUL R42, R24, R24 ;  /* 0x00000018182a7228 */ /* 0x001fde0000000000 */
[----:B------:R-:W-:-:S04]  /*0b40*/  NOP ;  /* 0x0000000000007918 */ /* 0x000fc80000000000 */
[----:B------:R-:W-:-:S15]  /*0b50*/  NOP ;  /* 0x0000000000007918 */ /* 0x000fde0000000000 */
[----:B------:R-:W-:-:S15]  /*0b60*/  NOP ;  /* 0x0000000000007918 */ /* 0x000fde0000000000 */
[----:B------:R-:W-:-:S15]  /*0b70*/  NOP ;  /* 0x0000000000007918 */ /* 0x000fde0000000000 */
[----:B----4-:R-:W0:-:S15]  /*0b80*/  DMUL R14, R8, R14 ;  /* 0x0000000e080e7228 */ /* 0x010e1e0000000000 */
[----:B------:R-:W-:-:S04]  /*0b90*/  NOP ;  /* 0x0000000000007918 */ /* 0x000fc80000000000 */
[----:B------:R-:W-:-:S15]  /*0ba0*/  NOP ;  /* 0x0000000000007918 */ /* 0x000fde0000000000 */
[----:B------:R-:W-:-:S15]  /*0bb0*/  NOP ;  /* 0x0000000000007918 */ /* 0x000fde0000000000 */
[----:B------:R-:W-:-:S15]  /*0bc0*/  NOP ;  /* 0x0000000000007918 */ /* 0x000fde0000000000 */
[----:B-1----:R-:W-:-:S15]  /*0bd0*/  DADD R24, R24, -R26 ;  /* 0x0000000018187229 */ /* 0x002fde000000081a */
[----:B------:R-:W-:-:S04]  /*0be0*/  NOP ;  /* 0x0000000000007918 */ /* 0x000fc80000000000 */
[----:B------:R-:W-:-:S15]  /*0bf0*/  NOP ;  /* 0x0000000000007918 */ /* 0x000fde0000000000 */
[----:B------:R-:W-:-:S15]  /*0c00*/  NOP ;  /* 0x0000000000007918 */ /* 0x000fde0000000000 */
[----:B------:R-:W-:-:S15]  /*0c10*/  NOP ;  /* 0x0000000000007918 */ /* 0x000fde0000000000 */
[----:B-----5:R-:W1:-:S15]  /*0c20*/  DMUL R20, R12, R20 ;  /* 0x000000140c147228 */ /* 0x020e5e0000000000 */
[----:B------:R-:W-:-:S04]  /*0c30*/  NOP ;  /* 0x0000000000007918 */ /* 0x000fc80000000000 */
[----:B------:R-:W-:-:S15]  /*0c40*/  NOP ;  /* 0x0000000000007918 */ /* 0x000fde0000000000 */
[----:B------:R-:W-:-:S15]  /*0c50*/  NOP ;  /* 0x0000000000007918 */ /* 0x000fde0000000000 */
[----:B------:R-:W-:-:S15]  /*0c60*/  NOP ;  /* 0x0000000000007918 */ /* 0x000fde0000000000 */
[----:B------:R-:W2:-:S15]  /*0c70*/  DMUL R26, R26, R26 ;  /* 0x0000001a1a1a7228 */ /* 0x000e9e0000000000 */
[----:B------:R-:W-:-:S04]  /*0c80*/  NOP ;  /* 0x0000000000007918 */ /* 0x000fc80000000000 */
[----:B------:R-:W-:-:S15]  /*0c90*/  NOP ;  /* 0x0000000000007918 */ /* 0x000fde0000000000 */
[----:B------:R-:W-:-:S15]  /*0ca0*/  NOP ;  /* 0x0000000000007918 */ /* 0x000fde0000000000 */
[----:B------:R-:W-:-:S15]  /*0cb0*/  NOP ;  /* 0x0000000000007918 */ /* 0x000fde0000000000 */
[----:B0-----:R-:W-:-:S15]  /*0cc0*/  DFMA R42, R14, R14, R42 ;  /* 0x0000000e0e2a722b */ /* 0x001fde000000002a */
[----:B------:R-:W-:-:S04]  /*0cd0*/  NOP ;  /* 0x0000000000007918 */ /* 0x000fc80000000000 */
[----:B------:R-:W-:-:S15]  /*0ce0*/  NOP ;  /* 0x0000000000007918 */ /* 0x000fde0000000000 */
[----:B------:R-:W-:-:S15]  /*0cf0*/  NOP ;  /* 0x0000000000007918 */ /* 0x000fde0000000000 */
[----:B------:R-:W-:-:S15]  /*0d00*/  NOP ;  /* 0x0000000000007918 */ /* 0x000fde0000000000 */
[----:B------:R-:W0:-:S15]  /*0d10*/  DMUL R6, R12, R6 ;  /* 0x000000060c067228 */ /* 0x000e1e0000000000 */
        /* <DEDUP_REMOVED lines=9> */
[----:B--2---:R-:W-:-:S15]  /*0db0*/  DFMA R26, R20, R20, R26 ;  /* 0x00000014141a722b */ /* 0x004fde000000001a */
[----:B------:R-:W-:-:S04]  /*0dc0*/  NOP ;  /* 0x0000000000007918 */ /* 0x000fc80000000000 */
[----:B------:R-:W-:-:S15]  /*0dd0*/  NOP ;  /* 0x0000000000007918 */ /* 0x000fde0000000000 */
[----:B------:R-:W-:-:S15]  /*0de0*/  NOP ;  /* 0x0000000000007918 */ /* 0x000fde0000000000 */
[----:B------:R-:W-:-:S15]  /*0df0*/  NOP ;  /* 0x0000000000007918 */ /* 0x000fde0000000000 */
[----:B0-----:R0:W-:Y:S02]  /*0e00*/  DFMA R10, R8, R10, -R6 ;  /* 0x0000000a080a722b */ /* 0x0011e40000000806 */
[----:B0-----:R-:W-:-:S15]  /*0e10*/  IADD.64 R6, R4, 0x1000000 ;  /* 0x0100000004067835 */ /* 0x001fde00078e0200 */
[----:B------:R-:W-:Y:S02]  /*0e20*/  NOP ;  /* 0x0000000000007918 */ /* 0x000fe40000000000 */
[----:B------:R-:W-:-:S15]  /*0e30*/  NOP ;  /* 0x0000000000007918 */ /* 0x000fde0000000000 */
[----:B------:R-:W-:-:S15]  /*0e40*/  NOP ;  /* 0x0000000000007918 */ /* 0x000fde0000000000 */
[----:B------:R-:W-:-:S15]  /*0e50*/  NOP ;  /* 0x0000000000007918 */ /* 0x000fde0000000000 */
[----:B------:R0:W-:Y:S02]  /*0e60*/  DMUL R20, R8, R2 ;  /* 0x0000000208147228 */ /* 0x0001e40000000000 */
[----:B0-----:R-:W-:-:S15]  /*0e70*/  IADD.64 R8, R4, 0x1000000 ;  /* 0x0100000004087835 */ /* 0x001fde00078e0200 */
[----:B------:R-:W-:Y:S02]  /*0e80*/  NOP ;  /* 0x0000000000007918 */ /* 0x000fe40000000000 */
[----:B------:R-:W-:-:S15]  /*0e90*/  NOP ;  /* 0x0000000000007918 */ /* 0x000fde0000000000 */
[----:B------:R-:W-:-:S15]  /*0ea0*/  NOP ;  /* 0x0000000000007918 */ /* 0x000fde0000000000 */
[----:B------:R-:W-:-:S15]  /*0eb0*/  NOP ;  /* 0x0000000000007918 */ /* 0x000fde0000000000 */
[----:B------:R0:W1:Y:S02]  /*0ec0*/  DMUL R16, R12, R16 ;  /* 0x000000100c107228 */ /* 0x0000640000000000 */
[C---:B0-----:R-:W-:Y:S02]  /*0ed0*/  IADD.64 R12, R4.reuse, 0x2000000 ;  /* 0x02000000040c7835 */ /* 0x041fe400078e0200 */
[----:B------:R-:W-:-:S15]  /*0ee0*/  IADD.64 R4, R4, 0x2000000 ;  /* 0x0200000004047835 */ /* 0x000fde00078e0200 */
[----:B------:R-:W-:-:S15]  /*0ef0*/  NOP ;  /* 0x0000000000007918 */ /* 0x000fde0000000000 */
[----:B------:R-:W-:-:S15]  /*0f00*/  NOP ;  /* 0x0000000000007918 */ /* 0x000fde0000000000 */
[----:B------:R-:W-:-:S15]  /*0f10*/  NOP ;  /* 0x0000000000007918 */ /* 0x000fde0000000000 */
[----:B-1----:R-:W0:-:S15]  /*0f20*/  DMUL R2, R16, -R16 ;  /* 0x8000001010027228 */ /* 0x002e1e0000000000 */
[----:B------:R-:W-:-:S04]  /*0f30*/  NOP ;  /* 0x0000000000007918 */ /* 0x000fc80000000000 */
[----:B------:R-:W-:-:S15]  /*0f40*/  NOP ;  /* 0x0000000000007918 */ /* 0x000fde0000000000 */
[----:B------:R-:W-:-:S15]  /*0f50*/  NOP ;  /* 0x0000000000007918 */ /* 0x000fde0000000000 */
[----:B------:R-:W-:-:S15]  /*0f60*/  NOP ;  /* 0x0000000000007918 */ /* 0x000fde0000000000 */
[----:B------:R-:W-:-:S15]  /*0f70*/  DFMA R42, R20, R20, R42 ;  /* 0x00000014142a722b */ /* 0x000fde000000002a */
[----:B------:R-:W-:-:S04]  /*0f80*/  NOP ;  /* 0x0000000000007918 */ /* 0x000fc80000000000 */
[----:B------:R-:W-:-:S15]  /*0f90*/  NOP ;  /* 0x0000000000007918 */ /* 0x000fde0000000000 */
[----:B------:R-:W-:-:S15]  /*0fa0*/  NOP ;  /* 0x0000000000007918 */ /* 0x000fde0000000000 */
[----:B------:R-:W-:-:S15]  /*0fb0*/  NOP ;  /* 0x0000000000007918 */ /* 0x000fde0000000000 */
[----:B------:R-:W1:-:S15]  /*0fc0*/  DFMA R26, R16, R16, R26 ;  /* 0x00000010101a722b */ /* 0x000e5e000000001a */
        /* <DEDUP_REMOVED lines=14> */
[----:B------:R-:W0:Y:S02]  /*10b0*/  DMUL R24, R24, UR38 ;  /* 0x0000002618187c28 */ /* 0x000e240008000000 */
[----:B0-----:R0:W-:-:S15]  /*10c0*/  STG.E.64 desc[UR42][R6.64+-0x7e7540], R24 ;  /* 0x818ac01806007986 */ /* 0x0011de000c101b2a */
[----:B------:R-:W-:Y:S02]  /*10d0*/  NOP ;  /* 0x0000000000007918 */ /* 0x000fe40000000000 */
[----:B------:R-:W-:-:S15]  /*10e0*/  NOP ;  /* 0x0000000000007918 */ /* 0x000fde0000000000 */
[----:B------:R-:W-:-:S15]  /*10f0*/  NOP ;  /* 0x0000000000007918 */ /* 0x000fde0000000000 */
[----:B------:R-:W-:-:S15]  /*1100*/  NOP ;  /* 0x0000000000007918 */ /* 0x000fde0000000000 */
[----:B------:R-:W-:-:S15]  /*1110*/  DADD R20, R20, -R16 ;  /* 0x0000000014147229 */ /* 0x000fde0000000810 */
[----:B------:R-:W-:-:S04]  /*1120*/  NOP ;  /* 0x0000000000007918 */ /* 0x000fc80000000000 */
[----:B------:R-:W-:-:S15]  /*1130*/  NOP ;  /* 0x0000000000007918 */ /* 0x000fde0000000000 */
[----:B------:R-:W-:-:S15]  /*1140*/  NOP ;  /* 0x0000000000007918 */ /* 0x000fde0000000000 */
[----:B------:R-:W-:-:S15]  /*1150*/  NOP ;  /* 0x0000000000007918 */ /* 0x000fde0000000000 */
[----:B------:R-:W-:-:S15]  /*1160*/  DMUL R26, R30, R26 ;  /* 0x0000001a1e1a7228 */ /* 0x000fde0000000000 */
[----:B------:R-:W-:-:S04]  /*1170*/  NOP ;  /* 0x0000000000007918 */ /* 0x000fc80000000000 */
[----:B------:R-:W-:-:S15]  /*1180*/  NOP ;  /* 0x0000000000007918 */ /* 0x000fde0000000000 */
[----:B------:R-:W-:-:S15]  /*1190*/  NOP ;  /* 0x0000000000007918 */ /* 0x000fde0000000000 */
[----:B------:R-:W-:-:S15]  /*11a0*/  NOP ;  /* 0x0000000000007918 */ /* 0x000fde0000000000 */
[----:B------:R-:W1:Y:S02]  /*11b0*/  DMUL R14, R14, UR38 ;  /* 0x000000260e0e7c28 */ /* 0x000e640008000000 */
[----:B-1----:R0:W-:-:S15]  /*11c0*/  STG.E.64 desc[UR42][R8.64+0x31580], R14 ;  /* 0x0315800e08007986 */ /* 0x0021de000c101b2a */
[----:B------:R-:W-:Y:S02]  /*11d0*/  NOP ;  /* 0x0000000000007918 */ /* 0x000fe40000000000 */
        /* <DEDUP_REMOVED lines=8> */
[----:B------:R-:W1:Y:S02]  /*1260*/  DMUL R20, R36, R20 ;  /* 0x0000001424147228 */ /* 0x000e640000000000 */
[----:B-1----:R0:W-:-:S15]  /*1270*/  STG.E.64 desc[UR42][R12.64+-0x7b5fc0], R20 ;  /* 0x84a040140c007986 */ /* 0x0021de000c101b2a */
[----:B------:R-:W-:Y:S02]  /*1280*/  NOP ;  /* 0x0000000000007918 */ /* 0x000fe40000000000 */
[----:B------:R-:W-:-:S15]  /*1290*/  NOP ;  /* 0x0000000000007918 */ /* 0x000fde0000000000 */
[----:B------:R-:W-:-:S15]  /*12a0*/  NOP ;  /* 0x0000000000007918 */ /* 0x000fde0000000000 */
[----:B------:R-:W-:-:S15]  /*12b0*/  NOP ;  /* 0x0000000000007918 */ /* 0x000fde0000000000 */
[----:B------:R-:W1:Y:S02]  /*12c0*/  DFMA R2, R34, R10, R2 ;  /* 0x0000000a2202722b */ /* 0x000e640000000002 */
[----:B-1----:R0:W-:Y:S02]  /*12d0*/  STG.E.64 desc[UR42][R4.64+0x62b00], R2 ;  /* 0x062b000204007986 */ /* 0x0021e4000c101b2a */
.L_x_131:
[----:B------:R-:W-:Y:S05]  /*12e0*/  BSYNC.RECONVERGENT B0 ;  /* 0x0000000000007941 */ /* 0x000fea0003800200 */
.L_x_130:
[----:B------:R-:W-:Y:S01]  /*12f0*/  ISETP.NE.AND P0, PT, R40, RZ, PT ;  /* 0x000000ff2800720c */ /* 0x000fe20003f05270 */
[----:B------:R-:W-:Y:S02]  /*1300*/  IADD.64 R22, R22, UR44 ;  /* 0x0000002c16167c35 */ /* 0x000fe4000f8e0200 */
[----:B------:R-:W-:-:S10]  /*1310*/  IADD.64 R28, R28, UR46 ;  /* 0x0000002e1c1c7c35 */ /* 0x000fd4000f8e0200 */
[----:B------:R-:W-:Y:S05]  /*1320*/  @P0 BRA `(.L_x_132) ;  /* 0xfffffff0001c0947 */ /* 0x000fea000383ffff */
[----:B------:R-:W-:Y:S05]  /*1330*/  BSYNC.RECONVERGENT B7 ;  /* 0x0000000000077941 */ /* 0x000fea0003800200 */
.L_x_124:
[----:B------:R-:W-:Y:S05]  /*1340*/  EXIT ;  /* 0x000000000000794d */ /* 0x000fea0003800000 */
.L_x_133:
        /* <DEDUP_REMOVED lines=11> */
.L_x_442:


//--------------------- .text.nvkernel__Z3rhsv_F1L1940_50 --------------------------
	.section	.text.nvkernel__Z3rhsv_F1L1940_50,"ax",@progbits
	.align	128
        .global         nvkernel__Z3rhsv_F1L1940_50
        .type           nvkernel__Z3rhsv_F1L1940_50,@function
        .size           nvkernel__Z3rhsv_F1L1940_50,(.L_x_443 - nvkernel__Z3rhsv_F1L1940_50)
        .other          nvkernel__Z3rhsv_F1L1940_50,@"STO_CUDA_ENTRY STV_DEFAULT"
nvkernel__Z3rhsv_F1L1940_50:
.text.nvkernel__Z3rhsv_F1L1940_50:
        /* <DEDUP_REMOVED lines=18> */
[----:B------:R-:W-:Y:S01]  /*0120*/  UMOV.64 UR6, 0x100000000 ;  /* 0x0100000000067482 */ /* 0x000fe20008000000 */
[----:B------:R-:W-:Y:S01]  /*0130*/  USHF.R.S32.HI UR50, URZ, 0x1f, UR50 ;  /* 0x0000001fff327899 */ /* 0x000fe20008011432 */
[----:B------:R-:W3:Y:S01]  /*0140*/  LDCU.64 UR44, c[0x0][0x358] ;  /* 0x00006b00ff2c77ac */ /* 0x000ee20008000a00 */
[----:B------:R-:W4:Y:S01]  /*0150*/  LDCU UR52, c[0x0][0x380] ;  /* 0x00007000ff3477ac */ /* 0x000f220008000800 */
[----:B------:R-:W0:Y:S01]  /*0160*/  LDCU UR53, c[0x0][0x384] ;  /* 0x00007080ff3577ac */ /* 0x000e220008000800 */
[----:B--2---:R-:W-:Y:S01]  /*0170*/  UIMAD.WIDE.U32 UR48, UR46, 0x80, URZ ;  /* 0x000000802e3078a5 */ /* 0x004fe2000f8e00ff */
[----:B------:R-:W-:Y:S01]  /*0180*/  USHF.L.U32 UR47, UR46, 0x7, URZ ;  /* 0x000000072e2f7899 */ /* 0x000fe200080006ff */
[----:B------:R-:W2:Y:S01]  /*0190*/  LDCU UR54, c[0x0][0x390] ;  /* 0x00007200ff3677ac */ /* 0x000ea20008000800 */
[----:B-1----:R-:W-:Y:S01]  /*01a0*/  UIMAD.WIDE.U32 UR4, UR4, 0x80, URZ ;  /* 0x00000080040478a5 */ /* 0x002fe2000f8e00ff */
[----:B------:R-:W1:Y:S01]  /*01b0*/  LDCU UR55, c[0x0][0x38c] ;  /* 0x00007180ff3777ac */ /* 0x000e620008000800 */
[----:B------:R-:W1:Y:S04]  /*01c0*/  LDCU.64 UR42, c[0x0][0x398] ;  /* 0x00007300ff2a77ac */ /* 0x000e680008000a00 */
[----:B0-----:R-:W-:Y:S01]  /*01d0*/  LOP3.LUT R29, R28, UR4, RZ, 0xfc, !PT ;  /* 0x000000041c1d7c12 */ /* 0x001fe2000f8efcff */
[----:B------:R-:W-:Y:S01]  /*01e0*/  HFMA2 R28, -RZ, RZ, 0, 0 ;  /* 0x00000000ff1c7431 */ /* 0x000fe200000001ff */
[----:B------:R-:W-:-:S02]  /*01f0*/  MOV.64 R2, UR4 ;  /* 0x0000000400027c02 */ /* 0x000fc40008010f00 */
[----:B------:R-:W0:Y:S02]  /*0200*/  LDCU.64 UR40, c[0x0][0x3b0] ;  /* 0x00007600ff2877ac */ /* 0x000e240008000a00 */
[----:B------:R-:W-:Y:S02]  /*0210*/  IADD.64 R22, R28, UR6 ;  /* 0x000000061c167c35 */ /* 0x000fe4000f8e0200 */
[----:B------:R-:W-:Y:S01]  /*0220*/  MOV R28, R29 ;  /* 0x0000001d001c7202 */ /* 0x000fe20000000f00 */
[----:B------:R-:W-:Y:S01]  /*0230*/  MOV R29, R3 ;  /* 0x00000003001d7202 */ /* 0x000fe20000000f00 */
[----:B------:R-:W0:Y:S01]  /*0240*/  LDCU.128 UR36, c[0x0][0x3a0] ;  /* 0x00007400ff2477ac */ /* 0x000e220008000c00 */
[----:B------:R-:W-:Y:S01]  /*0250*/  USHF.R.S32.HI UR51, URZ, 0x1f, UR51 ;  /* 0x0000001fff337899 */ /* 0x000fe20008011433 */
[----:B--234-:R-:W-:-:S11]  /*0260*/  UMOV UR46, URZ ;  /* 0x000000ff002e7c82 */ /* 0x01cfd60008000000 */
.L_x_142:
        /* <DEDUP_REMOVED lines=27> */
.L_x_136:
[----:B------:R-:W2:Y:S01]  /*0420*/  LDCU UR4, c[0x0][0x380] ;  /* 0x00007000ff0477ac */ /* 0x000ea20008000800 */
[----:B------:R-:W-:Y:S01]  /*0430*/  MOV R4, R28 ;  /* 0x0000001c00047202 */ /* 0x000fe20000000f00 */
[----:B------:R-:W-:Y:S01]  /*0440*/  MOV R5, R29 ;  /* 0x0000001d00057202 */ /* 0x000fe20000000f00 */
[----:B------:R-:W-:Y:S01]  /*0450*/  MOV R7, UR50 ;  /* 0x0000003200077c02 */ /* 0x000fe20008000f00 */
[----:B------:R-:W-:Y:S01]  /*0460*/  MOV R20, 32@lo((nvkernel__Z3rhsv_F1L1940_50 + .L_x_12@srel)) ;  /* 0x0000000000147802 */ /* 0x000fe20000000f00 */
[----:B------:R-:W-:Y:S01]  /*0470*/  MOV R21, 32@hi((nvkernel__Z3rhsv_F1L1940_50 + .L_x_12@srel)) ;  /* 0x0000000000157802 */ /* 0x000fe20000000f00 */
[----:B--2---:R-:W-:-:S07]  /*0480*/  MOV R6, UR4 ;  /* 0x0000000400067c02 */ /* 0x004fce0008000f00 */
[----:B01----:R-:W-:Y:S05]  /*0490*/  CALL.ABS.NOINC `(__cuda_sm20_div_s64) ;  /* 0x0000000000007943 */ /* 0x003fea0003c00000 */
.L_x_12:
[----:B------:R-:W-:Y:S01]  /*04a0*/  MOV R16, R4 ;  /* 0x0000000400107202 */ /* 0x000fe20000000f00 */
[----:B------:R-:W-:-:S07]  /*04b0*/  MOV R17, R5 ;  /* 0x0000000500117202 */ /* 0x000fce0000000f00 */
.L_x_137:
[----:B01----:R-:W-:Y:S05]  /*04c0*/  BSYNC.RECONVERGENT B6 ;  /* 0x0000000000067941 */ /* 0x003fea0003800200 */
.L_x_135:
        /* <DEDUP_REMOVED lines=23> */
.L_x_139:
[----:B------:R-:W0:Y:S01]  /*0640*/  LDCU UR4, c[0x0][0x384] ;  /* 0x00007080ff0477ac */ /* 0x000e220008000800 */
[----:B------:R-:W-:Y:S01]  /*0650*/  MOV R4, R16 ;  /* 0x0000001000047202 */ /* 0x000fe20000000f00 */
[----:B------:R-:W-:Y:S01]  /*0660*/  MOV R5, R17 ;  /* 0x0000001100057202 */ /* 0x000fe20000000f00 */
[----:B------:R-:W-:Y:S01]  /*0670*/  MOV R7, UR51 ;  /* 0x0000003300077c02 */ /* 0x000fe20008000f00 */
[----:B------:R-:W-:Y:S01]  /*0680*/  MOV R20, 32@lo((nvkernel__Z3rhsv_F1L1940_50 + .L_x_13@srel)) ;  /* 0x0000000000147802 */ /* 0x000fe20000000f00 */
[----:B------:R-:W-:Y:S01]  /*0690*/  MOV R21, 32@hi((nvkernel__Z3rhsv_F1L1940_50 + .L_x_13@srel)) ;  /* 0x0000000000157802 */ /* 0x000fe20000000f00 */
[----:B0-----:R-:W-:-:S07]  /*06a0*/  MOV R6, UR4 ;  /* 0x0000000400067c02 */ /* 0x001fce0008000f00 */
[----:B------:R-:W-:Y:S05]  /*06b0*/  CALL.ABS.NOINC `(__cuda_sm20_div_s64) ;  /* 0x0000000000007943 */ /* 0x000fea0003c00000 */
.L_x_13:
[----:B------:R-:W-:Y:S05]  /*06c0*/  BSYNC.RECONVERGENT B6 ;  /* 0x0000000000067941 */ /* 0x000fea0003800200 */
.L_x_138:
[----:B------:R-:W-:-:S03]  /*06d0*/  ISETP.GE.S64.AND P0, PT, R28, R30, PT ;  /* 0x0000001e1c00720c */ /* 0x000fc60003f16270 */
[----:B------:R-:W-:Y:S01]  /*06e0*/  IADD3 R3, PT, PT, -R4, RZ, RZ ;  /* 0x000000ff04037210 */ /* 0x000fe20007ffe1ff */
[----:B------:R-:W-:Y:S04]  /*06f0*/  BSSY.RECONVERGENT B0, `(.L_x_140) ;  /* 0x0000060000007945 */ /* 0x000fe80003800200 */
[----:B------:R-:W-:-:S06]  /*0700*/  IMAD R11, R3, UR53, R16 ;  /* 0x00000035030b7c24 */ /* 0x000fcc000f8e0210 */
[----:B------:R-:W-:Y:S05]  /*0710*/  @P0 BRA `(.L_x_141) ;  /* 0x0000000400740947 */ /* 0x000fea0003800000 */
[----:B------:R-:W-:Y:S01]  /*0720*/  IADD3 R9, PT, PT, R4, UR54, RZ ;  /* 0x0000003604097c10 */ /* 0x000fe2000fffe0ff */
[----:B------:R-:W-:Y:S02]  /*0730*/  IMAD R5, R16, UR52, RZ ;  /* 0x0000003410057c24 */ /* 0x000fe4000f8e02ff */
[----:B------:R-:W-:Y:S01]  /*0740*/  HFMA2 R4, -RZ, RZ, 0, 0 ;  /* 0x00000000ff047431 */ /* 0x000fe200000001ff */
[----:B------:R-:W-:Y:S01]  /*0750*/  IADD3 R11, PT, PT, R11, UR55, RZ ;  /* 0x000000370b0b7c10 */ /* 0x000fe2000fffe0ff */
[----:B------:R-:W-:-:S03]  /*0760*/  IMAD.WIDE R2, R9, 0x338, RZ ;  /* 0x0000033809027825 */ /* 0x000fc600078e02ff */
[----:B------:R-:W-:Y:S02]  /*0770*/  IADD.64 R4, R22, -R4 ;  /* 0x8000000416047235 */ /* 0x000fe400078e0200 */
[----:B------:R-:W-:-:S03]  /*0780*/  IMAD.WIDE R2, R11, 0x8, R2 ;  /* 0x000000080b027825 */ /* 0x000fc600078e0202 */
[--C-:B------:R-:W-:Y:S02]  /*0790*/  SHF.R.S64 R6, R4, 0x1d, R5.reuse ;  /* 0x0000001d04067819 */ /* 0x100fe40000001005 */
[--C-:B------:R-:W-:Y:S02]  /*07a0*/  SHF.R.S32.HI R7, RZ, 0x1d, R5.reuse ;  /* 0x0000001dff077819 */ /* 0x100fe40000011405 */
[----:B------:R-:W-:Y:S01]  /*07b0*/  SHF.R.S32.HI R0, RZ, 0x1f, R5 ;  /* 0x0000001fff007819 */ /* 0x000fe20000011405 */
[----:B------:R-:W-:-:S04]  /*07c0*/  IMAD.WIDE.U32 R4, R5, 0x14b88, R2 ;  /* 0x00014b8805047825 */ /* 0x000fc800078e0002 */
[----:B------:R-:W-:-:S04]  /*07d0*/  IMAD.WIDE R6, R9, 0x14520, R6 ;  /* 0x0001452009067825 */ /* 0x000fc800078e0206 */
[----:B------:R-:W-:Y:S02]  /*07e0*/  IMAD R3, R0, 0x14b88, RZ ;  /* 0x00014b8800037824 */ /* 0x000fe400078e02ff */
[----:B------:R-:W-:-:S03]  /*07f0*/  IMAD.WIDE R6, R11, 0x330, R6 ;  /* 0x000003300b067825 */ /* 0x000fc600078e0206 */
[----:B------:R-:W-:Y:S02]  /*0800*/  IADD3 R5, PT, PT, R5, R3, RZ ;  /* 0x0000000305057210 */ /* 0x000fe40007ffe0ff */
[----:B------:R-:W-:-:S03]  /*0810*/  IADD.64 R2, R6, UR36 ;  /* 0x0000002406027c35 */ /* 0x000fc6000f8e0200 */
[----:B------:R-:W-:-:S03]  /*0820*/  IADD.64 R4, R4, UR42 ;  /* 0x0000002a04047c35 */ /* 0x000fc6000f8e0200 */
[----:B------:R-:W2:Y:S04]  /*0830*/  LDG.E.64 R10, desc[UR44][R2.64+0x8] ;  /* 0x0000082c020a7981 */ /* 0x000ea8000c1e1b00 */
[----:B------:R-:W2:Y:S04]  /*0840*/  LDG.E.64 R12, desc[UR44][R2.64+-0x8] ;  /* 0xfffff82c020c7981 */ /* 0x000ea8000c1e1b00 */
[----:B------:R-:W3:Y:S01]  /*0850*/  LDG.E.64 R8, desc[UR44][R4.64] ;  /* 0x0000002c04087981 */ /* 0x000ee2000c1e1b00 */
[----:B------:R-:W-:Y:S02]  /*0860*/  IADD.64 R6, R6, UR38 ;  /* 0x0000002606067c35 */ /* 0x000fe4000f8e0200 */
[----:B------:R-:W-:-:S02]  /*0870*/  IADD.64 R20, R2, 0x1000000 ;  /* 0x0100000002147835 */ /* 0x000fc400078e0200 */
[----:B------:R-:W-:Y:S02]  /*0880*/  IADD.64 R24, R2, 0x1000000 ;  /* 0x0100000002187835 */ /* 0x000fe400078e0200 */
[----:B------:R-:W-:Y:S02]  /*0890*/  IADD.64 R16, R4, 0x1000000 ;  /* 0x0100000004107835 */ /* 0x000fe400078e0200 */
[----:B--2---:R-:W3:-:S15]  /*08a0*/  DADD R10, R10, -R12 ;  /* 0x000000000a0a7229 */ /* 0x004ede000000080c */
[----:B------:R-:W-:-:S04]  /*08b0*/  NOP ;  /* 0x0000000000007918 */ /* 0x000fc80000000000 */
[----:B------:R-:W-:-:S15]  /*08c0*/  NOP ;  /* 0x0000000000007918 */ /* 0x000fde0000000000 */
[----:B------:R-:W-:-:S15]  /*08d0*/  NOP ;  /* 0x0000000000007918 */ /* 0x000fde0000000000 */
[----:B------:R-:W-:-:S15]  /*08e0*/  NOP ;  /* 0x0000000000007918 */ /* 0x000fde0000000000 */
[----:B---3--:R-:W0:Y:S02]  /*08f0*/  DFMA R8, R10, -UR40, R8 ;  /* 0x800000280a087c2b */ /* 0x008e240008000008 */
[----:B0-----:R0:W-:Y:S04]  /*0900*/  STG.E.64 desc[UR44][R6.64], R8 ;  /* 0x0000000806007986 */ /* 0x0011e8000c101b2c */
[----:B------:R-:W2:Y:S04]  /*0910*/  LDG.E.64 R12, desc[UR44][R20.64+-0x7e7538] ;  /* 0x818ac82c140c7981 */ /* 0x000ea8000c1e1b00 */
[----:B------:R-:W2:Y:S04]  /*0920*/  LDG.E.64 R14, desc[UR44][R24.64+-0x7e7548] ;  /* 0x818ab82c180e7981 */ /* 0x000ea8000c1e1b00 */
[----:B------:R-:W3:Y:S01]  /*0930*/  LDG.E.64 R10, desc[UR44][R16.64+-0x7be7d0] ;  /* 0x8418302c100a7981 */ /* 0x000ee2000c1e1b00 */
[----:B------:R-:W-:-:S02]  /*0940*/  IADD.64 R26, R6, 0x1000000 ;  /* 0x01000000061a7835 */ /* 0x000fc400078e0200 */
[----:B------:R-:W-:Y:S02]  /*0950*/  IADD.64 R36, R2, 0x1000000 ;  /* 0x0100000002247835 */ /* 0x000fe400078e0200 */
[----:B------:R-:W-:-:S15]  /*0960*/  IADD.64 R34, R4, 0x1000000 ;  /* 0x0100000004227835 */ /* 0x000fde00078e0200 */
[----:B------:R-:W-:-:S15]  /*0970*/  NOP ;  /* 0x0000000000007918 */ /* 0x000fde0000000000 */
[----:B------:R-:W-:-:S15]  /*0980*/  NOP ;  /* 0x0000000000007918 */ /* 0x000fde0000000000 */
[----:B--2---:R1:W3:Y:S02]  /*0990*/  DADD R12, R12, -R14 ;  /* 0x000000000c0c7229 */ /* 0x0042e4000000080e */
[----:B-1----:R-:W-:-:S15]  /*09a0*/  IADD.64 R14, R2, 0x1000000 ;  /* 0x01000000020e7835 */ /* 0x002fde00078e0200 */
[----:B------:R-:W-:Y:S02]  /*09b0*/  NOP ;  /* 0x0000000000007918 */ /* 0x000fe40000000000 */
[----:B------:R-:W-:-:S15]  /*09c0*/  NOP ;  /* 0x0000000000007918 */ /* 0x000fde0000000000 */
[----:B------:R-:W-:-:S15]  /*09d0*/  NOP ;  /* 0x0000000000007918 */ /* 0x000fde0000000000 */
[----:B------:R-:W-:-:S15]  /*09e0*/  NOP ;  /* 0x0000000000007918 */ /* 0x000fde0000000000 */
[----:B---3--:R-:W1:Y:S02]  /*09f0*/  DFMA R10, R12, -UR40, R10 ;  /* 0x800000280c0a7c2b */ /* 0x008e64000800000a */
[----:B-1----:R1:W-:Y:S04]  /*0a00*/  STG.E.64 desc[UR44][R26.64+-0x7e7540], R10 ;  /* 0x818ac00a1a007986 */ /* 0x0023e8000c101b2c */
[----:B------:R-:W2:Y:S04]  /*0a10*/  LDG.E.64 R12, desc[UR44][R36.64+0x31588] ;  /* 0x0315882c240c7981 */ /* 0x000ea8000c1e1b00 */
[----:B------:R-:W2:Y:S04]  /*0a20*/  LDG.E.64 R14, desc[UR44][R14.64+0x31578] ;  /* 0x0315782c0e0e7981 */ /* 0x000ea8000c1e1b00 */
[----:B0-----:R-:W3:Y:S01]  /*0a30*/  LDG.E.64 R8, desc[UR44][R34.64+0x83060] ;  /* 0x0830602c22087981 */ /* 0x001ee2000c1e1b00 */
[----:B------:R-:W-:-:S02]  /*0a40*/  IADD.64 R16, R6, 0x1000000 ;  /* 0x0100000006107835 */ /* 0x000fc400078e0200 */
[----:B------:R-:W-:Y:S02]  /*0a50*/  IADD.64 R24, R2, 0x2000000 ;  /* 0x0200000002187835 */ /* 0x000fe400078e0200 */
[----:B------:R-:W-:-:S15]  /*0a60*/  IADD.64 R20, R4, 0x2000000 ;  /* 0x0200000004147835 */ /* 0x000fde00078e0200 */
[----:B------:R-:W-:-:S15]  /*0a70*/  NOP ;  /* 0x0000000000007918 */ /* 0x000fde0000000000 */
[----:B------:R-:W-:-:S15]  /*0a80*/  NOP ;  /* 0x0000000000007918 */ /* 0x000fde0000000000 */
[----:B--2---:R0:W3:Y:S02]  /*0a90*/  DADD R12, R12, -R14 ;  /* 0x000000000c0c7229 */ /* 0x0040e4000000080e */
[----:B0-----:R-:W-:-:S15]  /*0aa0*/  IADD.64 R14, R2, 0x2000000 ;  /* 0x02000000020e7835 */ /* 0x001fde00078e0200 */
[----:B------:R-:W-:Y:S02]  /*0ab0*/  NOP ;  /* 0x0000000000007918 */ /* 0x000fe40000000000 */
[----:B------:R-:W-:-:S15]  /*0ac0*/  NOP ;  /* 0x0000000000007918 */ /* 0x000fde0000000000 */
[----:B------:R-:W-:-:S15]  /*0ad0*/  NOP ;  /* 0x0000000000007918 */ /* 0x000fde0000000000 */
[----:B------:R-:W-:-:S15]  /*0ae0*/  NOP ;  /* 0x0000000000007918 */ /* 0x000fde0000000000 */
[----:B---3--:R-:W0:Y:S02]  /*0af0*/  DFMA R8, R12, -UR40, R8 ;  /* 0x800000280c087c2b */ /* 0x008e240008000008 */
[----:B0-----:R0:W-:Y:S04]  /*0b00*/  STG.E.64 desc[UR44][R16.64+0x31580], R8 ;  /* 0x0315800810007986 */ /* 0x0011e8000c101b2c */
[----:B------:R-:W2:Y:S04]  /*0b10*/  LDG.E.64 R12, desc[UR44][R24.64+-0x7b5fb8] ;  /* 0x84a0482c180c7981 */ /* 0x000ea8000c1e1b00 */
[----:B------:R-:W2:Y:S04]  /*0b20*/  LDG.E.64 R14, desc[UR44][R14.64+-0x7b5fc8] ;  /* 0x84a0382c0e0e7981 */ /* 0x000ea8000c1e1b00 */
[----:B-1----:R-:W3:Y:S01]  /*0b30*/  LDG.E.64 R10, desc[UR44][R20.64+-0x73b770] ;  /* 0x8c48902c140a7981 */ /* 0x002ee2000c1e1b00 */
[----:B------:R-:W-:-:S02]  /*0b40*/  IADD.64 R26, R6, 0x2000000 ;  /* 0x02000000061a7835 */ /* 0x000fc400078e0200 */
[C---:B------:R-:W-:Y:S02]  /*0b50*/  IADD.64 R34, R2.reuse, 0x2000000 ;  /* 0x0200000002227835 */ /* 0x040fe400078e0200 */
[----:B------:R-:W-:-:S15]  /*0b60*/  IADD.64 R36, R2, 0x2000000 ;  /* 0x0200000002247835 */ /* 0x000fde00078e0200 */
[----:B------:R-:W-:-:S15]  /*0b70*/  NOP ;  /* 0x0000000000007918 */ /* 0x000fde0000000000 */
[----:B------:R-:W-:-:S15]  /*0b80*/  NOP ;  /* 0x0000000000007918 */ /* 0x000fde0000000000 */
[----:B--2---:R-:W3:-:S15]  /*0b90*/  DADD R12, R12, -R14 ;  /* 0x000000000c0c7229 */ /* 0x004ede000000080e */
[----:B------:R-:W-:-:S04]  /*0ba0*/  NOP ;  /* 0x0000000000007918 */ /* 0x000fc80000000000 */
[----:B------:R-:W-:-:S15]  /*0bb0*/  NOP ;  /* 0x0000000000007918 */ /* 0x000fde0000000000 */
[----:B------:R-:W-:-:S15]  /*0bc0*/  NOP ;  /* 0x0000000000007918 */ /* 0x000fde0000000000 */
[----:B------:R-:W-:-:S15]  /*0bd0*/  NOP ;  /* 0x0000000000007918 */ /* 0x000fde0000000000 */
[----:B---3--:R1:W2:Y:S02]  /*0be0*/  DFMA R10, R12, -UR40, R10 ;  /* 0x800000280c0a7c2b */ /* 0x0082a4000800000a */
[----:B-1----:R-:W-:Y:S02]  /*0bf0*/  IADD.64 R12, R4, 0x2000000 ;  /* 0x02000000040c7835 */ /* 0x002fe400078e0200 */
[----:B--2---:R1:W-:Y:S04]  /*0c00*/  STG.E.64 desc[UR44][R26.64+-0x7b5fc0], R10 ;  /* 0x84a0400a1a007986 */ /* 0x0043e8000c101b2c */
[----:B------:R-:W2:Y:S04]  /*0c10*/  LDG.E.64 R4, desc[UR44][R34.64+0x62b08] ;  /* 0x062b082c22047981 */ /* 0x000ea8000c1e1b00 */
[----:B0-----:R-:W2:Y:S04]  /*0c20*/  LDG.E.64 R8, desc[UR44][R36.64+0x62af8] ;  /* 0x062af82c24087981 */ /* 0x001ea8000c1e1b00 */
[----:B------:R-:W3:Y:S01]  /*0c30*/  LDG.E.64 R2, desc[UR44][R12.64+0x1060c0] ;  /* 0x1060c02c0c027981 */ /* 0x000ee2000c1e1b00 */
[----:B------:R-:W-:-:S15]  /*0c40*/  IADD.64 R6, R6, 0x2000000 ;  /* 0x0200000006067835 */ /* 0x000fde00078e0200 */
[----:B------:R-:W-:Y:S02]  /*0c50*/  NOP ;  /* 0x0000000000007918 */ /* 0x000fe40000000000 */
[----:B------:R-:W-:-:S15]  /*0c60*/  NOP ;  /* 0x0000000000007918 */ /* 0x000fde0000000000 */
[----:B------:R-:W-:-:S15]  /*0c70*/  NOP ;  /* 0x0000000000007918 */ /* 0x000fde0000000000 */
[----:B--2---:R-:W3:-:S15]  /*0c80*/  DADD R4, R4, -R8 ;  /* 0x0000000004047229 */ /* 0x004ede0000000808 */
[----:B------:R-:W-:-:S04]  /*0c90*/  NOP ;  /* 0x0000000000007918 */ /* 0x000fc80000000000 */
[----:B------:R-:W-:-:S15]  /*0ca0*/  NOP ;  /* 0x0000000000007918 */ /* 0x000fde0000000000 */
[----:B------:R-:W-:-:S15]  /*0cb0*/  NOP ;  /* 0x0000000000007918 */ /* 0x000fde0000000000 */
[----:B------:R-:W-:-:S15]  /*0cc0*/  NOP ;  /* 0x0000000000007918 */ /* 0x000fde0000000000 */
[----:B---3--:R-:W0:Y:S02]  /*0cd0*/  DFMA R2, R4, -UR40, R2 ;  /* 0x8000002804027c2b */ /* 0x008e240008000002 */
[----:B0-----:R1:W-:Y:S02]  /*0ce0*/  STG.E.64 desc[UR44][R6.64+0x62b00], R2 ;  /* 0x062b000206007986 */ /* 0x0013e4000c101b2c */
.L_x_141:
[----:B------:R-:W-:Y:S05]  /*0cf0*/  BSYNC.RECONVERGENT B0 ;  /* 0x0000000000007941 */ /* 0x000fea0003800200 */
.L_x_140:
[----:B------:R-:W-:Y:S01]  /*0d00*/  ISETP.NE.AND P0, PT, R32, RZ, PT ;  /* 0x000000ff2000720c */ /* 0x000fe20003f05270 */
[----:B------:R-:W-:Y:S02]  /*0d10*/  IADD.64 R22, R22, UR46 ;  /* 0x0000002e16167c35 */ /* 0x000fe4000f8e0200 */
[----:B------:R-:W-:-:S10]  /*0d20*/  IADD.64 R28, R28, UR48 ;  /* 0x000000301c1c7c35 */ /* 0x000fd4000f8e0200 */
[----:B------:R-:W-:Y:S05]  /*0d30*/  @P0 BRA `(.L_x_142) ;  /* 0xfffffff4004c0947 */ /* 0x000fea000383ffff */
[----:B------:R-:W-:Y:S05]  /*0d40*/  BSYNC.RECONVERGENT B7 ;  /* 0x0000000000077941 */ /* 0x000fea0003800200 */
.L_x_134:
[----:B------:R-:W-:Y:S05]  /*0d50*/  EXIT ;  /* 0x000000000000794d */ /* 0x000fea0003800000 */
.L_x_143:
        /* <DEDUP_REMOVED lines=10> */
.L_x_443:


//--------------------- .text.nvkernel__Z3rhsv_F1L1923_48 --------------------------
	.section	.text.nvkernel__Z3rhsv_F1L1923_48,"ax",@progbits
	.align	128
        .global         nvkernel__Z3rhsv_F1L1923_48
        .type           nvkernel__Z3rhsv_F1L1923_48,@function
        .size           nvkernel__Z3rhsv_F1L1923_48,(.L_x_444 - nvkernel__Z3rhsv_F1L1923_48)
        .other          nvkernel__Z3rhsv_F1L1923_48,@"STO_CUDA_ENTRY STV_DEFAULT"
nvkernel__Z3rhsv_F1L1923_48:
.text.nvkernel__Z3rhsv_F1L1923_48:
        /* <DEDUP_REMOVED lines=34> */
[----:B------:R-:W0:Y:S01]  /*0220*/  LDCU.128 UR36, c[0x0][0x3a0] ;  /* 0x00007400ff2477ac */ /* 0x000e220008000c00 */
[----:B------:R-:W-:Y:S01]  /*0230*/  USHF.R.S32.HI UR48, URZ, 0x1f, UR48 ;  /* 0x0000001fff307899 */ /* 0x000fe20008011430 */
[----:B------:R-:W-:Y:S01]  /*0240*/  USHF.R.S32.HI UR49, URZ, 0x1f, UR49 ;  /* 0x0000001fff317899 */ /* 0x000fe20008011431 */
[----:B--234-:R-:W-:-:S11]  /*0250*/  UMOV UR44, URZ ;  /* 0x000000ff002c7c82 */ /* 0x01cfd60008000000 */
.L_x_152:
        /* <DEDUP_REMOVED lines=27> */
.L_x_146:
[----:B------:R-:W2:Y:S01]  /*0410*/  LDCU UR4, c[0x0][0x380] ;  /* 0x00007000ff0477ac */ /* 0x000ea20008000800 */
[----:B------:R-:W-:Y:S01]  /*0420*/  MOV R4, R28 ;  /* 0x0000001c00047202 */ /* 0x000fe20000000f00 */
[----:B------:R-:W-:Y:S01]  /*0430*/  MOV R5, R29 ;  /* 0x0000001d00057202 */ /* 0x000fe20000000f00 */
[----:B------:R-:W-:Y:S01]  /*0440*/  MOV R7, UR48 ;  /* 0x0000003000077c02 */ /* 0x000fe20008000f00 */
[----:B------:R-:W-:Y:S01]  /*0450*/  MOV R20, 32@lo((nvkernel__Z3rhsv_F1L1923_48 + .L_x_14@srel)) ;  /* 0x0000000000147802 */ /* 0x000fe20000000f00 */
[----:B------:R-:W-:Y:S01]  /*0460*/  MOV R21, 32@hi((nvkernel__Z3rhsv_F1L1923_48 + .L_x_14@srel)) ;  /* 0x0000000000157802 */ /* 0x000fe20000000f00 */
[----:B--2---:R-:W-:-:S07]  /*0470*/  MOV R6, UR4 ;  /* 0x0000000400067c02 */ /* 0x004fce0008000f00 */
[----:B01----:R-:W-:Y:S05]  /*0480*/  CALL.ABS.NOINC `(__cuda_sm20_div_s64) ;  /* 0x0000000000007943 */ /* 0x003fea0003c00000 */
.L_x_14:
[----:B------:R-:W-:Y:S01]  /*0490*/  MOV R16, R4 ;  /* 0x0000000400107202 */ /* 0x000fe20000000f00 */
[----:B------:R-:W-:-:S07]  /*04a0*/  MOV R17, R5 ;  /* 0x0000000500117202 */ /* 0x000fce0000000f00 */
.L_x_147:
[----:B01----:R-:W-:Y:S05]  /*04b0*/  BSYNC.RECONVERGENT B6 ;  /* 0x0000000000067941 */ /* 0x003fea0003800200 */
.L_x_145:
        /* <DEDUP_REMOVED lines=23> */
.L_x_149:
[----:B------:R-:W0:Y:S01]  /*0630*/  LDCU UR4, c[0x0][0x384] ;  /* 0x00007080ff0477ac */ /* 0x000e220008000800 */
[----:B------:R-:W-:Y:S01]  /*0640*/  MOV R4, R16 ;  /* 0x0000001000047202 */ /* 0x000fe20000000f00 */
[----:B------:R-:W-:Y:S01]  /*0650*/  MOV R5, R17 ;  /* 0x0000001100057202 */ /* 0x000fe20000000f00 */
[----:B------:R-:W-:Y:S01]  /*0660*/  MOV R7, UR49 ;  /* 0x0000003100077c02 */ /* 0x000fe20008000f00 */
[----:B------:R-:W-:Y:S01]  /*0670*/  MOV R20, 32@lo((nvkernel__Z3rhsv_F1L1923_48 + .L_x_15@srel)) ;  /* 0x0000000000147802 */ /* 0x000fe20000000f00 */
[----:B------:R-:W-:Y:S01]  /*0680*/  MOV R21, 32@hi((nvkernel__Z3rhsv_F1L1923_48 + .L_x_15@srel)) ;  /* 0x0000000000157802 */ /* 0x000fe20000000f00 */
[----:B0-----:R-:W-:-:S07]  /*0690*/  MOV R6, UR4 ;  /* 0x0000000400067c02 */ /* 0x001fce0008000f00 */
[----:B------:R-:W-:Y:S05]  /*06a0*/  CALL.ABS.NOINC `(__cuda_sm20_div_s64) ;  /* 0x0000000000007943 */ /* 0x000fea0003c00000 */
.L_x_15:
[----:B------:R-:W-:Y:S05]  /*06b0*/  BSYNC.RECONVERGENT B6 ;  /* 0x0000000000067941 */ /* 0x000fea0003800200 */
.L_x_148:
        /* <DEDUP_REMOVED lines=20> */
[----:B------:R-:W-:-:S07]  /*0800*/  IADD.64 R20, R2, 0x2000000 ;  /* 0x0200000002147835 */ /* 0x000fce00078e0200 */
[----:B------:R-:W2:Y:S01]  /*0810*/  LDG.E.64 R20, desc[UR42][R20.64+-0x7b5fc0] ;  /* 0x84a0402a14147981 */ /* 0x000ea2000c1e1b00 */
[----:B------:R-:W-:Y:S02]  /*0820*/  IADD.64 R4, R4, UR36 ;  /* 0x0000002404047c35 */ /* 0x000fe4000f8e0200 */
[C---:B------:R-:W-:Y:S02]  /*0830*/  IADD.64 R24, R2.reuse, 0x3000000 ;  /* 0x0300000002187835 */ /* 0x040fe400078e0200 */
[----:B------:R-:W-:Y:S02]  /*0840*/  IADD.64 R14, R2, 0x1000000 ;  /* 0x01000000020e7835 */ /* 0x000fe400078e0200 */
[----:B------:R-:W-:-:S04]  /*0850*/  IMAD.WIDE R16, R17, 0x338, RZ ;  /* 0x0000033811107825 */ /* 0x000fc800078e02ff */
[----:B------:R-:W-:Y:S02]  /*0860*/  IMAD R13, R13, 0x14b88, RZ ;  /* 0x00014b880d0d7824 */ /* 0x000fe400078e02ff */
[----:B------:R-:W-:Y:S01]  /*0870*/  IMAD.WIDE.U32 R16, R9, 0x14b88, R16 ;  /* 0x00014b8809107825 */ /* 0x000fe200078e0010 */
[----:B--2---:R0:W-:Y:S04]  /*0880*/  STG.E.64 desc[UR42][R4.64], R20 ;  /* 0x0000001404007986 */ /* 0x0041e8000c101b2a */
[----:B------:R1:W2:Y:S04]  /*0890*/  LDG.E.64 R10, desc[UR42][R24.64+-0x784a40] ;  /* 0x87b5c02a180a7981 */ /* 0x0002a8000c1e1b00 */
[----:B------:R-:W3:Y:S01]  /*08a0*/  LDG.E.64 R14, desc[UR42][R14.64+-0x7e7540] ;  /* 0x818ac02a0e0e7981 */ /* 0x000ee2000c1e1b00 */
[----:B------:R-:W-:-:S03]  /*08b0*/  IADD3 R17, PT, PT, R17, R13, RZ ;  /* 0x0000000d11117210 */ /* 0x000fc60007ffe0ff */
[----:B------:R-:W-:Y:S01]  /*08c0*/  IMAD.WIDE R6, R6, 0x8, R16 ;  /* 0x0000000806067825 */ /* 0x000fe200078e0210 */
[----:B-1----:R-:W-:-:S04]  /*08d0*/  IADD.64 R24, R2, 0x1000000 ;  /* 0x0100000002187835 */ /* 0x002fc800078e0200 */
[----:B------:R-:W-:-:S07]  /*08e0*/  IADD.64 R6, R6, UR38 ;  /* 0x0000002606067c35 */ /* 0x000fce000f8e0200 */
[----:B------:R-:W4:Y:S01]  /*08f0*/  LDG.E.64 R6, desc[UR42][R6.64] ;  /* 0x0000002a06067981 */ /* 0x000f22000c1e1b00 */
[----:B--2---:R0:W3:Y:S02]  /*0900*/  DMUL R10, R20, R10 ;  /* 0x0000000a140a7228 */ /* 0x0040e40000000000 */
[----:B0-----:R-:W-:-:S15]  /*0910*/  IADD.64 R20, R4, 0x1000000 ;  /* 0x0100000004147835 */ /* 0x001fde00078e0200 */
[----:B------:R-:W-:Y:S02]  /*0920*/  NOP ;  /* 0x0000000000007918 */ /* 0x000fe40000000000 */
[----:B------:R-:W-:-:S15]  /*0930*/  NOP ;  /* 0x0000000000007918 */ /* 0x000fde0000000000 */
[----:B------:R-:W-:-:S15]  /*0940*/  NOP ;  /* 0x0000000000007918 */ /* 0x000fde0000000000 */
[----:B------:R-:W-:-:S15]  /*0950*/  NOP ;  /* 0x0000000000007918 */ /* 0x000fde0000000000 */
[----:B---3--:R-:W0:Y:S02]  /*0960*/  DMUL R14, R10, R14 ;  /* 0x0000000e0a0e7228 */ /* 0x008e240000000000 */
[----:B0-----:R0:W-:Y:S04]  /*0970*/  STG.E.64 desc[UR42][R20.64+-0x7e7540], R14 ;  /* 0x818ac00e14007986 */ /* 0x0011e8000c101b2a */
[----:B------:R-:W2:Y:S01]  /*0980*/  LDG.E.64 R8, desc[UR42][R24.64+0x31580] ;  /* 0x0315802a18087981 */ /* 0x000ea2000c1e1b00 */
[----:B------:R-:W-:Y:S02]  /*0990*/  IADD.64 R26, R4, 0x1000000 ;  /* 0x01000000041a7835 */ /* 0x000fe400078e0200 */
[C---:B------:R-:W-:Y:S02]  /*09a0*/  IADD.64 R34, R2.reuse, 0x2000000 ;  /* 0x0200000002227835 */ /* 0x040fe400078e0200 */
[----:B------:R-:W-:-:S15]  /*09b0*/  IADD.64 R36, R2, 0x2000000 ;  /* 0x0200000002247835 */ /* 0x000fde00078e0200 */
[----:B------:R-:W-:-:S08]  /*09c0*/  NOP ;  /* 0x0000000000007918 */ /* 0x000fd00000000000 */
[----:B------:R-:W-:-:S15]  /*09d0*/  NOP ;  /* 0x0000000000007918 */ /* 0x000fde0000000000 */
[----:B------:R-:W-:-:S15]  /*09e0*/  NOP ;  /* 0x0000000000007918 */ /* 0x000fde0000000000 */
[----:B--2---:R-:W1:Y:S02]  /*09f0*/  DMUL R8, R10, R8 ;  /* 0x000000080a087228 */ /* 0x004e640000000000 */
[----:B-1----:R1:W-:Y:S04]  /*0a00*/  STG.E.64 desc[UR42][R26.64+0x31580], R8 ;  /* 0x031580081a007986 */ /* 0x0023e8000c101b2a */
[----:B------:R-:W4:Y:S04]  /*0a10*/  LDG.E.64 R12, desc[UR42][R34.64+0x62b00] ;  /* 0x062b002a220c7981 */ /* 0x000f28000c1e1b00 */
[----:B------:R-:W2:Y:S01]  /*0a20*/  LDG.E.64 R16, desc[UR42][R36.64+-0x7b5fc0] ;  /* 0x84a0402a24107981 */ /* 0x000ea2000c1e1b00 */
[----:B0-----:R-:W-:-:S02]  /*0a30*/  IADD.64 R14, R4, 0x2000000 ;  /* 0x02000000040e7835 */ /* 0x001fc400078e0200 */
[----:B------:R-:W-:Y:S02]  /*0a40*/  IADD.64 R20, R2, 0x2000000 ;  /* 0x0200000002147835 */ /* 0x000fe400078e0200 */
[----:B------:R-:W-:-:S15]  /*0a50*/  UMOV.64 UR4, 0x3fd999999999999a ;  /* 0x999999999a047482 */ /* 0x000fde00083fd999 */
[----:B------:R-:W-:-:S04]  /*0a60*/  NOP ;  /* 0x0000000000007918 */ /* 0x000fc80000000000 */
[----:B------:R-:W-:-:S15]  /*0a70*/  NOP ;  /* 0x0000000000007918 */ /* 0x000fde0000000000 */
[----:B------:R-:W-:-:S15]  /*0a80*/  NOP ;  /* 0x0000000000007918 */ /* 0x000fde0000000000 */
[----:B----4-:R-:W-:-:S15]  /*0a90*/  DADD R12, -R6, R12 ;  /* 0x00000000060c7229 */ /* 0x010fde000000010c */
[----:B------:R-:W-:-:S04]  /*0aa0*/  NOP ;  /* 0x0000000000007918 */ /* 0x000fc80000000000 */
[----:B------:R-:W-:-:S15]  /*0ab0*/  NOP ;  /* 0x0000000000007918 */ /* 0x000fde0000000000 */
[----:B------:R-:W-:-:S15]  /*0ac0*/  NOP ;  /* 0x0000000000007918 */ /* 0x000fde0000000000 */
[----:B------:R-:W-:-:S15]  /*0ad0*/  NOP ;  /* 0x0000000000007918 */ /* 0x000fde0000000000 */
[----:B--2---:R-:W0:-:S15]  /*0ae0*/  DMUL R16, R10, R16 ;  /* 0x000000100a107228 */ /* 0x004e1e0000000000 */
[----:B------:R-:W-:-:S04]  /*0af0*/  NOP ;  /* 0x0000000000007918 */ /* 0x000fc80000000000 */
[----:B------:R-:W-:-:S15]  /*0b00*/  NOP ;  /* 0x0000000000007918 */ /* 0x000fde0000000000 */
[----:B------:R-:W-:-:S15]  /*0b10*/  NOP ;  /* 0x0000000000007918 */ /* 0x000fde0000000000 */
[----:B------:R-:W-:-:S15]  /*0b20*/  NOP ;  /* 0x0000000000007918 */ /* 0x000fde0000000000 */
[----:B0-----:R-:W0:Y:S02]  /*0b30*/  DFMA R12, R12, UR4, R16 ;  /* 0x000000040c0c7c2b */ /* 0x001e240008000010 */
[----:B0-----:R1:W-:Y:S04]  /*0b40*/  STG.E.64 desc[UR42][R14.64+-0x7b5fc0], R12 ;  /* 0x84a0400c0e007986 */ /* 0x0013e8000c101b2a */
[----:B------:R-:W2:Y:S01]  /*0b50*/  LDG.E.64 R2, desc[UR42][R20.64+0x62b00] ;  /* 0x062b002a14027981 */ /* 0x000ea2000c1e1b00 */
[----:B------:R-:W-:Y:S01]  /*0b60*/  UMOV.64 UR4, 0x3fd999999999999a ;  /* 0x999999999a047482 */ /* 0x000fe200083fd999 */
[----:B------:R-:W-:-:S15]  /*0b70*/  IADD.64 R4, R4, 0x2000000 ;  /* 0x0200000004047835 */ /* 0x000fde00078e0200 */
[----:B------:R-:W-:-:S11]  /*0b80*/  NOP ;  /* 0x0000000000007918 */ /* 0x000fd60000000000 */
[----:B------:R-:W-:-:S15]  /*0b90*/  NOP ;  /* 0x0000000000007918 */ /* 0x000fde0000000000 */
[----:B------:R-:W-:-:S15]  /*0ba0*/  NOP ;  /* 0x0000000000007918 */ /* 0x000fde0000000000 */
[----:B------:R-:W2:Y:S01]  /*0bb0*/  DMUL R6, R6, -UR4 ;  /* 0x8000000406067c28 */ /* 0x000ea20008000000 */
[----:B------:R-:W-:-:S15]  /*0bc0*/  UMOV.64 UR4, 0x3ff6666666666666 ;  /* 0x6666666666047482 */ /* 0x000fde00083ff666 */
[----:B------:R-:W-:-:S03]  /*0bd0*/  NOP ;  /* 0x0000000000007918 */ /* 0x000fc60000000000 */
[----:B------:R-:W-:-:S15]  /*0be0*/  NOP ;  /* 0x0000000000007918 */ /* 0x000fde0000000000 */
[----:B------:R-:W-:-:S15]  /*0bf0*/  NOP ;  /* 0x0000000000007918 */ /* 0x000fde0000000000 */
[----:B------:R-:W-:-:S15]  /*0c00*/  NOP ;  /* 0x0000000000007918 */ /* 0x000fde0000000000 */
[----:B--2---:R-:W0:-:S15]  /*0c10*/  DFMA R2, R2, UR4, R6 ;  /* 0x0000000402027c2b */ /* 0x004e1e0008000006 */
[----:B------:R-:W-:-:S04]  /*0c20*/  NOP ;  /* 0x0000000000007918 */ /* 0x000fc80000000000 */
[----:B------:R-:W-:-:S15]  /*0c30*/  NOP ;  /* 0x0000000000007918 */ /* 0x000fde0000000000 */
[----:B------:R-:W-:-:S15]  /*0c40*/  NOP ;  /* 0x0000000000007918 */ /* 0x000fde0000000000 */
[----:B------:R-:W-:-:S15]  /*0c50*/  NOP ;  /* 0x0000000000007918 */ /* 0x000fde0000000000 */
[----:B0-----:R-:W0:Y:S02]  /*0c60*/  DMUL R2, R10, R2 ;  /* 0x000000020a027228 */ /* 0x001e240000000000 */
[----:B0-----:R1:W-:Y:S02]  /*0c70*/  STG.E.64 desc[UR42][R4.64+0x62b00], R2 ;  /* 0x062b000204007986 */ /* 0x0013e4000c101b2a */
.L_x_151:
[----:B------:R-:W-:Y:S05]  /*0c80*/  BSYNC.RECONVERGENT B0 ;  /* 0x0000000000007941 */ /* 0x000fea0003800200 */
.L_x_150:
[----:B------:R-:W-:Y:S01]  /*0c90*/  ISETP.NE.AND P0, PT, R32, RZ, PT ;  /* 0x000000ff2000720c */ /* 0x000fe20003f05270 */
[----:B------:R-:W-:Y:S02]  /*0ca0*/  IADD.64 R22, R22, UR44 ;  /* 0x0000002c16167c35 */ /* 0x000fe4000f8e0200 */
[----:B------:R-:W-:-:S10]  /*0cb0*/  IADD.64 R28, R28, UR46 ;  /* 0x0000002e1c1c7c35 */ /* 0x000fd4000f8e0200 */
[----:B------:R-:W-:Y:S05]  /*0cc0*/  @P0 BRA `(.L_x_152) ;  /* 0xfffffff400640947 */ /* 0x000fea000383ffff */
[----:B------:R-:W-:Y:S05]  /*0cd0*/  BSYNC.RECONVERGENT B7 ;  /* 0x0000000000077941 */ /* 0x000fea0003800200 */
.L_x_144:
[----:B------:R-:W-:Y:S05]  /*0ce0*/  EXIT ;  /* 0x000000000000794d */ /* 0x000fea0003800000 */
.L_x_153:
        /* <DEDUP_REMOVED lines=9> */
.L_x_444:


//--------------------- .text.nvkernel__Z3rhsv_F1L1910_46 --------------------------
	.section	.text.nvkernel__Z3rhsv_F1L1910_46,"ax",@progbits
	.align	128
        .global         nvkernel__Z3rhsv_F1L1910_46
        .type           nvkernel__Z3rhsv_F1L1910_46,@function
        .size           nvkernel__Z3rhsv_F1L1910_46,(.L_x_445 - nvkernel__Z3rhsv_F1L1910_46)
        .other          nvkernel__Z3rhsv_F1L1910_46,@"STO_CUDA_ENTRY STV_DEFAULT"
nvkernel__Z3rhsv_F1L1910_46:
.text.nvkernel__Z3rhsv_F1L1910_46:
        /* <DEDUP_REMOVED lines=36> */
[----:B------:R-:W-:Y:S01]  /*0240*/  USHF.R.S32.HI UR46, URZ, 0x1f, UR46 ;  /* 0x0000001fff2e7899 */ /* 0x000fe2000801142e */
[----:B------:R-:W-:Y:S01]  /*0250*/  USHF.R.S32.HI UR47, URZ, 0x1f, UR47 ;  /* 0x0000001fff2f7899 */ /* 0x000fe2000801142f */
[----:B--234-:R-:W-:-:S11]  /*0260*/  UMOV UR42, URZ ;  /* 0x000000ff002a7c82 */ /* 0x01cfd60008000000 */
.L_x_162:
        /* <DEDUP_REMOVED lines=27> */
.L_x_156:
[----:B------:R-:W2:Y:S01]  /*0420*/  LDCU UR4, c[0x0][0x380] ;  /* 0x00007000ff0477ac */ /* 0x000ea20008000800 */
[----:B------:R-:W-:Y:S01]  /*0430*/  MOV R4, R28 ;  /* 0x0000001c00047202 */ /* 0x000fe20000000f00 */
[----:B------:R-:W-:Y:S01]  /*0440*/  MOV R5, R29 ;  /* 0x0000001d00057202 */ /* 0x000fe20000000f00 */
[----:B------:R-:W-:Y:S01]  /*0450*/  MOV R7, UR46 ;  /* 0x0000002e00077c02 */ /* 0x000fe20008000f00 */
[----:B------:R-:W-:Y:S01]  /*0460*/  MOV R20, 32@lo((nvkernel__Z3rhsv_F1L1910_46 + .L_x_16@srel)) ;  /* 0x0000000000147802 */ /* 0x000fe20000000f00 */
[----:B------:R-:W-:Y:S01]  /*0470*/  MOV R21, 32@hi((nvkernel__Z3rhsv_F1L1910_46 + .L_x_16@srel)) ;  /* 0x0000000000157802 */ /* 0x000fe20000000f00 */
[----:B--2---:R-:W-:-:S07]  /*0480*/  MOV R6, UR4 ;  /* 0x0000000400067c02 */ /* 0x004fce0008000f00 */
[----:B01----:R-:W-:Y:S05]  /*0490*/  CALL.ABS.NOINC `(__cuda_sm20_div_s64) ;  /* 0x0000000000007943 */ /* 0x003fea0003c00000 */
.L_x_16:
[----:B------:R-:W-:Y:S01]  /*04a0*/  MOV R16, R4 ;  /* 0x0000000400107202 */ /* 0x000fe20000000f00 */
[----:B------:R-:W-:-:S07]  /*04b0*/  MOV R17, R5 ;  /* 0x0000000500117202 */ /* 0x000fce0000000f00 */
.L_x_157:
[----:B01----:R-:W-:Y:S05]  /*04c0*/  BSYNC.RECONVERGENT B6 ;  /* 0x0000000000067941 */ /* 0x003fea0003800200 */
.L_x_155:
        /* <DEDUP_REMOVED lines=23> */
.L_x_159:
[----:B------:R-:W0:Y:S01]  /*0640*/  LDCU UR4, c[0x0][0x384] ;  /* 0x00007080ff0477ac */ /* 0x000e220008000800 */
[----:B------:R-:W-:Y:S01]  /*0650*/  MOV R4, R16 ;  /* 0x0000001000047202 */ /* 0x000fe20000000f00 */
[----:B------:R-:W-:Y:S01]  /*0660*/  MOV R5, R17 ;  /* 0x0000001100057202 */ /* 0x000fe20000000f00 */
[----:B------:R-:W-:Y:S01]  /*0670*/  MOV R7, UR47 ;  /* 0x0000002f00077c02 */ /* 0x000fe20008000f00 */
[----:B------:R-:W-:Y:S01]  /*0680*/  MOV R20, 32@lo((nvkernel__Z3rhsv_F1L1910_46 + .L_x_17@srel)) ;  /* 0x0000000000147802 */ /* 0x000fe20000000f00 */
[----:B------:R-:W-:Y:S01]  /*0690*/  MOV R21, 32@hi((nvkernel__Z3rhsv_F1L1910_46 + .L_x_17@srel)) ;  /* 0x0000000000157802 */ /* 0x000fe20000000f00 */
[----:B0-----:R-:W-:-:S07]  /*06a0*/  MOV R6, UR4 ;  /* 0x0000000400067c02 */ /* 0x001fce0008000f00 */
[----:B------:R-:W-:Y:S05]  /*06b0*/  CALL.ABS.NOINC `(__cuda_sm20_div_s64) ;  /* 0x0000000000007943 */ /* 0x000fea0003c00000 */
.L_x_17:
[----:B------:R-:W-:Y:S05]  /*06c0*/  BSYNC.RECONVERGENT B6 ;  /* 0x0000000000067941 */ /* 0x000fea0003800200 */
.L_x_158:
[----:B------:R-:W-:Y:S02]  /*06d0*/  ISETP.GE.S64.AND P0, PT, R28, R30, PT ;  /* 0x0000001e1c00720c */ /* 0x000fe40003f16270 */
[----:B------:R-:W-:-:S12]  /*06e0*/  BSSY.RECONVERGENT B0, `(.L_x_160) ;  /* 0x000002e000007945 */ /* 0x000fd80003800200 */
[----:B------:R-:W-:Y:S05]  /*06f0*/  @P0 BRA `(.L_x_161) ;  /* 0x0000000000b00947 */ /* 0x000fea0003800000 */
[----:B------:R-:W-:Y:S02]  /*0700*/  IMAD R7, R16, UR48, RZ ;  /* 0x0000003010077c24 */ /* 0x000fe4000f8e02ff */
[----:B------:R-:W-:Y:S01]  /*0710*/  HFMA2 R6, -RZ, RZ, 0, 0 ;  /* 0x00000000ff067431 */ /* 0x000fe200000001ff */
[C---:B------:R-:W-:Y:S02]  /*0720*/  IADD3 R15, PT, PT, R4.reuse, UR55, RZ ;  /* 0x00000037040f7c10 */ /* 0x040fe4000fffe0ff */
[----:B------:R-:W-:Y:S02]  /*0730*/  IADD3 R11, PT, PT, -R4, RZ, RZ ;  /* 0x000000ff040b7210 */ /* 0x000fe40007ffe1ff */
[----:B------:R-:W-:Y:S02]  /*0740*/  IADD.64 R6, R22, -R6 ;  /* 0x8000000616067235 */ /* 0x000fe400078e0200 */
[----:B------:R-:W-:-:S03]  /*0750*/  IMAD.WIDE R2, R15, 0x338, RZ ;  /* 0x000003380f027825 */ /* 0x000fc600078e02ff */
[----:B------:R-:W-:Y:S01]  /*0760*/  SHF.R.S32.HI R9, RZ, 0x1f, R7 ;  /* 0x0000001fff097819 */ /* 0x000fe20000011407 */
[----:B------:R-:W-:Y:S02]  /*0770*/  IMAD R10, R11, UR49, R16 ;  /* 0x000000310b0a7c24 */ /* 0x000fe4000f8e0210 */
[----:B------:R-:W-:-:S03]  /*0780*/  IMAD.WIDE.U32 R2, R7, 0x14b88, R2 ;  /* 0x00014b8807027825 */ /* 0x000fc600078e0002 */
[----:B------:R-:W-:Y:S01]  /*0790*/  IADD3 R10, PT, PT, R10, UR54, RZ ;  /* 0x000000360a0a7c10 */ /* 0x000fe2000fffe0ff */
[----:B------:R-:W-:-:S05]  /*07a0*/  IMAD R5, R9, 0x14b88, RZ ;  /* 0x00014b8809057824 */ /* 0x000fca00078e02ff */
[----:B------:R-:W-:-:S03]  /*07b0*/  IADD3 R3, PT, PT, R3, R5, RZ ;  /* 0x0000000503037210 */ /* 0x000fc60007ffe0ff */
[----:B------:R-:W-:-:S05]  /*07c0*/  IMAD.WIDE R2, R10, 0x8, R2 ;  /* 0x000000080a027825 */ /* 0x000fca00078e0202 */
[----:B------:R-:W-:-:S06]  /*07d0*/  IADD.64 R4, R2, UR38 ;  /* 0x0000002602047c35 */ /* 0x000fcc000f8e0200 */
[----:B------:R-:W2:Y:S01]  /*07e0*/  LDG.E.64 R12, desc[UR40][R4.64] ;  /* 0x00000028040c7981 */ /* 0x000ea2000c1e1b00 */
[--C-:B------:R-:W-:Y:S01]  /*07f0*/  SHF.R.S32.HI R11, RZ, 0x1f, R10.reuse ;  /* 0x0000001fff0b7819 */ /* 0x100fe2000001140a */
[----:B------:R-:W-:Y:S02]  /*0800*/  MOV R8, R7 ;  /* 0x0000000700087202 */ /* 0x000fe40000000f00 */
[----:B------:R-:W-:-:S04]  /*0810*/  IMAD.WIDE R10, R15, 0x66, R10 ;  /* 0x000000660f0a7825 */ /* 0x000fc800078e020a */
[----:B------:R-:W-:Y:S02]  /*0820*/  IMAD R7, R11, 0x66, RZ ;  /* 0x000000660b077824 */ /* 0x000fe400078e02ff */
[----:B------:R-:W-:-:S05]  /*0830*/  IMAD.WIDE.U32 R8, R10, 0x66, R8 ;  /* 0x000000660a087825 */ /* 0x000fca00078e0008 */
[----:B------:R-:W-:Y:S02]  /*0840*/  IADD3 R7, PT, PT, R9, R7, RZ ;  /* 0x0000000709077210 */ /* 0x000fe40007ffe0ff */
[----:B------:R-:W-:-:S04]  /*0850*/  LEA R6, P0, R8, UR50, 0x3 ;  /* 0x0000003208067c11 */ /* 0x000fc8000f8018ff */
[----:B------:R-:W-:Y:S01]  /*0860*/  LEA.HI.X R7, R8, UR51, R7, 0x3, P0 ;  /* 0x0000003308077c11 */ /* 0x000fe200080f1c07 */
[----:B------:R-:W-:-:S04]  /*0870*/  IADD.64 R8, R4, 0x1000000 ;  /* 0x0100000004087835 */ /* 0x000fc800078e0200 */
[----:B--2---:R0:W-:Y:S04]  /*0880*/  STG.E.64 desc[UR40][R6.64], R12 ;  /* 0x0000000c06007986 */ /* 0x0041e8000c101b28 */
[----:B------:R-:W2:Y:S01]  /*0890*/  LDG.E.64 R8, desc[UR40][R8.64+-0x7be7d0] ;  /* 0x8418302808087981 */ /* 0x000ea2000c1e1b00 */
[----:B------:R-:W-:Y:S02]  /*08a0*/  IADD.64 R16, R6, 0x1000000 ;  /* 0x0100000006107835 */ /* 0x000fe400078e0200 */
[----:B------:R-:W-:Y:S02]  /*08b0*/  IADD.64 R10, R4, 0x1000000 ;  /* 0x01000000040a7835 */ /* 0x000fe400078e0200 */
[----:B------:R-:W-:Y:S02]  /*08c0*/  IADD.64 R20, R6, 0x1000000 ;  /* 0x0100000006147835 */ /* 0x000fe400078e0200 */
[----:B--2---:R1:W-:Y:S04]  /*08d0*/  STG.E.64 desc[UR40][R16.64+-0x7e7540], R8 ;  /* 0x818ac00810007986 */ /* 0x0043e8000c101b28 */
[----:B------:R-:W2:Y:S01]  /*08e0*/  LDG.E.64 R10, desc[UR40][R10.64+0x83060] ;  /* 0x083060280a0a7981 */ /* 0x000ea2000c1e1b00 */
[----:B------:R-:W-:-:S02]  /*08f0*/  IADD.64 R14, R4, 0x2000000 ;  /* 0x02000000040e7835 */ /* 0x000fc400078e0200 */
[----:B------:R-:W-:Y:S02]  /*0900*/  IADD.64 R24, R6, 0x2000000 ;  /* 0x0200000006187835 */ /* 0x000fe400078e0200 */
[----:B------:R-:W-:Y:S02]  /*0910*/  IADD.64 R4, R4, 0x2000000 ;  /* 0x0200000004047835 */ /* 0x000fe400078e0200 */
[----:B--2---:R1:W-:Y:S04]  /*0920*/  STG.E.64 desc[UR40][R20.64+0x31580], R10 ;  /* 0x0315800a14007986 */ /* 0x0043e8000c101b28 */
[----:B------:R-:W2:Y:S01]  /*0930*/  LDG.E.64 R14, desc[UR40][R14.64+-0x73b770] ;  /* 0x8c4890280e0e7981 */ /* 0x000ea2000c1e1b00 */
[----:B0-----:R-:W-:Y:S02]  /*0940*/  IADD.64 R12, R6, 0x2000000 ;  /* 0x02000000060c7835 */ /* 0x001fe400078e0200 */
[----:B------:R-:W-:-:S02]  /*0950*/  IADD.64 R2, R2, UR36 ;  /* 0x0000002402027c35 */ /* 0x000fc4000f8e0200 */
[----:B--2---:R1:W-:Y:S04]  /*0960*/  STG.E.64 desc[UR40][R24.64+-0x7b5fc0], R14 ;  /* 0x84a0400e18007986 */ /* 0x0043e8000c101b28 */
[----:B------:R-:W2:Y:S01]  /*0970*/  LDG.E.64 R4, desc[UR40][R4.64+0x1060c0] ;  /* 0x1060c02804047981 */ /* 0x000ea2000c1e1b00 */
[----:B------:R-:W-:-:S03]  /*0980*/  IADD.64 R6, R6, 0x3000000 ;  /* 0x0300000006067835 */ /* 0x000fc600078e0200 */
[----:B--2---:R1:W-:Y:S04]  /*0990*/  STG.E.64 desc[UR40][R12.64+0x62b00], R4 ;  /* 0x062b00040c007986 */ /* 0x0043e8000c101b28 */
[----:B------:R-:W2:Y:S04]  /*09a0*/  LDG.E.64 R2, desc[UR40][R2.64] ;  /* 0x0000002802027981 */ /* 0x000ea8000c1e1b00 */
[----:B--2---:R1:W-:Y:S02]  /*09b0*/  STG.E.64 desc[UR40][R6.64+-0x784a40], R2 ;  /* 0x87b5c00206007986 */ /* 0x0043e4000c101b28 */
.L_x_161:
[----:B------:R-:W-:Y:S05]  /*09c0*/  BSYNC.RECONVERGENT B0 ;  /* 0x0000000000007941 */ /* 0x000fea0003800200 */
.L_x_160:
[----:B------:R-:W-:Y:S01]  /*09d0*/  ISETP.NE.AND P0, PT, R32, RZ, PT ;  /* 0x000000ff2000720c */ /* 0x000fe20003f05270 */
[----:B------:R-:W-:Y:S02]  /*09e0*/  IADD.64 R22, R22, UR42 ;  /* 0x0000002a16167c35 */ /* 0x000fe4000f8e0200 */
[----:B------:R-:W-:-:S10]  /*09f0*/  IADD.64 R28, R28, UR44 ;  /* 0x0000002c1c1c7c35 */ /* 0x000fd4000f8e0200 */
[----:B------:R-:W-:Y:S05]  /*0a00*/  @P0 BRA `(.L_x_162) ;  /* 0xfffffff800180947 */ /* 0x000fea000383ffff */
[----:B------:R-:W-:Y:S05]  /*0a10*/  BSYNC.RECONVERGENT B7 ;  /* 0x0000000000077941 */ /* 0x000fea0003800200 */
.L_x_154:
[----:B------:R-:W-:Y:S05]  /*0a20*/  EXIT ;  /* 0x000000000000794d */ /* 0x000fea0003800000 */
.L_x_163:
        /* <DEDUP_REMOVED lines=13> */
.L_x_445:


//--------------------- .text.nvkernel__Z3rhsv_F1L1889_44 --------------------------
	.section	.text.nvkernel__Z3rhsv_F1L1889_44,"ax",@progbits
	.align	128
        .global         nvkernel__Z3rhsv_F1L1889_44
        .type           nvkernel__Z3rhsv_F1L1889_44,@function
        .size           nvkernel__Z3rhsv_F1L1889_44,(.L_x_446 - nvkernel__Z3rhsv_F1L1889_44)
        .other          nvkernel__Z3rhsv_F1L1889_44,@"STO_CUDA_ENTRY STV_DEFAULT"
nvkernel__Z3rhsv_F1L1889_44:
.text.nvkernel__Z3rhsv_F1L1889_44:
        /* <DEDUP_REMOVED lines=14> */
[----:B------:R-:W3:Y:S04]  /*00e0*/  LDCU.64 UR42, c[0x0][0x358] ;  /* 0x00006b00ff2a77ac */ /* 0x000ee80008000a00 */
[----:B------:R-:W4:Y:S01]  /*00f0*/  LDC R30, c[0x0][0x3a0] ;  /* 0x0000e800ff1e7b82 */ /* 0x000f220000000800 */
[----:B------:R-:W0:Y:S01]  /*0100*/  LDCU UR50, c[0x0][0x380] ;  /* 0x00007000ff3277ac */ /* 0x000e220008000800 */
[----:B------:R-:W0:Y:S01]  /*0110*/  LDCU UR49, c[0x0][0x388] ;  /* 0x00007100ff3177ac */ /* 0x000e220008000800 */
[----:B------:R-:W0:Y:S01]  /*0120*/  LDCU.64 UR40, c[0x0][0x3a8] ;  /* 0x00007500ff2877ac */ /* 0x000e220008000a00 */
[----:B--2---:R-:W-:Y:S01]  /*0130*/  UIMAD.WIDE.U32 UR46, UR44, 0x80, URZ ;  /* 0x000000802c2e78a5 */ /* 0x004fe2000f8e00ff */
[----:B------:R-:W-:Y:S01]  /*0140*/  USHF.L.U32 UR45, UR44, 0x7, URZ ;  /* 0x000000072c2d7899 */ /* 0x000fe200080006ff */
[----:B------:R-:W2:Y:S01]  /*0150*/  LDCU.128 UR36, c[0x0][0x390] ;  /* 0x00007200ff2477ac */ /* 0x000ea20008000c00 */
[----:B-1----:R-:W-:Y:S01]  /*0160*/  UIMAD.WIDE.U32 UR6, UR4, 0x80, URZ ;  /* 0x00000080040678a5 */ /* 0x002fe2000f8e00ff */
[----:B------:R-:W-:Y:S01]  /*0170*/  USHF.L.U32 UR4, UR4, 0x7, URZ ;  /* 0x0000000704047899 */ /* 0x000fe200080006ff */
[----:B------:R-:W-:Y:S01]  /*0180*/  USHF.R.S32.HI UR48, URZ, 0x1f, UR48 ;  /* 0x0000001fff307899 */ /* 0x000fe20008011430 */
[----:B------:R-:W-:Y:S01]  /*0190*/  UMOV UR44, URZ ;  /* 0x000000ff002c7c82 */ /* 0x000fe20008000000 */
[----:B----4-:R-:W-:-:S02]  /*01a0*/  IMAD.WIDE R30, R30, 0x338, RZ ;  /* 0x000003381e1e7825 */ /* 0x010fc400078e02ff */
[----:B------:R-:W-:-:S03]  /*01b0*/  MOV.64 R2, UR6 ;  /* 0x0000000600027c02 */ /* 0x000fc60008010f00 */
[C---:B0-----:R-:W-:Y:S02]  /*01c0*/  LOP3.LUT R28, R22.reuse, UR6, RZ, 0xfc, !PT ;  /* 0x00000006161c7c12 */ /* 0x041fe4000f8efcff */
[----:B------:R-:W-:Y:S01]  /*01d0*/  LOP3.LUT R23, R22, UR4, RZ, 0xfc, !PT ;  /* 0x0000000416177c12 */ /* 0x000fe2000f8efcff */
[----:B------:R-:W-:Y:S01]  /*01e0*/  HFMA2 R22, -RZ, RZ, 0, 0 ;  /* 0x00000000ff167431 */ /* 0x000fe200000001ff */
[----:B--23--:R-:W-:-:S07]  /*01f0*/  MOV R29, R3 ;  /* 0x00000003001d7202 */ /* 0x00cfce0000000f00 */
.L_x_168:
        /* <DEDUP_REMOVED lines=32> */
[----:B------:R-:W-:-:S04]  /*0400*/  IMAD.HI.U32 R3, R3, R5, R2 ;  /* 0x0000000503037227 */ /* 0x000fc800078e0002 */
[----:B------:R-:W-:Y:S02]  /*0410*/  HFMA2 R5, -RZ, RZ, 0, 0 ;  /* 0x00000000ff057431 */ /* 0x000fe400000001ff */
        /* <DEDUP_REMOVED lines=10> */
.L_x_165:
[----:B------:R-:W0:Y:S01]  /*04c0*/  LDCU UR4, c[0x0][0x380] ;  /* 0x00007000ff0477ac */ /* 0x000e220008000800 */
[----:B------:R-:W-:Y:S01]  /*04d0*/  MOV R4, R16 ;  /* 0x0000001000047202 */ /* 0x000fe20000000f00 */
[----:B------:R-:W-:Y:S01]  /*04e0*/  MOV R5, R17 ;  /* 0x0000001100057202 */ /* 0x000fe20000000f00 */
[----:B------:R-:W-:Y:S01]  /*04f0*/  MOV R7, UR48 ;  /* 0x0000003000077c02 */ /* 0x000fe20008000f00 */
[----:B------:R-:W-:Y:S01]  /*0500*/  MOV R20, 32@lo((nvkernel__Z3rhsv_F1L1889_44 + .L_x_18@srel)) ;  /* 0x0000000000147802 */ /* 0x000fe20000000f00 */
[----:B------:R-:W-:Y:S01]  /*0510*/  MOV R21, 32@hi((nvkernel__Z3rhsv_F1L1889_44 + .L_x_18@srel)) ;  /* 0x0000000000157802 */ /* 0x000fe20000000f00 */
[----:B0-----:R-:W-:-:S07]  /*0520*/  MOV R6, UR4 ;  /* 0x0000000400067c02 */ /* 0x001fce0008000f00 */
[----:B------:R-:W-:Y:S05]  /*0530*/  CALL.ABS.NOINC `(__cuda_sm20_div_s64) ;  /* 0x0000000000007943 */ /* 0x000fea0003c00000 */
.L_x_18:
[----:B------:R-:W-:Y:S05]  /*0540*/  BSYNC.RECONVERGENT B6 ;  /* 0x0000000000067941 */ /* 0x000fea0003800200 */
.L_x_164:
[----:B------:R-:W-:Y:S02]  /*0550*/  ISETP.GE.S64.AND P0, PT, R28, R32, PT ;  /* 0x000000201c00720c */ /* 0x000fe40003f16270 */
[----:B------:R-:W-:-:S12]  /*0560*/  BSSY.RECONVERGENT B0, `(.L_x_166) ;  /* 0x000003e000007945 */ /* 0x000fd80003800200 */
[----:B------:R-:W-:Y:S05]  /*0570*/  @P0 BRA `(.L_x_167) ;  /* 0x0000000000f00947 */ /* 0x000fea0003800000 */
[----:B------:R-:W-:-:S03]  /*0580*/  IADD.64 R2, R4, 0x1 ;  /* 0x0000000104027835 */ /* 0x000fc600078e0200 */
[----:B------:R-:W-:Y:S01]  /*0590*/  IADD3 R9, PT, PT, -R4, RZ, RZ ;  /* 0x000000ff04097210 */ /* 0x000fe20007ffe1ff */
[----:B------:R-:W-:Y:S01]  /*05a0*/  MOV R4, R22 ;  /* 0x0000001600047202 */ /* 0x000fe20000000f00 */
[----:B------:R-:W-:Y:S01]  /*05b0*/  MOV R5, R23 ;  /* 0x0000001700057202 */ /* 0x000fe20000000f00 */
[----:B------:R-:W-:Y:S01]  /*05c0*/  SHF.R.S32.HI R0, RZ, 0x1f, R2 ;  /* 0x0000001fff007819 */ /* 0x000fe20000011402 */
[----:B------:R-:W-:-:S04]  /*05d0*/  IMAD.WIDE.U32 R2, R2, 0x14b88, R30 ;  /* 0x00014b8802027825 */ /* 0x000fc800078e001e */
[----:B------:R-:W-:Y:S02]  /*05e0*/  IMAD R7, R0, 0x14b88, RZ ;  /* 0x00014b8800077824 */ /* 0x000fe400078e02ff */
[----:B------:R-:W-:-:S03]  /*05f0*/  IMAD.HI.U32 R5, RZ, R16, R4 ;  /* 0x00000010ff057227 */ /* 0x000fc600078e0004 */
[----:B------:R-:W-:Y:S01]  /*0600*/  IADD3 R3, PT, PT, R3, R7, RZ ;  /* 0x0000000703037210 */ /* 0x000fe20007ffe0ff */
[----:B------:R-:W-:Y:S02]  /*0610*/  IMAD R0, R9, UR50, R16 ;  /* 0x0000003209007c24 */ /* 0x000fe4000f8e0210 */
[----:B------:R-:W-:-:S03]  /*0620*/  IMAD R17, R16, -0x5, R5 ;  /* 0xfffffffb10117824 */ /* 0x000fc600078e0205 */
[----:B------:R-:W-:Y:S02]  /*0630*/  IADD3 R5, PT, PT, R0, UR49, RZ ;  /* 0x0000003100057c10 */ /* 0x000fe4000fffe0ff */
[----:B------:R-:W-:-:S03]  /*0640*/  SHF.R.S32.HI R0, RZ, 0x1f, R17 ;  /* 0x0000001fff007819 */ /* 0x000fc60000011411 */
[----:B------:R-:W-:-:S04]  /*0650*/  IMAD.WIDE R2, R5, 0x8, R2 ;  /* 0x0000000805027825 */ /* 0x000fc800078e0202 */
[----:B------:R-:W-:Y:S02]  /*0660*/  IMAD R5, R0, 0x841830, RZ ;  /* 0x0084183000057824 */ /* 0x000fe400078e02ff */
        /* <DEDUP_REMOVED lines=8> */
[----:B------:R-:W5:Y:S01]  /*06f0*/  LDG.E.64 R6, desc[UR42][R2.64+-0x9a8] ;  /* 0xfff6582a02067981 */ /* 0x000f62000c1e1b00 */
        /* <DEDUP_REMOVED lines=36> */
.L_x_167:
[----:B------:R-:W-:Y:S05]  /*0940*/  BSYNC.RECONVERGENT B0 ;  /* 0x0000000000007941 */ /* 0x000fea0003800200 */
.L_x_166:
[----:B------:R-:W-:Y:S01]  /*0950*/  ISETP.NE.AND P0, PT, R34, RZ, PT ;  /* 0x000000ff2200720c */ /* 0x000fe20003f05270 */
[----:B------:R-:W-:Y:S02]  /*0960*/  IADD.64 R28, R28, UR46 ;  /* 0x0000002e1c1c7c35 */ /* 0x000fe4000f8e0200 */
[----:B------:R-:W-:-:S10]  /*0970*/  IADD.64 R22, R22, UR44 ;  /* 0x0000002c16167c35 */ /* 0x000fd4000f8e0200 */
[----:B------:R-:W-:Y:S05]  /*0980*/  @P0 BRA `(.L_x_168) ;  /* 0xfffffff8001c0947 */ /* 0x000fea000383ffff */
[----:B------:R-:W-:Y:S05]  /*0990*/  EXIT ;  /* 0x000000000000794d */ /* 0x000fea0003800000 */
.L_x_169:
        /* <DEDUP_REMOVED lines=14> */
.L_x_446:


//--------------------- .text.nvkernel__Z3rhsv_F1L1873_42 --------------------------
	.section	.text.nvkernel__Z3rhsv_F1L1873_42,"ax",@progbits
	.align	128
        .global         nvkernel__Z3rhsv_F1L1873_42
        .type           nvkernel__Z3rhsv_F1L1873_42,@function
        .size           nvkernel__Z3rhsv_F1L1873_42,(.L_x_447 - nvkernel__Z3rhsv_F1L1873_42)
        .other          nvkernel__Z3rhsv_F1L1873_42,@"STO_CUDA_ENTRY STV_DEFAULT"
nvkernel__Z3rhsv_F1L1873_42:
.text.nvkernel__Z3rhsv_F1L1873_42:
        /* <DEDUP_REMOVED lines=27> */
[----:B------:R-:W2:Y:S01]  /*01b0*/  LDCU.64 UR40, c[0x0][0x3a0] ;  /* 0x00007400ff2877ac */ /* 0x000ea20008000a00 */
[----:B-1----:R-:W-:Y:S01]  /*01c0*/  UIMAD.WIDE.U32 UR6, UR4, 0x80, URZ ;  /* 0x00000080040678a5 */ /* 0x002fe2000f8e00ff */
[----:B------:R-:W-:Y:S01]  /*01d0*/  USHF.L.U32 UR4, UR4, 0x7, URZ ;  /* 0x0000000704047899 */ /* 0x000fe200080006ff */
[----:B------:R-:W1:Y:S04]  /*01e0*/  LDCU.64 UR50, c[0x0][0x380] ;  /* 0x00007000ff3277ac */ /* 0x000e680008000a00 */
[----:B------:R-:W-:-:S03]  /*01f0*/  MOV.64 R2, UR6 ;  /* 0x0000000600027c02 */ /* 0x000fc60008010f00 */
[C---:B0-----:R-:W-:Y:S01]  /*0200*/  LOP3.LUT R30, R28.reuse, UR6, RZ, 0xfc, !PT ;  /* 0x000000061c1e7c12 */ /* 0x041fe2000f8efcff */
[----:B------:R-:W0:Y:S01]  /*0210*/  LDCU.128 UR36, c[0x0][0x390] ;  /* 0x00007200ff2477ac */ /* 0x000e220008000c00 */
[----:B------:R-:W-:Y:S01]  /*0220*/  LOP3.LUT R29, R28, UR4, RZ, 0xfc, !PT ;  /* 0x000000041c1d7c12 */ /* 0x000fe2000f8efcff */
[----:B------:R-:W-:Y:S01]  /*0230*/  HFMA2 R28, -RZ, RZ, 0, 0 ;  /* 0x00000000ff1c7431 */ /* 0x000fe200000001ff */
[----:B------:R-:W-:Y:S01]  /*0240*/  MOV R31, R3 ;  /* 0x00000003001f7202 */ /* 0x000fe20000000f00 */
[----:B------:R-:W-:Y:S01]  /*0250*/  USHF.R.S32.HI UR48, URZ, 0x1f, UR48 ;  /* 0x0000001fff307899 */ /* 0x000fe20008011430 */
[----:B------:R-:W-:Y:S01]  /*0260*/  USHF.R.S32.HI UR49, URZ, 0x1f, UR49 ;  /* 0x0000001fff317899 */ /* 0x000fe20008011431 */
[----:B--234-:R-:W-:-:S11]  /*0270*/  UMOV UR44, URZ ;  /* 0x000000ff002c7c82 */ /* 0x01cfd60008000000 */
.L_x_178:
        /* <DEDUP_REMOVED lines=44> */
.L_x_172:
[----:B------:R-:W2:Y:S01]  /*0540*/  LDCU UR4, c[0x0][0x380] ;  /* 0x00007000ff0477ac */ /* 0x000ea20008000800 */
[----:B------:R-:W-:Y:S01]  /*0550*/  MOV R4, R16 ;  /* 0x0000001000047202 */ /* 0x000fe20000000f00 */
[----:B------:R-:W-:Y:S01]  /*0560*/  MOV R5, R17 ;  /* 0x0000001100057202 */ /* 0x000fe20000000f00 */
[----:B------:R-:W-:Y:S01]  /*0570*/  MOV R7, UR48 ;  /* 0x0000003000077c02 */ /* 0x000fe20008000f00 */
[----:B------:R-:W-:Y:S01]  /*0580*/  MOV R20, 32@lo((nvkernel__Z3rhsv_F1L1873_42 + .L_x_19@srel)) ;  /* 0x0000000000147802 */ /* 0x000fe20000000f00 */
[----:B------:R-:W-:Y:S01]  /*0590*/  MOV R21, 32@hi((nvkernel__Z3rhsv_F1L1873_42 + .L_x_19@srel)) ;  /* 0x0000000000157802 */ /* 0x000fe20000000f00 */
[----:B--2---:R-:W-:-:S07]  /*05a0*/  MOV R6, UR4 ;  /* 0x0000000400067c02 */ /* 0x004fce0008000f00 */
[----:B01----:R-:W-:Y:S05]  /*05b0*/  CALL.ABS.NOINC `(__cuda_sm20_div_s64) ;  /* 0x0000000000007943 */ /* 0x003fea0003c00000 */
.L_x_19:
[----:B------:R-:W-:Y:S01]  /*05c0*/  MOV R18, R4 ;  /* 0x0000000400127202 */ /* 0x000fe20000000f00 */
[----:B------:R-:W-:-:S07]  /*05d0*/  MOV R19, R5 ;  /* 0x0000000500137202 */ /* 0x000fce0000000f00 */
.L_x_173:
[----:B01----:R-:W-:Y:S05]  /*05e0*/  BSYNC.RECONVERGENT B6 ;  /* 0x0000000000067941 */ /* 0x003fea0003800200 */
.L_x_171:
        /* <DEDUP_REMOVED lines=24> */
.L_x_175:
[----:B------:R-:W0:Y:S01]  /*0770*/  LDCU UR4, c[0x0][0x384] ;  /* 0x00007080ff0477ac */ /* 0x000e220008000800 */
[----:B------:R-:W-:Y:S01]  /*0780*/  MOV R4, R18 ;  /* 0x0000001200047202 */ /* 0x000fe20000000f00 */
[----:B------:R-:W-:Y:S01]  /*0790*/  MOV R5, R19 ;  /* 0x0000001300057202 */ /* 0x000fe20000000f00 */
[----:B------:R-:W-:Y:S01]  /*07a0*/  MOV R7, UR49 ;  /* 0x0000003100077c02 */ /* 0x000fe20008000f00 */
[----:B------:R-:W-:Y:S01]  /*07b0*/  MOV R20, 32@lo((nvkernel__Z3rhsv_F1L1873_42 + .L_x_20@srel)) ;  /* 0x0000000000147802 */ /* 0x000fe20000000f00 */
[----:B------:R-:W-:Y:S01]  /*07c0*/  MOV R21, 32@hi((nvkernel__Z3rhsv_F1L1873_42 + .L_x_20@srel)) ;  /* 0x0000000000157802 */ /* 0x000fe20000000f00 */
[----:B0-----:R-:W-:-:S07]  /*07d0*/  MOV R6, UR4 ;  /* 0x0000000400067c02 */ /* 0x001fce0008000f00 */
[----:B------:R-:W-:Y:S05]  /*07e0*/  CALL.ABS.NOINC `(__cuda_sm20_div_s64) ;  /* 0x0000000000007943 */ /* 0x000fea0003c00000 */
.L_x_20:
[----:B------:R-:W-:Y:S05]  /*07f0*/  BSYNC.RECONVERGENT B6 ;  /* 0x0000000000067941 */ /* 0x000fea0003800200 */
.L_x_174:
[----:B------:R-:W-:Y:S02]  /*0800*/  ISETP.GE.S64.AND P0, PT, R30, R32, PT ;  /* 0x000000201e00720c */ /* 0x000fe40003f16270 */
[----:B------:R-:W-:-:S12]  /*0810*/  BSSY.RECONVERGENT B0, `(.L_x_176) ;  /* 0x0000040000007945 */ /* 0x000fd80003800200 */
[----:B------:R-:W-:Y:S05]  /*0820*/  @P0 BRA `(.L_x_177) ;  /* 0x0000000000f80947 */ /* 0x000fea0003800000 */
[----:B------:R-:W-:Y:S01]  /*0830*/  IADD3 R11, P0, PT, RZ, -R4, RZ ;  /* 0x80000004ff0b7210 */ /* 0x000fe20007f1e0ff */
[----:B------:R-:W-:Y:S01]  /*0840*/  MOV R2, R28 ;  /* 0x0000001c00027202 */ /* 0x000fe20000000f00 */
[----:B------:R-:W-:Y:S02]  /*0850*/  MOV R3, R29 ;  /* 0x0000001d00037202 */ /* 0x000fe40000000f00 */
[----:B------:R-:W-:Y:S01]  /*0860*/  IADD3.X R0, PT, PT, RZ, ~R5, RZ, P0, !PT ;  /* 0x80000005ff007210 */ /* 0x000fe200007fe4ff */
[----:B------:R-:W-:Y:S01]  /*0870*/  MOV R6, R18 ;  /* 0x0000001200067202 */ /* 0x000fe20000000f00 */
[----:B------:R-:W-:Y:S01]  /*0880*/  MOV R7, R19 ;  /* 0x0000001300077202 */ /* 0x000fe20000000f00 */
[----:B------:R-:W-:Y:S01]  /*0890*/  IMAD.HI.U32 R9, RZ, R16, R2 ;  /* 0x00000010ff097227 */ /* 0x000fe200078e0002 */
[----:B------:R-:W-:-:S03]  /*08a0*/  IADD.64 R2, R4, 0x1 ;  /* 0x0000000104027835 */ /* 0x000fc600078e0200 */
[----:B------:R-:W-:Y:S01]  /*08b0*/  IADD3 R19, PT, PT, -R18, RZ, RZ ;  /* 0x000000ff12137210 */ /* 0x000fe20007ffe1ff */
[----:B------:R-:W-:Y:S02]  /*08c0*/  IMAD R0, R0, UR51, RZ ;  /* 0x0000003300007c24 */ /* 0x000fe4000f8e02ff */
[----:B------:R-:W-:Y:S01]  /*08d0*/  IMAD.WIDE.U32 R6, R11, UR51, R6 ;  /* 0x000000330b067c25 */ /* 0x000fe2000f8e0006 */
[----:B------:R-:W-:-:S03]  /*08e0*/  SHF.R.S32.HI R3, RZ, 0x1f, R2 ;  /* 0x0000001fff037819 */ /* 0x000fc60000011402 */
[----:B------:R-:W-:Y:S02]  /*08f0*/  IMAD R11, R11, UR49, R0 ;  /* 0x000000310b0b7c24 */ /* 0x000fe4000f8e0200 */
[----:B------:R-:W-:-:S03]  /*0900*/  IMAD R5, R16, -0x5, R9 ;  /* 0xfffffffb10057824 */ /* 0x000fc600078e0209 */
[----:B------:R-:W-:Y:S02]  /*0910*/  IADD3 R7, PT, PT, R7, R11, RZ ;  /* 0x0000000b07077210 */ /* 0x000fe40007ffe0ff */
[----:B------:R-:W-:Y:S01]  /*0920*/  SHF.R.S32.HI R0, RZ, 0x1f, R5 ;  /* 0x0000001fff007819 */ /* 0x000fe20000011405 */
[----:B------:R-:W-:Y:S02]  /*0930*/  IMAD.WIDE.U32 R4, R5, 0x66, R2 ;  /* 0x0000006605047825 */ /* 0x000fe400078e0002 */
[----:B------:R-:W-:Y:S02]  /*0940*/  IADD.64 R2, R6, 0x3 ;  /* 0x0000000306027835 */ /* 0x000fe400078e0200 */
[----:B------:R-:W-:Y:S02]  /*0950*/  IMAD R9, R0, 0x66, RZ ;  /* 0x0000006600097824 */ /* 0x000fe400078e02ff */
[----:B------:R-:W-:Y:S01]  /*0960*/  IMAD R6, R19, UR50, R16 ;  /* 0x0000003213067c24 */ /* 0x000fe2000f8e0210 */
[----:B------:R-:W-:-:S02]  /*0970*/  SHF.R.S32.HI R3, RZ, 0x1f, R2 ;  /* 0x0000001fff037819 */ /* 0x000fc40000011402 */
[----:B------:R-:W-:Y:S02]  /*0980*/  IADD3 R0, PT, PT, R5, R9, RZ ;  /* 0x0000000905007210 */ /* 0x000fe40007ffe0ff */
[----:B------:R-:W-:Y:S01]  /*0990*/  IADD3 R6, PT, PT, R6, UR54, RZ ;  /* 0x0000003606067c10 */ /* 0x000fe2000fffe0ff */
[----:B------:R-:W-:-:S04]  /*09a0*/  IMAD.WIDE.U32 R4, R4, 0x67, R2 ;  /* 0x0000006704047825 */ /* 0x000fc800078e0002 */
[----:B------:R-:W-:Y:S01]  /*09b0*/  IMAD R9, R0, 0x67, RZ ;  /* 0x0000006700097824 */ /* 0x000fe200078e02ff */
[----:B------:R-:W-:-:S04]  /*09c0*/  SHF.R.S32.HI R7, RZ, 0x1f, R6 ;  /* 0x0000001fff077819 */ /* 0x000fc80000011406 */
[----:B------:R-:W-:Y:S01]  /*09d0*/  IADD3 R0, PT, PT, R5, R9, RZ ;  /* 0x0000000905007210 */ /* 0x000fe20007ffe0ff */
[----:B------:R-:W-:-:S04]  /*09e0*/  IMAD.WIDE.U32 R4, R4, 0x67, R6 ;  /* 0x0000006704047825 */ /* 0x000fc800078e0006 */
[----:B------:R-:W-:Y:S02]  /*09f0*/  IMAD R3, R0, 0x67, RZ ;  /* 0x0000006700037824 */ /* 0x000fe400078e02ff */
[----:B------:R-:W-:-:S03]  /*0a00*/  IMAD.SHL.U32 R2, R4, 0x8, RZ ;  /* 0x0000000804027824 */ /* 0x000fc600078e00ff */
[----:B------:R-:W-:-:S04]  /*0a10*/  IADD3 R3, PT, PT, R5, R3, RZ ;  /* 0x0000000305037210 */ /* 0x000fc80007ffe0ff */
[----:B------:R-:W-:-:S05]  /*0a20*/  SHF.L.U64.HI R3, R4, 0x3, R3 ;  /* 0x0000000304037819 */ /* 0x000fca0000010203 */
        /* <DEDUP_REMOVED lines=30> */
.L_x_177:
[----:B------:R-:W-:Y:S05]  /*0c10*/  BSYNC.RECONVERGENT B0 ;  /* 0x0000000000007941 */ /* 0x000fea0003800200 */
.L_x_176:
[----:B------:R-:W-:Y:S01]  /*0c20*/  ISETP.NE.AND P0, PT, R34, RZ, PT ;  /* 0x000000ff2200720c */ /* 0x000fe20003f05270 */
[----:B------:R-:W-:Y:S02]  /*0c30*/  IADD.64 R30, R30, UR46 ;  /* 0x0000002e1e1e7c35 */ /* 0x000fe4000f8e0200 */
[----:B------:R-:W-:-:S10]  /*0c40*/  IADD.64 R28, R28, UR44 ;  /* 0x0000002c1c1c7c35 */ /* 0x000fd4000f8e0200 */
[----:B------:R-:W-:Y:S05]  /*0c50*/  @P0 BRA `(.L_x_178) ;  /* 0xfffffff400880947 */ /* 0x000fea000383ffff */
[----:B------:R-:W-:Y:S05]  /*0c60*/  BSYNC.RECONVERGENT B7 ;  /* 0x0000000000077941 */ /* 0x000fea0003800200 */
.L_x_170:
[----:B------:R-:W-:Y:S05]  /*0c70*/  EXIT ;  /* 0x000000000000794d */ /* 0x000fea0003800000 */
.L_x_179:
        /* <DEDUP_REMOVED lines=16> */
.L_x_447:


//--------------------- .text.nvkernel__Z3rhsv_F1L1850_40 --------------------------
	.section	.text.nvkernel__Z3rhsv_F1L1850_40,"ax",@progbits
	.align	128
        .global         nvkernel__Z3rhsv_F1L1850_40
        .type           nvkernel__Z3rhsv_F1L1850_40,@function
        .size           nvkernel__Z3rhsv_F1L1850_40,(.L_x_448 - nvkernel__Z3rhsv_F1L1850_40)
        .other          nvkernel__Z3rhsv_F1L1850_40,@"STO_CUDA_ENTRY STV_DEFAULT"
nvkernel__Z3rhsv_F1L1850_40:
.text.nvkernel__Z3rhsv_F1L1850_40:
        /* <DEDUP_REMOVED lines=14> */
[----:B------:R-:W3:Y:S01]  /*00e0*/  LDCU.64 UR42, c[0x0][0x358] ;  /* 0x00006b00ff2a77ac */ /* 0x000ee20008000a00 */
[----:B------:R-:W4:Y:S01]  /*00f0*/  LDCU UR50, c[0x0][0x380] ;  /* 0x00007000ff3277ac */ /* 0x000f220008000800 */
        /* <DEDUP_REMOVED lines=14> */
.L_x_184:
        /* <DEDUP_REMOVED lines=44> */
.L_x_181:
[----:B------:R-:W0:Y:S01]  /*04a0*/  LDCU UR4, c[0x0][0x380] ;  /* 0x00007000ff0477ac */ /* 0x000e220008000800 */
[----:B------:R-:W-:Y:S01]  /*04b0*/  MOV R4, R16 ;  /* 0x0000001000047202 */ /* 0x000fe20000000f00 */
[----:B------:R-:W-:Y:S01]  /*04c0*/  MOV R5, R17 ;  /* 0x0000001100057202 */ /* 0x000fe20000000f00 */
[----:B------:R-:W-:Y:S01]  /*04d0*/  MOV R7, UR48 ;  /* 0x0000003000077c02 */ /* 0x000fe20008000f00 */
[----:B------:R-:W-:Y:S01]  /*04e0*/  MOV R20, 32@lo((nvkernel__Z3rhsv_F1L1850_40 + .L_x_21@srel)) ;  /* 0x0000000000147802 */ /* 0x000fe20000000f00 */
[----:B------:R-:W-:Y:S01]  /*04f0*/  MOV R21, 32@hi((nvkernel__Z3rhsv_F1L1850_40 + .L_x_21@srel)) ;  /* 0x0000000000157802 */ /* 0x000fe20000000f00 */
[----:B0-----:R-:W-:-:S07]  /*0500*/  MOV R6, UR4 ;  /* 0x0000000400067c02 */ /* 0x001fce0008000f00 */
[----:B--2---:R-:W-:Y:S05]  /*0510*/  CALL.ABS.NOINC `(__cuda_sm20_div_s64) ;  /* 0x0000000000007943 */ /* 0x004fea0003c00000 */
.L_x_21:
[----:B--2---:R-:W-:Y:S05]  /*0520*/  BSYNC.RECONVERGENT B6 ;  /* 0x0000000000067941 */ /* 0x004fea0003800200 */
.L_x_180:
[----:B------:R-:W-:Y:S02]  /*0530*/  ISETP.GE.S64.AND P0, PT, R28, R30, PT ;  /* 0x0000001e1c00720c */ /* 0x000fe40003f16270 */
[----:B------:R-:W-:-:S12]  /*0540*/  BSSY.RECONVERGENT B0, `(.L_x_182) ;  /* 0x0000044000007945 */ /* 0x000fd80003800200 */
[----:B------:R-:W-:Y:S05]  /*0550*/  @P0 BRA `(.L_x_183) ;  /* 0x0000000400080947 */ /* 0x000fea0003800000 */
[----:B------:R-:W-:Y:S01]  /*0560*/  MOV R2, R22 ;  /* 0x0000001600027202 */ /* 0x000fe20000000f00 */
[----:B------:R-:W-:Y:S01]  /*0570*/  MOV R3, R23 ;  /* 0x0000001700037202 */ /* 0x000fe20000000f00 */
[----:B------:R-:W-:-:S03]  /*0580*/  IADD3 R9, PT, PT, -R4, RZ, RZ ;  /* 0x000000ff04097210 */ /* 0x000fc60007ffe1ff */
[----:B------:R-:W-:Y:S01]  /*0590*/  IMAD.HI.U32 R7, RZ, R16, R2 ;  /* 0x00000010ff077227 */ /* 0x000fe200078e0002 */
[----:B------:R-:W-:-:S03]  /*05a0*/  IADD.64 R2, R4, 0x1 ;  /* 0x0000000104027835 */ /* 0x000fc600078e0200 */
[----:B------:R-:W-:Y:S02]  /*05b0*/  IMAD R5, R16, -0x5, R7 ;  /* 0xfffffffb10057824 */ /* 0x000fe400078e0207 */
[----:B------:R-:W-:Y:S01]  /*05c0*/  SHF.R.S32.HI R3, RZ, 0x1f, R2 ;  /* 0x0000001fff037819 */ /* 0x000fe20000011402 */
[----:B------:R-:W-:Y:S02]  /*05d0*/  IMAD R4, R9, UR50, R16 ;  /* 0x0000003209047c24 */ /* 0x000fe4000f8e0210 */
[----:B------:R-:W-:Y:S01]  /*05e0*/  SHF.R.S32.HI R0, RZ, 0x1f, R5 ;  /* 0x0000001fff007819 */ /* 0x000fe20000011405 */
[----:B------:R-:W-:Y:S02]  /*05f0*/  IMAD.WIDE.U32 R2, R5, 0x66, R2 ;  /* 0x0000006605027825 */ /* 0x000fe400078e0002 */
[----:B------:R-:W-:Y:S02]  /*0600*/  IADD3 R4, PT, PT, R4, UR49, RZ ;  /* 0x0000003104047c10 */ /* 0x000fe4000fffe0ff */
[----:B------:R-:W-:-:S02]  /*0610*/  IMAD R7, R0, 0x66, RZ ;  /* 0x0000006600077824 */ /* 0x000fc400078e02ff */
[----:B------:R-:W-:-:S03]  /*0620*/  SHF.R.S32.HI R5, RZ, 0x1f, R4 ;  /* 0x0000001fff057819 */ /* 0x000fc60000011404 */
        /* <DEDUP_REMOVED lines=9> */
[----:B------:R-:W3:Y:S04]  /*06c0*/  LDG.E.64 R10, desc[UR42][R4.64+0x338] ;  /* 0x0003382a040a7981 */ /* 0x000ee8000c1e1b00 */
[----:B------:R-:W4:Y:S04]  /*06d0*/  LDG.E.64 R8, desc[UR42][R4.64+0x9a8] ;  /* 0x0009a82a04087981 */ /* 0x000f28000c1e1b00 */
[----:B------:R-:W5:Y:S01]  /*06e0*/  LDG.E.64 R6, desc[UR42][R2.64+0x338] ;  /* 0x0003382a02067981 */ /* 0x000f62000c1e1b00 */
        /* <DEDUP_REMOVED lines=10> */
[----:B----4-:R-:W5:-:S15]  /*0790*/  DADD R8, R8, R10 ;  /* 0x0000000008087229 */ /* 0x010f5e000000000a */
        /* <DEDUP_REMOVED lines=30> */
.L_x_183:
[----:B------:R-:W-:Y:S05]  /*0980*/  BSYNC.RECONVERGENT B0 ;  /* 0x0000000000007941 */ /* 0x000fea0003800200 */
.L_x_182:
[----:B------:R-:W-:Y:S01]  /*0990*/  ISETP.NE.AND P0, PT, R32, RZ, PT ;  /* 0x000000ff2000720c */ /* 0x000fe20003f05270 */
[----:B------:R-:W-:Y:S02]  /*09a0*/  IADD.64 R28, R28, UR46 ;  /* 0x0000002e1c1c7c35 */ /* 0x000fe4000f8e0200 */
[----:B------:R-:W-:-:S10]  /*09b0*/  IADD.64 R22, R22, UR44 ;  /* 0x0000002c16167c35 */ /* 0x000fd4000f8e0200 */
[----:B------:R-:W-:Y:S05]  /*09c0*/  @P0 BRA `(.L_x_184) ;  /* 0xfffffff800040947 */ /* 0x000fea000383ffff */
[----:B------:R-:W-:Y:S05]  /*09d0*/  EXIT ;  /* 0x000000000000794d */ /* 0x000fea0003800000 */
.L_x_185:
        /* <DEDUP_REMOVED lines=10> */
.L_x_448:


//--------------------- .text.nvkernel__Z3rhsv_F1L1810_38 --------------------------
	.section	.text.nvkernel__Z3rhsv_F1L1810_38,"ax",@progbits
	.align	128
        .global         nvkernel__Z3rhsv_F1L1810_38
        .type           nvkernel__Z3rhsv_F1L1810_38,@function
        .size           nvkernel__Z3rhsv_F1L1810_38,(.L_x_449 - nvkernel__Z3rhsv_F1L1810_38)
        .other          nvkernel__Z3rhsv_F1L1810_38,@"STO_CUDA_ENTRY STV_DEFAULT"
nvkernel__Z3rhsv_F1L1810_38:
.text.nvkernel__Z3rhsv_F1L1810_38:
        /* <DEDUP_REMOVED lines=17> */
[----:B------:R-:W-:Y:S02]  /*0110*/  MOV.64 R18, R42 ;  /* 0x0000002a00127202 */ /* 0x000fe40000010f00 */
[----:B------:R-:W-:Y:S01]  /*0120*/  BSSY.RECONVERGENT B7, `(.L_x_186) ;  /* 0x0000136000077945 */ /* 0x000fe20003800200 */
[----:B------:R-:W3:Y:S01]  /*0130*/  S2R R0, SR_CTAID.X ;  /* 0x0000000000007919 */ /* 0x000ee20000002500 */
[----:B------:R-:W4:Y:S01]  /*0140*/  LDC.64 R40, c[0x0][0x3b8] ;  /* 0x0000ee00ff287b82 */ /* 0x000f220000000a00 */
[----:B------:R-:W0:Y:S01]  /*0150*/  LDCU.64 UR40, c[0x0][0x358] ;  /* 0x00006b00ff2877ac */ /* 0x000e220008000a00 */
[----:B------:R-:W0:Y:S06]  /*0160*/  LDCU UR49, c[0x0][0x380] ;  /* 0x00007000ff3177ac */ /* 0x000e2c0008000800 */
[----:B------:R-:W5:Y:S01]  /*0170*/  LDC R2, c[0x0][0x370] ;  /* 0x0000dc00ff027b82 */ /* 0x000f620000000800 */
[----:B------:R-:W0:Y:S01]  /*0180*/  LDCU UR50, c[0x0][0x384] ;  /* 0x00007080ff3277ac */ /* 0x000e220008000800 */
[----:B-1----:R-:W1:Y:S01]  /*0190*/  DMUL R36, R36, UR6 ;  /* 0x0000000624247c28 */ /* 0x002e620008000000 */
[----:B------:R-:W0:Y:S01]  /*01a0*/  LDCU UR48, c[0x0][0x390] ;  /* 0x00007200ff3077ac */ /* 0x000e220008000800 */
[----:B------:R-:W0:Y:S01]  /*01b0*/  LDCU.64 UR38, c[0x0][0x398] ;  /* 0x00007300ff2677ac */ /* 0x000e220008000a00 */
[----:B------:R-:W0:Y:S01]  /*01c0*/  LDCU.64 UR36, c[0x0][0x3a0] ;  /* 0x00007400ff2477ac */ /* 0x000e220008000a00 */
[----:B------:R-:W0:Y:S01]  /*01d0*/  LDCU.64 UR44, c[0x0][0x380] ;  /* 0x00007000ff2c77ac */ /* 0x000e220008000a00 */
[----:B------:R-:W0:Y:S01]  /*01e0*/  LDCU.64 UR46, c[0x0][0x3a8] ;  /* 0x00007500ff2e77ac */ /* 0x000e220008000a00 */
[----:B---3--:R-:W-:Y:S01]  /*01f0*/  IMAD.WIDE.U32 R22, R0, 0x80, RZ ;  /* 0x0000008000167825 */ /* 0x008fe200078e00ff */
[----:B------:R-:W-:Y:S01]  /*0200*/  USHF.R.S32.HI UR42, URZ, 0x1f, UR42 ;  /* 0x0000001fff2a7899 */ /* 0x000fe2000801142a */
[----:B------:R-:W-:-:S02]  /*0210*/  USHF.R.S32.HI UR43, URZ, 0x1f, UR43 ;  /* 0x0000001fff2b7899 */ /* 0x000fc4000801142b */
[----:B-----5:R-:W-:Y:S01]  /*0220*/  IMAD.WIDE.U32 R28, R2, 0x80, RZ ;  /* 0x00000080021c7825 */ /* 0x020fe200078e00ff */
[----:B--2---:R-:W-:-:S15]  /*0230*/  LOP3.LUT R22, R22, R3, RZ, 0xfc, !PT ;  /* 0x0000000316167212 */ /* 0x004fde00078efcff */
[----:B------:R-:W-:-:S08]  /*0240*/  NOP ;  /* 0x0000000000007918 */ /* 0x000fd00000000000 */
[----:B------:R-:W-:-:S15]  /*0250*/  NOP ;  /* 0x0000000000007918 */ /* 0x000fde0000000000 */
[----:B------:R-:W-:-:S15]  /*0260*/  NOP ;  /* 0x0000000000007918 */ /* 0x000fde0000000000 */
[----:B0-----:R0:W2:Y:S01]  /*0270*/  DMUL R38, R30, UR4 ;  /* 0x000000041e267c28 */ /* 0x0010a20008000000 */
[----:B------:R-:W3:-:S15]  /*0280*/  LDCU.128 UR4, c[0x0][0x3d0] ;  /* 0x00007a00ff0477ac */ /* 0x000ede0008000c00 */
[----:B------:R-:W-:-:S03]  /*0290*/  NOP ;  /* 0x0000000000007918 */ /* 0x000fc60000000000 */
[----:B------:R-:W-:-:S15]  /*02a0*/  NOP ;  /* 0x0000000000007918 */ /* 0x000fde0000000000 */
[----:B------:R-:W-:-:S15]  /*02b0*/  NOP ;  /* 0x0000000000007918 */ /* 0x000fde0000000000 */
[----:B------:R-:W-:-:S15]  /*02c0*/  NOP ;  /* 0x0000000000007918 */ /* 0x000fde0000000000 */
[----:B---3--:R0:W3:Y:S01]  /*02d0*/  DMUL R32, R30, UR6 ;  /* 0x000000061e207c28 */ /* 0x0080e20008000000 */
[----:B------:R-:W5:Y:S02]  /*02e0*/  LDCU UR6, c[0x0][0x38c] ;  /* 0x00007180ff0677ac */ /* 0x000f640008000800 */
[----:B-----5:R-:W-:-:S05]  /*02f0*/  IADD3 R45, PT, PT, R3, UR6, RZ ;  /* 0x00000006032d7c10 */ /* 0x020fca000fffe0ff */
[----:B------:R-:W-:-:S15]  /*0300*/  IMAD R45, R0, 0x80, R45 ;  /* 0x00000080002d7824 */ /* 0x000fde00078e022d */
[----:B------:R-:W-:-:S11]  /*0310*/  NOP ;  /* 0x0000000000007918 */ /* 0x000fd60000000000 */
        /* <DEDUP_REMOVED lines=8> */
[----:B----4-:R4:W0:-:S15]  /*03a0*/  DMUL R40, R30, R40 ;  /* 0x000000281e287228 */ /* 0x01081e0000000000 */
[----:B------:R-:W-:-:S04]  /*03b0*/  NOP ;  /* 0x0000000000007918 */ /* 0x000fc80000000000 */
[----:B------:R-:W-:-:S15]  /*03c0*/  NOP ;  /* 0x0000000000007918 */ /* 0x000fde0000000000 */
[----:B------:R-:W-:-:S15]  /*03d0*/  NOP ;  /* 0x0000000000007918 */ /* 0x000fde0000000000 */
[----:B------:R-:W-:-:S15]  /*03e0*/  NOP ;  /* 0x0000000000007918 */ /* 0x000fde0000000000 */
[----:B-12345:R-:W0:Y:S02]  /*03f0*/  DMUL R30, R30, UR4 ;  /* 0x000000041e1e7c28 */ /* 0x03ee240008000000 */
.L_x_194:
[----:B------:R-:W-:Y:S01]  /*0400*/  LOP3.LUT R0, R23, UR42, RZ, 0xfc, !PT ;  /* 0x0000002a17007c12 */ /* 0x000fe2000f8efcff */
[----:B------:R-:W-:Y:S02]  /*0410*/  IADD.64 R18, -R28, R18 ;  /* 0x000000121c127235 */ /* 0x000fe400078e0300 */
        /* <DEDUP_REMOVED lines=25> */
.L_x_188:
[----:B------:R-:W1:Y:S01]  /*05b0*/  LDCU UR4, c[0x0][0x380] ;  /* 0x00007000ff0477ac */ /* 0x000e620008000800 */
[----:B------:R-:W-:Y:S01]  /*05c0*/  MOV R4, R22 ;  /* 0x0000001600047202 */ /* 0x000fe20000000f00 */
[----:B------:R-:W-:Y:S01]  /*05d0*/  MOV R5, R23 ;  /* 0x0000001700057202 */ /* 0x000fe20000000f00 */
[----:B------:R-:W-:Y:S01]  /*05e0*/  MOV R7, UR42 ;  /* 0x0000002a00077c02 */ /* 0x000fe20008000f00 */
[----:B------:R-:W-:Y:S01]  /*05f0*/  MOV R20, 32@lo((nvkernel__Z3rhsv_F1L1810_38 + .L_x_22@srel)) ;  /* 0x0000000000147802 */ /* 0x000fe20000000f00 */
[----:B------:R-:W-:Y:S01]  /*0600*/  MOV R21, 32@hi((nvkernel__Z3rhsv_F1L1810_38 + .L_x_22@srel)) ;  /* 0x0000000000157802 */ /* 0x000fe20000000f00 */
[----:B-1----:R-:W-:-:S07]  /*0610*/  MOV R6, UR4 ;  /* 0x0000000400067c02 */ /* 0x002fce0008000f00 */
[----:B0-----:R-:W-:Y:S05]  /*0620*/  CALL.ABS.NOINC `(__cuda_sm20_div_s64) ;  /* 0x0000000000007943 */ /* 0x001fea0003c00000 */
.L_x_22:
[----:B------:R-:W-:Y:S01]  /*0630*/  MOV R16, R4 ;  /* 0x0000000400107202 */ /* 0x000fe20000000f00 */
[----:B------:R-:W-:-:S07]  /*0640*/  MOV R17, R5 ;  /* 0x0000000500117202 */ /* 0x000fce0000000f00 */
.L_x_189:
[----:B------:R-:W-:Y:S05]  /*0650*/  BSYNC.RECONVERGENT B6 ;  /* 0x0000000000067941 */ /* 0x000fea0003800200 */
.L_x_187:
        /* <DEDUP_REMOVED lines=24> */
.L_x_191:
        /* <DEDUP_REMOVED lines=8> */
.L_x_23:
[----:B------:R-:W-:Y:S05]  /*0860*/  BSYNC.RECONVERGENT B6 ;  /* 0x0000000000067941 */ /* 0x000fea0003800200 */
.L_x_190:
        /* <DEDUP_REMOVED lines=11> */
[----:B------:R-:W-:Y:S02]  /*0920*/  IADD3 R9, PT, PT, R9, R3, RZ ;  /* 0x0000000309097210 */ /* 0x000fe40007ffe0ff */
[----:B------:R-:W-:-:S05]  /*0930*/  IADD3 R4, PT, PT, R4, UR48, RZ ;  /* 0x0000003004047c10 */ /* 0x000fca000fffe0ff */
[----:B------:R-:W-:-:S04]  /*0940*/  IMAD.WIDE R8, R4, 0x8, R8 ;  /* 0x0000000804087825 */ /* 0x000fc800078e0208 */
[----:B------:R-:W-:-:S05]  /*0950*/  IMAD.WIDE R20, R16, 0x338, R8 ;  /* 0x0000033810147825 */ /* 0x000fca00078e0208 */
[C---:B------:R-:W-:Y:S02]  /*0960*/  IADD.64 R8, R20.reuse, UR36 ;  /* 0x0000002414087c35 */ /* 0x040fe4000f8e0200 */
[----:B------:R-:W-:-:S04]  /*0970*/  IADD.64 R20, R20, UR38 ;  /* 0x0000002614147c35 */ /* 0x000fc8000f8e0200 */
[----:B------:R-:W2:Y:S04]  /*0980*/  LDG.E.64 R10, desc[UR40][R8.64+-0x338] ;  /* 0xfffcc828080a7981 */ /* 0x000ea8000c1e1b00 */
[----:B------:R-:W2:Y:S04]  /*0990*/  LDG.E.64 R12, desc[UR40][R8.64] ;  /* 0x00000028080c7981 */ /* 0x000ea8000c1e1b00 */
[----:B------:R-:W3:Y:S04]  /*09a0*/  LDG.E.64 R14, desc[UR40][R8.64+0x338] ;  /* 0x00033828080e7981 */ /* 0x000ee8000c1e1b00 */
[----:B------:R-:W4:Y:S01]  /*09b0*/  LDG.E.64 R24, desc[UR40][R20.64] ;  /* 0x0000002814187981 */ /* 0x000f22000c1e1b00 */
[----:B------:R-:W-:Y:S01]  /*09c0*/  SHF.R.S32.HI R5, RZ, 0x1f, R4 ;  /* 0x0000001fff057819 */ /* 0x000fe20000011404 */
[----:B------:R-:W-:Y:S01]  /*09d0*/  IMAD R3, R0, 0x66, RZ ;  /* 0x0000006600037824 */ /* 0x000fe200078e02ff */
[----:B------:R-:W-:Y:S01]  /*09e0*/  SHF.R.S32.HI R17, RZ, 0x1f, R16 ;  /* 0x0000001fff117819 */ /* 0x000fe20000011410 */
[----:B------:R-:W-:Y:S01]  /*09f0*/  IMAD.WIDE.U32 R4, R6, 0x66, R4 ;  /* 0x0000006606047825 */ /* 0x000fe200078e0004 */
[----:B------:R-:W-:-:S04]  /*0a00*/  IADD.64 R6, R8, 0x1000000 ;  /* 0x0100000008067835 */ /* 0x000fc800078e0200 */
[----:B------:R-:W-:Y:S01]  /*0a10*/  IADD3 R0, PT, PT, R5, R3, RZ ;  /* 0x0000000305007210 */ /* 0x000fe20007ffe0ff */
[----:B------:R-:W-:-:S04]  /*0a20*/  IMAD.WIDE.U32 R16, R4, 0x66, R16 ;  /* 0x0000006604107825 */ /* 0x000fc800078e0010 */
[----:B------:R-:W-:Y:S01]  /*0a30*/  IMAD R3, R0, 0x66, RZ ;  /* 0x0000006600037824 */ /* 0x000fe200078e02ff */
[----:B------:R-:W-:-:S04]  /*0a40*/  LEA R4, P0, R16, UR46, 0x3 ;  /* 0x0000002e10047c11 */ /* 0x000fc8000f8018ff */
[----:B------:R-:W-:-:S04]  /*0a50*/  IADD3 R3, PT, PT, R17, R3, RZ ;  /* 0x0000000311037210 */ /* 0x000fc80007ffe0ff */
[----:B------:R-:W-:Y:S01]  /*0a60*/  LEA.HI.X R5, R16, UR47, R3, 0x3, P0 ;  /* 0x0000002f10057c11 */ /* 0x000fe200080f1c03 */
[----:B------:R-:W-:Y:S02]  /*0a70*/  IADD.64 R16, R8, 0x1000000 ;  /* 0x0100000008107835 */ /* 0x000fe400078e0200 */
[----:B--2---:R1:W3:Y:S02]  /*0a80*/  DFMA R10, R12, -2, R10 ;  /* 0xc00000000c0a782b */ /* 0x0042e4000000000a */
[----:B-1----:R-:W-:-:S15]  /*0a90*/  IADD.64 R12, R20, 0x1000000 ;  /* 0x01000000140c7835 */ /* 0x002fde00078e0200 */
[----:B------:R-:W-:Y:S02]  /*0aa0*/  NOP ;  /* 0x0000000000007918 */ /* 0x000fe40000000000 */
        /* <DEDUP_REMOVED lines=9> */
[----:B0---4-:R0:W1:Y:S02]  /*0b40*/  DFMA R26, R40, R14, R24 ;  /* 0x0000000e281a722b */ /* 0x0110640000000018 */
[----:B0-----:R-:W-:Y:S02]  /*0b50*/  IADD.64 R14, R8, 0x1000000 ;  /* 0x01000000080e7835 */ /* 0x001fe400078e0200 */
[----:B------:R-:W-:Y:S02]  /*0b60*/  IADD.64 R24, R4, 0x1000000 ;  /* 0x0100000004187835 */ /* 0x000fe400078e0200 */
[----:B-1----:R0:W-:Y:S04]  /*0b70*/  STG.E.64 desc[UR40][R20.64], R26 ;  /* 0x0000001a14007986 */ /* 0x0021e8000c101b28 */
[----:B------:R-:W0:Y:S04]  /*0b80*/  LDG.E.64 R14, desc[UR40][R14.64+-0x7beb08] ;  /* 0x8414f8280e0e7981 */ /* 0x000e28000c1e1b00 */
[----:B------:R-:W0:Y:S04]  /*0b90*/  LDG.E.64 R16, desc[UR40][R16.64+-0x7be7d0] ;  /* 0x8418302810107981 */ /* 0x000e28000c1e1b00 */
[----:B------:R-:W2:Y:S04]  /*0ba0*/  LDG.E.64 R6, desc[UR40][R6.64+-0x7be498] ;  /* 0x841b682806067981 */ /* 0x000ea8000c1e1b00 */
[----:B------:R-:W3:Y:S04]  /*0bb0*/  LDG.E.64 R24, desc[UR40][R24.64+-0x7e7538] ;  /* 0x818ac82818187981 */ /* 0x000ee8000c1e1b00 */
[----:B------:R-:W3:Y:S04]  /*0bc0*/  LDG.E.64 R10, desc[UR40][R10.64+-0x7e7540] ;  /* 0x818ac0280a0a7981 */ /* 0x000ee8000c1e1b00 */
[----:B------:R-:W4:-:S15]  /*0bd0*/  LDG.E.64 R12, desc[UR40][R12.64+-0x7be7d0] ;  /* 0x841830280c0c7981 */ /* 0x000f1e000c1e1b00 */
[----:B------:R-:W-:-:S04]  /*0be0*/  NOP ;  /* 0x0000000000007918 */ /* 0x000fc80000000000 */
[----:B------:R-:W-:-:S15]  /*0bf0*/  NOP ;  /* 0x0000000000007918 */ /* 0x000fde0000000000 */
[----:B0-----:R0:W2:Y:S02]  /*0c00*/  DFMA R26, R16, -2, R14 ;  /* 0xc0000000101a782b */ /* 0x0010a4000000000e */
[C---:B0-----:R-:W-:Y:S02]  /*0c10*/  IADD.64 R14, R8.reuse, 0x1000000 ;  /* 0x01000000080e7835 */ /* 0x041fe400078e0200 */
[----:B------:R-:W-:-:S15]  /*0c20*/  IADD.64 R16, R8, 0x1000000 ;  /* 0x0100000008107835 */ /* 0x000fde00078e0200 */
[----:B------:R-:W-:-:S15]  /*0c30*/  NOP ;  /* 0x0000000000007918 */ /* 0x000fde0000000000 */
[----:B------:R-:W-:-:S15]  /*0c40*/  NOP ;  /* 0x0000000000007918 */ /* 0x000fde0000000000 */
[----:B------:R-:W-:-:S15]  /*0c50*/  NOP ;  /* 0x0000000000007918 */ /* 0x000fde0000000000 */
[----:B--2---:R0:W-:Y:S02]  /*0c60*/  DADD R26, R6, R26 ;  /* 0x00000000061a7229 */ /* 0x0041e4000000001a */
[----:B0-----:R-:W-:-:S15]  /*0c70*/  IADD.64 R6, R20, 0x1000000 ;  /* 0x0100000014067835 */ /* 0x001fde00078e0200 */
[----:B------:R-:W-:Y:S02]  /*0c80*/  NOP ;  /* 0x0000000000007918 */ /* 0x000fe40000000000 */
[----:B------:R-:W-:-:S15]  /*0c90*/  NOP ;  /* 0x0000000000007918 */ /* 0x000fde0000000000 */
[----:B------:R-:W-:-:S15]  /*0ca0*/  NOP ;  /* 0x0000000000007918 */ /* 0x000fde0000000000 */
[----:B------:R-:W-:-:S15]  /*0cb0*/  NOP ;  /* 0x0000000000007918 */ /* 0x000fde0000000000 */
[----:B---3--:R0:W4:Y:S02]  /*0cc0*/  DADD R10, R24, -R10 ;  /* 0x00000000180a7229 */ /* 0x008124000000080a */
[----:B0-----:R-:W-:-:S15]  /*0cd0*/  IADD.64 R24, R4, 0x1000000 ;  /* 0x0100000004187835 */ /* 0x001fde00078e0200 */
[----:B------:R-:W-:Y:S02]  /*0ce0*/  NOP ;  /* 0x0000000000007918 */ /* 0x000fe40000000000 */
[----:B------:R-:W-:-:S15]  /*0cf0*/  NOP ;  /* 0x0000000000007918 */ /* 0x000fde0000000000 */
[----:B------:R-:W-:-:S15]  /*0d00*/  NOP ;  /* 0x0000000000007918 */ /* 0x000fde0000000000 */
[----:B------:R-:W-:-:S15]  /*0d10*/  NOP ;  /* 0x0000000000007918 */ /* 0x000fde0000000000 */
[----:B----4-:R0:W1:Y:S02]  /*0d20*/  DFMA R10, R36, R10, R12 ;  /* 0x0000000a240a722b */ /* 0x010064000000000c */
        /* <DEDUP_REMOVED lines=9> */
[----:B------:R-:W2:Y:S04]  /*0dc0*/  LDG.E.64 R16, desc[UR40][R16.64+0x83060] ;  /* 0x0830602810107981 */ /* 0x000ea8000c1e1b00 */
[----:B------:R-:W3:Y:S01]  /*0dd0*/  LDG.E.64 R24, desc[UR40][R24.64+0x31588] ;  /* 0x0315882818187981 */ /* 0x000ee2000c1e1b00 */
[----:B0-----:R-:W-:-:S03]  /*0de0*/  IADD.64 R6, R8, 0x1000000 ;  /* 0x0100000008067835 */ /* 0x001fc600078e0200 */
[----:B------:R-:W3:Y:S04]  /*0df0*/  LDG.E.64 R10, desc[UR40][R10.64+0x31580] ;  /* 0x031580280a0a7981 */ /* 0x000ee8000c1e1b00 */
[----:B------:R-:W4:Y:S04]  /*0e00*/  LDG.E.64 R12, desc[UR40][R12.64+0x83060] ;  /* 0x083060280c0c7981 */ /* 0x000f28000c1e1b00 */
[----:B------:R-:W5:-:S15]  /*0e10*/  LDG.E.64 R6, desc[UR40][R6.64+0x83398] ;  /* 0x0833982806067981 */ /* 0x000f5e000c1e1b00 */
[----:B------:R-:W-:-:S08]  /*0e20*/  NOP ;  /* 0x0000000000007918 */ /* 0x000fd00000000000 */
[----:B------:R-:W-:-:S15]  /*0e30*/  NOP ;  /* 0x0000000000007918 */ /* 0x000fde0000000000 */
[----:B--2---:R0:W5:Y:S02]  /*0e40*/  DFMA R26, R16, -2, R14 ;  /* 0xc0000000101a782b */ /* 0x004164000000000e */
[C---:B0-----:R-:W-:Y:S02]  /*0e50*/  IADD.64 R14, R8.reuse, 0x2000000 ;  /* 0x02000000080e7835 */ /* 0x041fe400078e0200 */
[----:B------:R-:W-:-:S15]  /*0e60*/  IADD.64 R16, R8, 0x2000000 ;  /* 0x0200000008107835 */ /* 0x000fde00078e0200 */
[----:B------:R-:W-:-:S15]  /*0e70*/  NOP ;  /* 0x0000000000007918 */ /* 0x000fde0000000000 */
[----:B------:R-:W-:-:S15]  /*0e80*/  NOP ;  /* 0x0000000000007918 */ /* 0x000fde0000000000 */
[----:B------:R-:W-:-:S15]  /*0e90*/  NOP ;  /* 0x0000000000007918 */ /* 0x000fde0000000000 */
[----:B-----5:R0:W-:Y:S02]  /*0ea0*/  DADD R26, R6, R26 ;  /* 0x00000000061a7229 */ /* 0x0201e4000000001a */
        /* <DEDUP_REMOVED lines=17> */
[----:B-1----:R0:W1:Y:S02]  /*0fc0*/  DFMA R26, R34, R26, R10 ;  /* 0x0000001a221a722b */ /* 0x002064000000000a */
[----:B0-----:R-:W-:Y:S02]  /*0fd0*/  IADD.64 R10, R4, 0x2000000 ;  /* 0x02000000040a7835 */ /* 0x001fe400078e0200 */
[----:B-1----:R0:W-:Y:S04]  /*0fe0*/  STG.E.64 desc[UR40][R6.64+0x83060], R26 ;  /* 0x0830601a06007986 */ /* 0x0021e8000c101b28 */
[----:B------:R-:W2:Y:S04]  /*0ff0*/  LDG.E.64 R24, desc[UR40][R24.64+-0x7b5fb8] ;  /* 0x84a0482818187981 */ /* 0x000ea8000c1e1b00 */
[----:B------:R-:W2:Y:S04]  /*1000*/  LDG.E.64 R10, desc[UR40][R10.64+-0x7b5fc0] ;  /* 0x84a040280a0a7981 */ /* 0x000ea8000c1e1b00 */
[----:B------:R-:W3:Y:S01]  /*1010*/  LDG.E.64 R14, desc[UR40][R14.64+-0x73baa8] ;  /* 0x8c4558280e0e7981 */ /* 0x000ee2000c1e1b00 */
[----:B0-----:R-:W-:-:S03]  /*1020*/  IADD.64 R6, R8, 0x2000000 ;  /* 0x0200000008067835 */ /* 0x001fc600078e0200 */
[----:B------:R-:W3:Y:S04]  /*1030*/  LDG.E.64 R16, desc[UR40][R16.64+-0x73b770] ;  /* 0x8c48902810107981 */ /* 0x000ee8000c1e1b00 */
[----:B------:R-:W4:Y:S04]  /*1040*/  LDG.E.64 R12, desc[UR40][R12.64+-0x73b770] ;  /* 0x8c4890280c0c7981 */ /* 0x000f28000c1e1b00 */
[----:B------:R-:W5:-:S15]  /*1050*/  LDG.E.64 R6, desc[UR40][R6.64+-0x73b438] ;  /* 0x8c4bc82806067981 */ /* 0x000f5e000c1e1b00 */
[----:B------:R-:W-:-:S06]  /*1060*/  NOP ;  /* 0x0000000000007918 */ /* 0x000fcc0000000000 */
[----:B------:R-:W-:-:S15]  /*1070*/  NOP ;  /* 0x0000000000007918 */ /* 0x000fde0000000000 */
[----:B--2---:R0:W-:Y:S02]  /*1080*/  DADD R10, R24, -R10 ;  /* 0x00000000180a7229 */ /* 0x0041e4000000080a */
[----:B0-----:R-:W-:-:S15]  /*1090*/  IADD.64 R24, R20, 0x2000000 ;  /* 0x0200000014187835 */ /* 0x001fde00078e0200 */
[----:B------:R-:W-:Y:S02]  /*10a0*/  NOP ;  /* 0x0000000000007918 */ /* 0x000fe40000000000 */
[----:B------:R-:W-:-:S15]  /*10b0*/  NOP ;  /* 0x0000000000007918 */ /* 0x000fde0000000000 */
[----:B------:R-:W-:-:S15]  /*10c0*/  NOP ;  /* 0x0000000000007918 */ /* 0x000fde0000000000 */
[----:B------:R-:W-:-:S15]  /*10d0*/  NOP ;  /* 0x0000000000007918 */ /* 0x000fde0000000000 */
[----:B---3--:R0:W5:Y:S02]  /*10e0*/  DFMA R26, R16, -2, R14 ;  /* 0xc0000000101a782b */ /* 0x008164000000000e */
[C---:B0-----:R-:W-:Y:S02]  /*10f0*/  IADD.64 R16, R8.reuse, 0x2000000 ;  /* 0x0200000008107835 */ /* 0x041fe400078e0200 */
[----:B------:R-:W-:-:S15]  /*1100*/  IADD.64 R14, R8, 0x2000000 ;  /* 0x02000000080e7835 */ /* 0x000fde00078e0200 */
[----:B------:R-:W-:-:S15]  /*1110*/  NOP ;  /* 0x0000000000007918 */ /* 0x000fde0000000000 */
[----:B------:R-:W-:-:S15]  /*1120*/  NOP ;  /* 0x0000000000007918 */ /* 0x000fde0000000000 */
[----:B------:R-:W-:-:S15]  /*1130*/  NOP ;  /* 0x0000000000007918 */ /* 0x000fde0000000000 */
[----:B-----5:R-:W-:-:S15]  /*1140*/  DADD R26, R6, R26 ;  /* 0x00000000061a7229 */ /* 0x020fde000000001a */
[----:B------:R-:W-:-:S04]  /*1150*/  NOP ;  /* 0x0000000000007918 */ /* 0x000fc80000000000 */
        /* <DEDUP_REMOVED lines=11> */
[----:B------:R-:W-:Y:S02]  /*1210*/  IADD.64 R10, R4, 0x2000000 ;  /* 0x02000000040a7835 */ /* 0x000fe400078e0200 */
[----:B------:R-:W-:Y:S02]  /*1220*/  IADD.64 R4, R20, 0x2000000 ;  /* 0x0200000014047835 */ /* 0x000fe400078e0200 */
[----:B------:R-:W2:Y:S04]  /*1230*/  LDG.E.64 R6, desc[UR40][R16.64+0x105d88] ;  /* 0x105d882810067981 */ /* 0x000ea8000c1e1b00 */
[----:B------:R-:W3:Y:S04]  /*1240*/  LDG.E.64 R10, desc[UR40][R10.64+0x62b08] ;  /* 0x062b08280a0a7981 */ /* 0x000ee8000c1e1b00 */
[----:B------:R-:W3:Y:S01]  /*1250*/  LDG.E.64 R12, desc[UR40][R12.64+0x62b00] ;  /* 0x062b00280c0c7981 */ /* 0x000ee2000c1e1b00 */
[----:B0-----:R-:W-:-:S03]  /*1260*/  IADD.64 R24, R8, 0x2000000 ;  /* 0x0200000008187835 */ /* 0x001fc600078e0200 */
[----:B------:R-:W4:Y:S04]  /*1270*/  LDG.E.64 R14, desc[UR40][R14.64+0x1063f8] ;  /* 0x1063f8280e0e7981 */ /* 0x000f28000c1e1b00 */
[----:B------:R-:W2:Y:S04]  /*1280*/  LDG.E.64 R8, desc[UR40][R24.64+0x1060c0] ;  /* 0x1060c02818087981 */ /* 0x000ea8000c1e1b00 */
[----:B------:R-:W5:Y:S01]  /*1290*/  LDG.E.64 R4, desc[UR40][R4.64+0x1060c0] ;  /* 0x1060c02804047981 */ /* 0x000f62000c1e1b00 */
[----:B------:R-:W-:-:S15]  /*12a0*/  IADD.64 R20, R20, 0x2000000 ;  /* 0x0200000014147835 */ /* 0x000fde00078e0200 */
[----:B------:R-:W-:-:S06]  /*12b0*/  NOP ;  /* 0x0000000000007918 */ /* 0x000fcc0000000000 */
[----:B------:R-:W-:-:S15]  /*12c0*/  NOP ;  /* 0x0000000000007918 */ /* 0x000fde0000000000 */
[----:B--2---:R-:W4:-:S15]  /*12d0*/  DFMA R6, R8, -2, R6 ;  /* 0xc00000000806782b */ /* 0x004f1e0000000006 */
[----:B------:R-:W-:-:S04]  /*12e0*/  NOP ;  /* 0x0000000000007918 */ /* 0x000fc80000000000 */
[----:B------:R-:W-:-:S15]  /*12f0*/  NOP ;  /* 0x0000000000007918 */ /* 0x000fde0000000000 */
[----:B------:R-:W-:-:S15]  /*1300*/  NOP ;  /* 0x0000000000007918 */ /* 0x000fde0000000000 */
[----:B------:R-:W-:-:S15]  /*1310*/  NOP ;  /* 0x0000000000007918 */ /* 0x000fde0000000000 */
[----:B---3--:R-:W5:-:S15]  /*1320*/  DADD R8, R10, -R12 ;  /* 0x000000000a087229 */ /* 0x008f5e000000080c */
        /* <DEDUP_REMOVED lines=16> */
.L_x_193:
[----:B------:R-:W-:Y:S05]  /*1430*/  BSYNC.RECONVERGENT B0 ;  /* 0x0000000000007941 */ /* 0x000fea0003800200 */
.L_x_192:
[----:B------:R-:W-:Y:S01]  /*1440*/  ISETP.NE.AND P0, PT, R44, RZ, PT ;  /* 0x000000ff2c00720c */ /* 0x000fe20003f05270 */
[----:B------:R-:W-:Y:S02]  /*1450*/  IADD.64 R22, R28, R22 ;  /* 0x000000161c167235 */ /* 0x000fe400078e0200 */
[----:B------:R-:W-:-:S10]  /*1460*/  IMAD R45, R2, 0x80, R45 ;  /* 0x00000080022d7824 */ /* 0x000fd400078e022d */
[----:B------:R-:W-:Y:S05]  /*1470*/  @P0 BRA `(.L_x_194) ;  /* 0xffffffec00e00947 */ /* 0x000fea000383ffff */
[----:B------:R-:W-:Y:S05]  /*1480*/  BSYNC.RECONVERGENT B7 ;  /* 0x0000000000077941 */ /* 0x000fea0003800200 */
.L_x_186:
[----:B------:R-:W-:Y:S05]  /*1490*/  EXIT ;  /* 0x000000000000794d */ /* 0x000fea0003800000 */
.L_x_195:
        /* <DEDUP_REMOVED lines=14> */
.L_x_449:


//--------------------- .text.nvkernel__Z3rhsv_F1L1780_36 --------------------------
	.section	.text.nvkernel__Z3rhsv_F1L1780_36,"ax",@progbits
	.align	128
        .global         nvkernel__Z3rhsv_F1L1780_36
        .type           nvkernel__Z3rhsv_F1L1780_36,@function
        .size           nvkernel__Z3rhsv_F1L1780_36,(.L_x_450 - nvkernel__Z3rhsv_F1L1780_36)
        .other          nvkernel__Z3rhsv_F1L1780_36,@"STO_CUDA_ENTRY STV_DEFAULT"
nvkernel__Z3rhsv_F1L1780_36:
.text.nvkernel__Z3rhsv_F1L1780_36:
        /* <DEDUP_REMOVED lines=14> */
[----:B------:R-:W0:Y:S01]  /*00e0*/  LDCU UR6, c[0x0][0x38c] ;  /* 0x00007180ff0677ac */ /* 0x000e220008000800 */
[----:B------:R-:W1:Y:S01]  /*00f0*/  LDC R2, c[0x0][0x370] ;  /* 0x0000dc00ff027b82 */ /* 0x000e620000000800 */
[----:B------:R-:W-:Y:S02]  /*0100*/  MOV.64 R36, 0x3ff5555555555555 ;  /* 0x5555555555247402 */ /* 0x000fe400003ff555 */
[----:B------:R-:W2:Y:S01]  /*0110*/  S2R R16, SR_CTAID.X ;  /* 0x0000000000107919 */ /* 0x000ea20000002500 */
[----:B------:R-:W3:Y:S01]  /*0120*/  LDCU.64 UR4, c[0x0][0x3b0] ;  /* 0x00007600ff0477ac */ /* 0x000ee20008000a00 */
[----:B------:R-:W-:Y:S02]  /*0130*/  MOV.64 R34, 0x3fff5c28f5c28f5b ;  /* 0x28f5c28f5b227402 */ /* 0x000fe400003fff5c */
[----:B------:R-:W-:Y:S02]  /*0140*/  MOV.64 R22, 0x3fc5555555555555 ;  /* 0x5555555555167402 */ /* 0x000fe400003fc555 */
[----:B------:R-:W-:-:S02]  /*0150*/  MOV.64 R32, 0x3fdeb851eb851eb6 ;  /* 0x51eb851eb6207402 */ /* 0x000fc400003fdeb8 */
[----:B------:R-:W-:Y:S02]  /*0160*/  MOV.64 R28, R38 ;  /* 0x00000026001c7202 */ /* 0x000fe40000010f00 */
[----:B------:R-:W-:Y:S01]  /*0170*/  BSSY.RECONVERGENT B7, `(.L_x_196) ;  /* 0x000011e000077945 */ /* 0x000fe20003800200 */
[----:B------:R-:W4:Y:S01]  /*0180*/  LDCU.64 UR42, c[0x0][0x358] ;  /* 0x00006b00ff2a77ac */ /* 0x000f220008000a00 */
[----:B------:R-:W0:Y:S01]  /*0190*/  LDCU.64 UR36, c[0x0][0x3b0] ;  /* 0x00007600ff2477ac */ /* 0x000e220008000a00 */
[----:B---3--:R-:W3:Y:S01]  /*01a0*/  DMUL R36, R36, UR4 ;  /* 0x0000000424247c28 */ /* 0x008ee20008000000 */
[----:B------:R-:W0:Y:S01]  /*01b0*/  LDCU UR51, c[0x0][0x380] ;  /* 0x00007000ff3377ac */ /* 0x000e220008000800 */
[----:B-1----:R-:W-:Y:S01]  /*01c0*/  IMAD.WIDE.U32 R30, R2, 0x80, RZ ;  /* 0x00000080021e7825 */ /* 0x002fe200078e00ff */
[----:B------:R-:W1:Y:S01]  /*01d0*/  LDCU UR52, c[0x0][0x384] ;  /* 0x00007080ff3477ac */ /* 0x000e620008000800 */
[----:B0-----:R-:W-:Y:S01]  /*01e0*/  IADD3 R41, PT, PT, R3, UR6, RZ ;  /* 0x0000000603297c10 */ /* 0x001fe2000fffe0ff */
[----:B------:R-:W0:Y:S04]  /*01f0*/  LDCU UR50, c[0x0][0x390] ;  /* 0x00007200ff3277ac */ /* 0x000e280008000800 */
[C---:B--2---:R-:W-:Y:S01]  /*0200*/  IMAD R41, R16.reuse, 0x80, R41 ;  /* 0x0000008010297824 */ /* 0x044fe200078e0229 */
[----:B------:R-:W2:Y:S01]  /*0210*/  LDCU.64 UR40, c[0x0][0x398] ;  /* 0x00007300ff2877ac */ /* 0x000ea20008000a00 */
[----:B------:R-:W-:Y:S01]  /*0220*/  IMAD.WIDE.U32 R16, R16, 0x80, RZ ;  /* 0x0000008010107825 */ /* 0x000fe200078e00ff */
[----:B------:R-:W0:Y:S02]  /*0230*/  LDCU.64 UR38, c[0x0][0x3a0] ;  /* 0x00007400ff2677ac */ /* 0x000e240008000a00 */
[----:B------:R-:W-:Y:S01]  /*0240*/  LOP3.LUT R16, R16, R3, RZ, 0xfc, !PT ;  /* 0x0000000310107212 */ /* 0x000fe200078efcff */
[----:B------:R-:W0:Y:S01]  /*0250*/  LDCU.64 UR46, c[0x0][0x380] ;  /* 0x00007000ff2e77ac */ /* 0x000e220008000a00 */
[----:B------:R-:W0:Y:S01]  /*0260*/  LDCU.64 UR48, c[0x0][0x3a8] ;  /* 0x00007500ff3077ac */ /* 0x000e220008000a00 */
[----:B------:R-:W-:Y:S01]  /*0270*/  USHF.R.S32.HI UR44, URZ, 0x1f, UR44 ;  /* 0x0000001fff2c7899 */ /* 0x000fe2000801142c */
[----:B------:R-:W-:-:S15]  /*0280*/  USHF.R.S32.HI UR45, URZ, 0x1f, UR45 ;  /* 0x0000001fff2d7899 */ /* 0x000fde000801142d */
[----:B------:R-:W-:Y:S01]  /*0290*/  NOP ;  /* 0x0000000000007918 */ /* 0x000fe20000000000 */
[----:B------:R-:W-:-:S15]  /*02a0*/  NOP ;  /* 0x0000000000007918 */ /* 0x000fde0000000000 */
        /* <DEDUP_REMOVED lines=12> */
.L_x_204:
        /* <DEDUP_REMOVED lines=27> */
.L_x_198:
[----:B------:R-:W1:Y:S01]  /*0520*/  LDCU UR4, c[0x0][0x380] ;  /* 0x00007000ff0477ac */ /* 0x000e620008000800 */
[----:B------:R-:W-:Y:S01]  /*0530*/  MOV R4, R16 ;  /* 0x0000001000047202 */ /* 0x000fe20000000f00 */
[----:B------:R-:W-:Y:S01]  /*0540*/  MOV R5, R17 ;  /* 0x0000001100057202 */ /* 0x000fe20000000f00 */
[----:B------:R-:W-:Y:S01]  /*0550*/  MOV R7, UR44 ;  /* 0x0000002c00077c02 */ /* 0x000fe20008000f00 */
[----:B------:R-:W-:Y:S01]  /*0560*/  MOV R20, 32@lo((nvkernel__Z3rhsv_F1L1780_36 + .L_x_24@srel)) ;  /* 0x0000000000147802 */ /* 0x000fe20000000f00 */
[----:B------:R-:W-:Y:S01]  /*0570*/  MOV R21, 32@hi((nvkernel__Z3rhsv_F1L1780_36 + .L_x_24@srel)) ;  /* 0x0000000000157802 */ /* 0x000fe20000000f00 */
[----:B-1----:R-:W-:-:S07]  /*0580*/  MOV R6, UR4 ;  /* 0x0000000400067c02 */ /* 0x002fce0008000f00 */
[----:B0-----:R-:W-:Y:S05]  /*0590*/  CALL.ABS.NOINC `(__cuda_sm20_div_s64) ;  /* 0x0000000000007943 */ /* 0x001fea0003c00000 */
.L_x_24:
[----:B------:R-:W-:Y:S01]  /*05a0*/  MOV R18, R4 ;  /* 0x0000000400127202 */ /* 0x000fe20000000f00 */
[----:B------:R-:W-:-:S07]  /*05b0*/  MOV R19, R5 ;  /* 0x0000000500137202 */ /* 0x000fce0000000f00 */
.L_x_199:
[----:B0-----:R-:W-:Y:S05]  /*05c0*/  BSYNC.RECONVERGENT B6 ;  /* 0x0000000000067941 */ /* 0x001fea0003800200 */
.L_x_197:
        /* <DEDUP_REMOVED lines=24> */
.L_x_201:
[----:B------:R-:W0:Y:S01]  /*0750*/  LDCU UR4, c[0x0][0x384] ;  /* 0x00007080ff0477ac */ /* 0x000e220008000800 */
[----:B------:R-:W-:Y:S01]  /*0760*/  MOV R4, R18 ;  /* 0x0000001200047202 */ /* 0x000fe20000000f00 */
[----:B------:R-:W-:Y:S01]  /*0770*/  MOV R5, R19 ;  /* 0x0000001300057202 */ /* 0x000fe20000000f00 */
[----:B------:R-:W-:Y:S01]  /*0780*/  MOV R7, UR45 ;  /* 0x0000002d00077c02 */ /* 0x000fe20008000f00 */
[----:B------:R-:W-:Y:S01]  /*0790*/  MOV R20, 32@lo((nvkernel__Z3rhsv_F1L1780_36 + .L_x_25@srel)) ;  /* 0x0000000000147802 */ /* 0x000fe20000000f00 */
[----:B------:R-:W-:Y:S01]  /*07a0*/  MOV R21, 32@hi((nvkernel__Z3rhsv_F1L1780_36 + .L_x_25@srel)) ;  /* 0x0000000000157802 */ /* 0x000fe20000000f00 */
[----:B0-----:R-:W-:-:S07]  /*07b0*/  MOV R6, UR4 ;  /* 0x0000000400067c02 */ /* 0x001fce0008000f00 */
[----:B------:R-:W-:Y:S05]  /*07c0*/  CALL.ABS.NOINC `(__cuda_sm20_div_s64) ;  /* 0x0000000000007943 */ /* 0x000fea0003c00000 */
.L_x_25:
[----:B------:R-:W-:Y:S05]  /*07d0*/  BSYNC.RECONVERGENT B6 ;  /* 0x0000000000067941 */ /* 0x000fea0003800200 */
.L_x_200:
        /* <DEDUP_REMOVED lines=17> */
[C---:B------:R-:W-:Y:S02]  /*08f0*/  IADD.64 R44, R20.reuse, 0x1000000 ;  /* 0x01000000142c7835 */ /* 0x040fe400078e0200 */
[C---:B------:R-:W-:Y:S02]  /*0900*/  IADD.64 R46, R20.reuse, 0x1000000 ;  /* 0x01000000142e7835 */ /* 0x040fe400078e0200 */
[----:B------:R-:W2:Y:S01]  /*0910*/  LDG.E.64 R8, desc[UR42][R24.64] ;  /* 0x0000002a18087981 */ /* 0x000ea2000c1e1b00 */
[C---:B------:R-:W-:Y:S02]  /*0920*/  IADD.64 R26, R20.reuse, 0x1000000 ;  /* 0x01000000141a7835 */ /* 0x040fe400078e0200 */
[C---:B------:R-:W-:Y:S02]  /*0930*/  IADD.64 R12, R20.reuse, 0x2000000 ;  /* 0x02000000140c7835 */ /* 0x040fe400078e0200 */
[----:B------:R0:W3:Y:S01]  /*0940*/  LDG.E.64 R10, desc[UR42][R24.64+-0x338] ;  /* 0xfffcc82a180a7981 */ /* 0x0000e2000c1e1b00 */
[----:B------:R-:W-:-:S02]  /*0950*/  IADD.64 R52, R20, 0x2000000 ;  /* 0x0200000014347835 */ /* 0x000fc400078e0200 */
[C---:B------:R-:W-:Y:S02]  /*0960*/  IADD.64 R42, R20.reuse, 0x1000000 ;  /* 0x01000000142a7835 */ /* 0x040fe400078e0200 */
[C---:B------:R-:W-:Y:S02]  /*0970*/  IADD.64 R14, R20.reuse, 0x2000000 ;  /* 0x02000000140e7835 */ /* 0x040fe400078e0200 */
[----:B------:R-:W2:Y:S01]  /*0980*/  LDG.E.64 R44, desc[UR42][R44.64+-0x7be7d0] ;  /* 0x8418302a2c2c7981 */ /* 0x000ea2000c1e1b00 */
[----:B0-----:R-:W-:-:S03]  /*0990*/  IADD.64 R24, R20, 0x2000000 ;  /* 0x0200000014187835 */ /* 0x001fc600078e0200 */
[----:B------:R-:W3:Y:S04]  /*09a0*/  LDG.E.64 R46, desc[UR42][R46.64+-0x7beb08] ;  /* 0x8414f82a2e2e7981 */ /* 0x000ee8000c1e1b00 */
[----:B------:R-:W4:Y:S04]  /*09b0*/  LDG.E.64 R20, desc[UR42][R52.64+0x105d88] ;  /* 0x105d882a34147981 */ /* 0x000f28000c1e1b00 */
[----:B------:R-:W5:Y:S04]  /*09c0*/  LDG.E.64 R26, desc[UR42][R26.64+0x83060] ;  /* 0x0830602a1a1a7981 */ /* 0x000f68000c1e1b00 */
[----:B------:R-:W3:Y:S04]  /*09d0*/  LDG.E.64 R12, desc[UR42][R12.64+-0x73b770] ;  /* 0x8c48902a0c0c7981 */ /* 0x000ee8000c1e1b00 */
[----:B------:R-:W3:Y:S04]  /*09e0*/  LDG.E.64 R24, desc[UR42][R24.64+0x1060c0] ;  /* 0x1060c02a18187981 */ /* 0x000ee8000c1e1b00 */
[----:B------:R-:W3:Y:S04]  /*09f0*/  LDG.E.64 R42, desc[UR42][R42.64+0x82d28] ;  /* 0x082d282a2a2a7981 */ /* 0x000ee8000c1e1b00 */
[----:B------:R-:W3:Y:S01]  /*0a00*/  LDG.E.64 R14, desc[UR42][R14.64+-0x73baa8] ;  /* 0x8c45582a0e0e7981 */ /* 0x000ee2000c1e1b00 */
[----:B------:R-:W-:Y:S01]  /*0a10*/  SHF.R.S32.HI R5, RZ, 0x1f, R4 ;  /* 0x0000001fff057819 */ /* 0x000fe20000011404 */
[----:B------:R-:W-:-:S02]  /*0a20*/  IMAD R3, R0, 0x66, RZ ;  /* 0x0000006600037824 */ /* 0x000fc400078e02ff */
[----:B------:R-:W-:Y:S01]  /*0a30*/  IMAD.WIDE.U32 R4, R6, 0x66, R4 ;  /* 0x0000006606047825 */ /* 0x000fe200078e0004 */
[----:B------:R-:W-:-:S04]  /*0a40*/  SHF.R.S32.HI R19, RZ, 0x1f, R18 ;  /* 0x0000001fff137819 */ /* 0x000fc80000011412 */
[----:B------:R-:W-:Y:S01]  /*0a50*/  IADD3 R0, PT, PT, R5, R3, RZ ;  /* 0x0000000305007210 */ /* 0x000fe20007ffe0ff */
[----:B------:R-:W-:-:S04]  /*0a60*/  IMAD.WIDE.U32 R18, R4, 0x66, R18 ;  /* 0x0000006604127825 */ /* 0x000fc800078e0012 */
[----:B------:R-:W-:Y:S01]  /*0a70*/  IMAD R3, R0, 0x66, RZ ;  /* 0x0000006600037824 */ /* 0x000fe200078e02ff */
[----:B------:R-:W-:-:S04]  /*0a80*/  LEA R4, P0, R18, UR48, 0x3 ;  /* 0x0000003012047c11 */ /* 0x000fc8000f8018ff */
[----:B------:R-:W-:-:S04]  /*0a90*/  IADD3 R3, PT, PT, R19, R3, RZ ;  /* 0x0000000313037210 */ /* 0x000fc80007ffe0ff */
[----:B------:R-:W-:-:S05]  /*0aa0*/  LEA.HI.X R5, R18, UR49, R3, 0x3, P0 ;  /* 0x0000003112057c11 */ /* 0x000fca00080f1c03 */
[----:B------:R-:W-:Y:S02]  /*0ab0*/  IADD.64 R6, R4, 0x1000000 ;  /* 0x0100000004067835 */ /* 0x000fe400078e0200 */
        /* <DEDUP_REMOVED lines=20> */
[----:B-----5:R-:W-:-:S15]  /*0c00*/  DMUL R26, R8, R26 ;  /* 0x0000001a081a7228 */ /* 0x020fde0000000000 */
        /* <DEDUP_REMOVED lines=25> */
[----:B------:R-:W1:-:S15]  /*0da0*/  DMUL R46, R46, R46 ;  /* 0x0000002e2e2e7228 */ /* 0x000e5e0000000000 */
[----:B------:R-:W-:-:S04]  /*0db0*/  NOP ;  /* 0x0000000000007918 */ /* 0x000fc80000000000 */
[----:B------:R-:W-:-:S15]  /*0dc0*/  NOP ;  /* 0x0000000000007918 */ /* 0x000fde0000000000 */
[----:B------:R-:W-:-:S15]  /*0dd0*/  NOP ;  /* 0x0000000000007918 */ /* 0x000fde0000000000 */
[----:B------:R-:W-:-:S15]  /*0de0*/  NOP ;  /* 0x0000000000007918 */ /* 0x000fde0000000000 */
[----:B------:R2:W-:Y:S02]  /*0df0*/  DMUL R14, R10, R14 ;  /* 0x0000000e0a0e7228 */ /* 0x0005e40000000000 */
[C---:B--2---:R-:W-:Y:S02]  /*0e00*/  IADD.64 R10, R4.reuse, 0x2000000 ;  /* 0x02000000040a7835 */ /* 0x044fe400078e0200 */
[----:B------:R-:W-:-:S15]  /*0e10*/  IADD.64 R4, R4, 0x2000000 ;  /* 0x0200000004047835 */ /* 0x000fde00078e0200 */
[----:B------:R-:W-:-:S15]  /*0e20*/  NOP ;  /* 0x0000000000007918 */ /* 0x000fde0000000000 */
[----:B------:R-:W-:-:S15]  /*0e30*/  NOP ;  /* 0x0000000000007918 */ /* 0x000fde0000000000 */
[----:B------:R-:W-:-:S15]  /*0e40*/  NOP ;  /* 0x0000000000007918 */ /* 0x000fde0000000000 */
[----:B0-----:R-:W0:-:S15]  /*0e50*/  DMUL R48, R42, -R42 ;  /* 0x8000002a2a307228 */ /* 0x001e1e0000000000 */
[----:B------:R-:W-:-:S04]  /*0e60*/  NOP ;  /* 0x0000000000007918 */ /* 0x000fc80000000000 */
[----:B------:R-:W-:-:S15]  /*0e70*/  NOP ;  /* 0x0000000000007918 */ /* 0x000fde0000000000 */
[----:B------:R-:W-:-:S15]  /*0e80*/  NOP ;  /* 0x0000000000007918 */ /* 0x000fde0000000000 */
[----:B------:R-:W-:-:S15]  /*0e90*/  NOP ;  /* 0x0000000000007918 */ /* 0x000fde0000000000 */
[----:B------:R-:W2:-:S15]  /*0ea0*/  DFMA R50, R26, R26, R50 ;  /* 0x0000001a1a32722b */ /* 0x000e9e0000000032 */
[----:B------:R-:W-:-:S04]  /*0eb0*/  NOP ;  /* 0x0000000000007918 */ /* 0x000fc80000000000 */
[----:B------:R-:W-:-:S15]  /*0ec0*/  NOP ;  /* 0x0000000000007918 */ /* 0x000fde0000000000 */
[----:B------:R-:W-:-:S15]  /*0ed0*/  NOP ;  /* 0x0000000000007918 */ /* 0x000fde0000000000 */
[----:B------:R-:W-:-:S15]  /*0ee0*/  NOP ;  /* 0x0000000000007918 */ /* 0x000fde0000000000 */
[----:B-1----:R-:W1:-:S15]  /*0ef0*/  DFMA R46, R42, R42, R46 ;  /* 0x0000002a2a2e722b */ /* 0x002e5e000000002e */
        /* <DEDUP_REMOVED lines=14> */
[----:B-1----:R-:W0:-:S15]  /*0fe0*/  DFMA R46, R14, R14, R46 ;  /* 0x0000000e0e2e722b */ /* 0x002e1e000000002e */
[----:B------:R-:W-:-:S04]  /*0ff0*/  NOP ;  /* 0x0000000000007918 */ /* 0x000fc80000000000 */
        /* <DEDUP_REMOVED lines=8> */
[----:B0-----:R-:W-:-:S15]  /*1080*/  DADD R46, R50, -R46 ;  /* 0x00000000322e7229 */ /* 0x001fde000000082e */
        /* <DEDUP_REMOVED lines=37> */
[----:B------:R-:W1:Y:S02]  /*12e0*/  DFMA R24, R34, R24, R48 ;  /* 0x000000182218722b */ /* 0x000e640000000030 */
[----:B-1----:R0:W-:Y:S02]  /*12f0*/  STG.E.64 desc[UR42][R4.64+0x62b00], R24 ;  /* 0x062b001804007986 */ /* 0x0021e4000c101b2a */
.L_x_203:
[----:B------:R-:W-:Y:S05]  /*1300*/  BSYNC.RECONVERGENT B0 ;  /* 0x0000000000007941 */ /* 0x000fea0003800200 */
.L_x_202:
[----:B------:R-:W-:Y:S01]  /*1310*/  ISETP.NE.AND P0, PT, R40, RZ, PT ;  /* 0x000000ff2800720c */ /* 0x000fe20003f05270 */
[----:B------:R-:W-:Y:S02]  /*1320*/  IADD.64 R16, R30, R16 ;  /* 0x000000101e107235 */ /* 0x000fe400078e0200 */
[----:B------:R-:W-:-:S10]  /*1330*/  IMAD R41, R2, 0x80, R41 ;  /* 0x0000008002297824 */ /* 0x000fd400078e0229 */
[----:B------:R-:W-:Y:S05]  /*1340*/  @P0 BRA `(.L_x_204) ;  /* 0xfffffff000080947 */ /* 0x000fea000383ffff */
[----:B------:R-:W-:Y:S05]  /*1350*/  BSYNC.RECONVERGENT B7 ;  /* 0x0000000000077941 */ /* 0x000fea0003800200 */
.L_x_196:
[----:B------:R-:W-:Y:S05]  /*1360*/  EXIT ;  /* 0x000000000000794d */ /* 0x000fea0003800000 */
.L_x_205:
        /* <DEDUP_REMOVED lines=9> */
.L_x_450:


//--------------------- .text.nvkernel__Z3rhsv_F1L1768_34 --------------------------
	.section	.text.nvkernel__Z3rhsv_F1L1768_34,"ax",@progbits
	.align	128
        .global         nvkernel__Z3rhsv_F1L1768_34
        .type           nvkernel__Z3rhsv_F1L1768_34,@function
        .size           nvkernel__Z3rhsv_F1L1768_34,(.L_x_451 - nvkernel__Z3rhsv_F1L1768_34)
        .other          nvkernel__Z3rhsv_F1L1768_34,@"STO_CUDA_ENTRY STV_DEFAULT"
nvkernel__Z3rhsv_F1L1768_34:
.text.nvkernel__Z3rhsv_F1L1768_34:
        /* <DEDUP_REMOVED lines=33> */
.L_x_214:
        /* <DEDUP_REMOVED lines=27> */
.L_x_208:
[----:B------:R-:W0:Y:S01]  /*03c0*/  LDCU UR4, c[0x0][0x380] ;  /* 0x00007000ff0477ac */ /* 0x000e220008000800 */
[----:B------:R-:W-:Y:S01]  /*03d0*/  MOV R4, R22 ;  /* 0x0000001600047202 */ /* 0x000fe20000000f00 */
[----:B------:R-:W-:Y:S01]  /*03e0*/  MOV R5, R23 ;  /* 0x0000001700057202 */ /* 0x000fe20000000f00 */
[----:B------:R-:W-:Y:S01]  /*03f0*/  MOV R7, UR44 ;  /* 0x0000002c00077c02 */ /* 0x000fe20008000f00 */
[----:B------:R-:W-:Y:S01]  /*0400*/  MOV R20, 32@lo((nvkernel__Z3rhsv_F1L1768_34 + .L_x_26@srel)) ;  /* 0x0000000000147802 */ /* 0x000fe20000000f00 */
[----:B------:R-:W-:Y:S01]  /*0410*/  MOV R21, 32@hi((nvkernel__Z3rhsv_F1L1768_34 + .L_x_26@srel)) ;  /* 0x0000000000157802 */ /* 0x000fe20000000f00 */
[----:B0-----:R-:W-:-:S07]  /*0420*/  MOV R6, UR4 ;  /* 0x0000000400067c02 */ /* 0x001fce0008000f00 */
[----:B-1----:R-:W-:Y:S05]  /*0430*/  CALL.ABS.NOINC `(__cuda_sm20_div_s64) ;  /* 0x0000000000007943 */ /* 0x002fea0003c00000 */
.L_x_26:
[----:B------:R-:W-:Y:S01]  /*0440*/  MOV R16, R4 ;  /* 0x0000000400107202 */ /* 0x000fe20000000f00 */
[----:B------:R-:W-:-:S07]  /*0450*/  MOV R17, R5 ;  /* 0x0000000500117202 */ /* 0x000fce0000000f00 */
.L_x_209:
[----:B-1----:R-:W-:Y:S05]  /*0460*/  BSYNC.RECONVERGENT B6 ;  /* 0x0000000000067941 */ /* 0x002fea0003800200 */
.L_x_207:
        /* <DEDUP_REMOVED lines=24> */
.L_x_211:
[----:B------:R-:W0:Y:S01]  /*05f0*/  LDCU UR4, c[0x0][0x384] ;  /* 0x00007080ff0477ac */ /* 0x000e220008000800 */
[----:B------:R-:W-:Y:S01]  /*0600*/  MOV R4, R16 ;  /* 0x0000001000047202 */ /* 0x000fe20000000f00 */
[----:B------:R-:W-:Y:S01]  /*0610*/  MOV R5, R17 ;  /* 0x0000001100057202 */ /* 0x000fe20000000f00 */
[----:B------:R-:W-:Y:S01]  /*0620*/  MOV R7, UR45 ;  /* 0x0000002d00077c02 */ /* 0x000fe20008000f00 */
[----:B------:R-:W-:Y:S01]  /*0630*/  MOV R20, 32@lo((nvkernel__Z3rhsv_F1L1768_34 + .L_x_27@srel)) ;  /* 0x0000000000147802 */ /* 0x000fe20000000f00 */
[----:B------:R-:W-:Y:S01]  /*0640*/  MOV R21, 32@hi((nvkernel__Z3rhsv_F1L1768_34 + .L_x_27@srel)) ;  /* 0x0000000000157802 */ /* 0x000fe20000000f00 */
[----:B0-----:R-:W-:-:S07]  /*0650*/  MOV R6, UR4 ;  /* 0x0000000400067c02 */ /* 0x001fce0008000f00 */
[----:B------:R-:W-:Y:S05]  /*0660*/  CALL.ABS.NOINC `(__cuda_sm20_div_s64) ;  /* 0x0000000000007943 */ /* 0x000fea0003c00000 */
.L_x_27:
[----:B------:R-:W-:Y:S05]  /*0670*/  BSYNC.RECONVERGENT B6 ;  /* 0x0000000000067941 */ /* 0x000fea0003800200 */
.L_x_210:
        /* <DEDUP_REMOVED lines=10> */
[----:B------:R-:W-:Y:S01]  /*0720*/  IMAD.WIDE.U32 R4, R6, 0x14b88, RZ ;  /* 0x00014b8806047825 */ /* 0x000fe200078e00ff */
[----:B------:R-:W-:-:S03]  /*0730*/  IADD3 R9, PT, PT, R9, R11, RZ ;  /* 0x0000000b09097210 */ /* 0x000fc60007ffe0ff */
[----:B------:R-:W-:Y:S01]  /*0740*/  IMAD R7, R3, 0x14b88, RZ ;  /* 0x00014b8803077824 */ /* 0x000fe200078e02ff */
[----:B------:R-:W-:Y:S01]  /*0750*/  IADD3 R3, PT, PT, R0, UR48, RZ ;  /* 0x0000003000037c10 */ /* 0x000fe2000fffe0ff */
[----:B------:R-:W-:-:S03]  /*0760*/  IMAD R17, R16, UR4, R33 ;  /* 0x0000000410117c24 */ /* 0x000fc6000f8e0221 */
[----:B------:R-:W-:Y:S01]  /*0770*/  IADD3 R5, PT, PT, R5, R7, RZ ;  /* 0x0000000705057210 */ /* 0x000fe20007ffe0ff */
[----:B------:R-:W-:-:S04]  /*0780*/  IMAD.WIDE R6, R3, 0x330, R8 ;  /* 0x0000033003067825 */ /* 0x000fc800078e0208 */
[----:B------:R-:W-:-:S04]  /*0790*/  IMAD.WIDE R4, R3, 0x8, R4 ;  /* 0x0000000803047825 */ /* 0x000fc800078e0204 */
[----:B------:R-:W-:-:S04]  /*07a0*/  IMAD.WIDE R8, R17, 0x8, R6 ;  /* 0x0000000811087825 */ /* 0x000fc800078e0206 */
[----:B------:R-:W-:Y:S01]  /*07b0*/  IMAD.WIDE R6, R17, 0x338, R4 ;  /* 0x0000033811067825 */ /* 0x000fe200078e0204 */
[----:B------:R-:W-:-:S04]  /*07c0*/  IADD.64 R4, R8, UR36 ;  /* 0x0000002408047c35 */ /* 0x000fc8000f8e0200 */
[----:B------:R-:W-:Y:S02]  /*07d0*/  IADD.64 R6, R6, UR40 ;  /* 0x0000002806067c35 */ /* 0x000fe4000f8e0200 */
[----:B------:R-:W2:Y:S04]  /*07e0*/  LDG.E.64 R10, desc[UR42][R4.64+0x8] ;  /* 0x0000082a040a7981 */ /* 0x000ea8000c1e1b00 */
[----:B------:R-:W2:Y:S04]  /*07f0*/  LDG.E.64 R12, desc[UR42][R4.64+-0x8] ;  /* 0xfffff82a040c7981 */ /* 0x000ea8000c1e1b00 */
[----:B------:R-:W3:Y:S01]  /*0800*/  LDG.E.64 R8, desc[UR42][R6.64] ;  /* 0x0000002a06087981 */ /* 0x000ee2000c1e1b00 */
        /* <DEDUP_REMOVED lines=46> */
[----:B------:R-:W-:Y:S02]  /*0af0*/  IADD.64 R34, R4, 0x2000000 ;  /* 0x0200000004227835 */ /* 0x000fe400078e0200 */
[----:B0-----:R-:W-:-:S15]  /*0b00*/  IADD.64 R16, R6, 0x2000000 ;  /* 0x0200000006107835 */ /* 0x001fde00078e0200 */
[----:B------:R-:W-:-:S15]  /*0b10*/  NOP ;  /* 0x0000000000007918 */ /* 0x000fde0000000000 */
[----:B------:R-:W-:-:S15]  /*0b20*/  NOP ;  /* 0x0000000000007918 */ /* 0x000fde0000000000 */
[----:B--2---:R-:W3:-:S15]  /*0b30*/  DADD R12, R12, -R14 ;  /* 0x000000000c0c7229 */ /* 0x004ede000000080e */
[----:B------:R-:W-:-:S04]  /*0b40*/  NOP ;  /* 0x0000000000007918 */ /* 0x000fc80000000000 */
[----:B------:R-:W-:-:S15]  /*0b50*/  NOP ;  /* 0x0000000000007918 */ /* 0x000fde0000000000 */
[----:B------:R-:W-:-:S15]  /*0b60*/  NOP ;  /* 0x0000000000007918 */ /* 0x000fde0000000000 */
[----:B------:R-:W-:-:S15]  /*0b70*/  NOP ;  /* 0x0000000000007918 */ /* 0x000fde0000000000 */
[----:B---3--:R0:W1:Y:S02]  /*0b80*/  DFMA R10, R12, -UR38, R10 ;  /* 0x800000260c0a7c2b */ /* 0x008064000800000a */
[----:B0-----:R-:W-:Y:S02]  /*0b90*/  IADD.64 R12, R4, 0x2000000 ;  /* 0x02000000040c7835 */ /* 0x001fe400078e0200 */
[----:B-1----:R0:W-:Y:S04]  /*0ba0*/  STG.E.64 desc[UR42][R26.64+-0x73b770], R10 ;  /* 0x8c48900a1a007986 */ /* 0x0021e8000c101b2a */
[----:B------:R-:W2:Y:S04]  /*0bb0*/  LDG.E.64 R8, desc[UR42][R34.64+0x62b08] ;  /* 0x062b082a22087981 */ /* 0x000ea8000c1e1b00 */
[----:B------:R-:W2:Y:S04]  /*0bc0*/  LDG.E.64 R12, desc[UR42][R12.64+0x62af8] ;  /* 0x062af82a0c0c7981 */ /* 0x000ea8000c1e1b00 */
        /* <DEDUP_REMOVED lines=10> */
[----:B---3--:R-:W1:Y:S02]  /*0c70*/  DFMA R4, R8, -UR38, R4 ;  /* 0x8000002608047c2b */ /* 0x008e640008000004 */
[----:B-1----:R0:W-:Y:S02]  /*0c80*/  STG.E.64 desc[UR42][R6.64+0x1060c0], R4 ;  /* 0x1060c00406007986 */ /* 0x0021e4000c101b2a */
.L_x_213:
[----:B------:R-:W-:Y:S05]  /*0c90*/  BSYNC.RECONVERGENT B0 ;  /* 0x0000000000007941 */ /* 0x000fea0003800200 */
.L_x_212:
[----:B------:R-:W-:Y:S01]  /*0ca0*/  ISETP.NE.AND P0, PT, R32, RZ, PT ;  /* 0x000000ff2000720c */ /* 0x000fe20003f05270 */
[----:B------:R-:W-:Y:S02]  /*0cb0*/  IADD.64 R22, R28, R22 ;  /* 0x000000161c167235 */ /* 0x000fe400078e0200 */
[----:B------:R-:W-:-:S10]  /*0cc0*/  IMAD R33, R2, 0x80, R33 ;  /* 0x0000008002217824 */ /* 0x000fd400078e0221 */
[----:B------:R-:W-:Y:S05]  /*0cd0*/  @P0 BRA `(.L_x_214) ;  /* 0xfffffff4004c0947 */ /* 0x000fea000383ffff */
[----:B------:R-:W-:Y:S05]  /*0ce0*/  BSYNC.RECONVERGENT B7 ;  /* 0x0000000000077941 */ /* 0x000fea0003800200 */
.L_x_206:
[----:B------:R-:W-:Y:S05]  /*0cf0*/  EXIT ;  /* 0x000000000000794d */ /* 0x000fea0003800000 */
.L_x_215:
        /* <DEDUP_REMOVED lines=16> */
.L_x_451:


//--------------------- .text.nvkernel__Z3rhsv_F1L1751_32 --------------------------
	.section	.text.nvkernel__Z3rhsv_F1L1751_32,"ax",@progbits
	.align	128
        .global         nvkernel__Z3rhsv_F1L1751_32
        .type           nvkernel__Z3rhsv_F1L1751_32,@function
        .size           nvkernel__Z3rhsv_F1L1751_32,(.L_x_452 - nvkernel__Z3rhsv_F1L1751_32)
        .other          nvkernel__Z3rhsv_F1L1751_32,@"STO_CUDA_ENTRY STV_DEFAULT"
nvkernel__Z3rhsv_F1L1751_32:
.text.nvkernel__Z3rhsv_F1L1751_32:
        /* <DEDUP_REMOVED lines=34> */
[----:B------:R-:W0:Y:S01]  /*0220*/  LDCU.64 UR52, c[0x0][0x398] ;  /* 0x00007300ff3477ac */ /* 0x000e220008000a00 */
[----:B------:R-:W-:Y:S01]  /*0230*/  USHF.R.S32.HI UR48, URZ, 0x1f, UR48 ;  /* 0x0000001fff307899 */ /* 0x000fe20008011430 */
[----:B------:R-:W-:Y:S01]  /*0240*/  USHF.R.S32.HI UR49, URZ, 0x1f, UR49 ;  /* 0x0000001fff317899 */ /* 0x000fe20008011431 */
[----:B--234-:R-:W-:-:S11]  /*0250*/  UMOV UR44, URZ ;  /* 0x000000ff002c7c82 */ /* 0x01cfd60008000000 */
.L_x_224:
        /* <DEDUP_REMOVED lines=27> */
.L_x_218:
[----:B------:R-:W2:Y:S01]  /*0410*/  LDCU UR4, c[0x0][0x380] ;  /* 0x00007000ff0477ac */ /* 0x000ea20008000800 */
[----:B------:R-:W-:Y:S01]  /*0420*/  MOV R4, R28 ;  /* 0x0000001c00047202 */ /* 0x000fe20000000f00 */
[----:B------:R-:W-:Y:S01]  /*0430*/  MOV R5, R29 ;  /* 0x0000001d00057202 */ /* 0x000fe20000000f00 */
[----:B------:R-:W-:Y:S01]  /*0440*/  MOV R7, UR48 ;  /* 0x0000003000077c02 */ /* 0x000fe20008000f00 */
[----:B------:R-:W-:Y:S01]  /*0450*/  MOV R20, 32@lo((nvkernel__Z3rhsv_F1L1751_32 + .L_x_28@srel)) ;  /* 0x0000000000147802 */ /* 0x000fe20000000f00 */
[----:B------:R-:W-:Y:S01]  /*0460*/  MOV R21, 32@hi((nvkernel__Z3rhsv_F1L1751_32 + .L_x_28@srel)) ;  /* 0x0000000000157802 */ /* 0x000fe20000000f00 */
[----:B--2---:R-:W-:-:S07]  /*0470*/  MOV R6, UR4 ;  /* 0x0000000400067c02 */ /* 0x004fce0008000f00 */
[----:B01----:R-:W-:Y:S05]  /*0480*/  CALL.ABS.NOINC `(__cuda_sm20_div_s64) ;  /* 0x0000000000007943 */ /* 0x003fea0003c00000 */
.L_x_28:
[----:B------:R-:W-:Y:S01]  /*0490*/  MOV R16, R4 ;  /* 0x0000000400107202 */ /* 0x000fe20000000f00 */
[----:B------:R-:W-:-:S07]  /*04a0*/  MOV R17, R5 ;  /* 0x0000000500117202 */ /* 0x000fce0000000f00 */
.L_x_219:
[----:B01----:R-:W-:Y:S05]  /*04b0*/  BSYNC.RECONVERGENT B6 ;  /* 0x0000000000067941 */ /* 0x003fea0003800200 */
.L_x_217:
        /* <DEDUP_REMOVED lines=24> */
.L_x_221:
[----:B------:R-:W0:Y:S01]  /*0640*/  LDCU UR4, c[0x0][0x384] ;  /* 0x00007080ff0477ac */ /* 0x000e220008000800 */
[----:B------:R-:W-:Y:S01]  /*0650*/  MOV R4, R16 ;  /* 0x0000001000047202 */ /* 0x000fe20000000f00 */
[----:B------:R-:W-:Y:S01]  /*0660*/  MOV R5, R17 ;  /* 0x0000001100057202 */ /* 0x000fe20000000f00 */
[----:B------:R-:W-:Y:S01]  /*0670*/  MOV R7, UR49 ;  /* 0x0000003100077c02 */ /* 0x000fe20008000f00 */
[----:B------:R-:W-:Y:S01]  /*0680*/  MOV R20, 32@lo((nvkernel__Z3rhsv_F1L1751_32 + .L_x_29@srel)) ;  /* 0x0000000000147802 */ /* 0x000fe20000000f00 */
[----:B------:R-:W-:Y:S01]  /*0690*/  MOV R21, 32@hi((nvkernel__Z3rhsv_F1L1751_32 + .L_x_29@srel)) ;  /* 0x0000000000157802 */ /* 0x000fe20000000f00 */
[----:B0-----:R-:W-:-:S07]  /*06a0*/  MOV R6, UR4 ;  /* 0x0000000400067c02 */ /* 0x001fce0008000f00 */
[----:B------:R-:W-:Y:S05]  /*06b0*/  CALL.ABS.NOINC `(__cuda_sm20_div_s64) ;  /* 0x0000000000007943 */ /* 0x000fea0003c00000 */
.L_x_29:
[----:B------:R-:W-:Y:S05]  /*06c0*/  BSYNC.RECONVERGENT B6 ;  /* 0x0000000000067941 */ /* 0x000fea0003800200 */
.L_x_220:
[----:B------:R-:W-:Y:S02]  /*06d0*/  ISETP.GE.S64.AND P0, PT, R28, R30, PT ;  /* 0x0000001e1c00720c */ /* 0x000fe40003f16270 */
[----:B------:R-:W-:-:S12]  /*06e0*/  BSSY.RECONVERGENT B0, `(.L_x_222) ;  /* 0x000005f000007945 */ /* 0x000fd80003800200 */
[----:B------:R-:W-:Y:S05]  /*06f0*/  @P0 BRA `(.L_x_223) ;  /* 0x0000000400740947 */ /* 0x000fea0003800000 */
[----:B------:R-:W-:Y:S02]  /*0700*/  IADD.64 R8, R4, 0x1 ;  /* 0x0000000104087835 */ /* 0x000fe400078e0200 */
[----:B------:R-:W-:Y:S02]  /*0710*/  IMAD R7, R16, UR50, RZ ;  /* 0x0000003210077c24 */ /* 0x000fe4000f8e02ff */
[----:B------:R-:W-:Y:S01]  /*0720*/  HFMA2 R6, -RZ, RZ, 0, 0 ;  /* 0x00000000ff067431 */ /* 0x000fe200000001ff */
[----:B------:R-:W-:Y:S02]  /*0730*/  IADD3 R11, PT, PT, -R4, RZ, RZ ;  /* 0x000000ff040b7210 */ /* 0x000fe40007ffe1ff */
[----:B------:R-:W-:Y:S01]  /*0740*/  SHF.R.S32.HI R0, RZ, 0x1f, R8 ;  /* 0x0000001fff007819 */ /* 0x000fe20000011408 */
[----:B------:R-:W-:Y:S01]  /*0750*/  IMAD.WIDE.U32 R2, R8, 0x14b88, RZ ;  /* 0x00014b8808027825 */ /* 0x000fe200078e00ff */
[----:B------:R-:W-:-:S03]  /*0760*/  IADD.64 R6, R22, -R6 ;  /* 0x8000000616067235 */ /* 0x000fc600078e0200 */
[----:B------:R-:W-:Y:S02]  /*0770*/  IMAD R5, R0, 0x14b88, RZ ;  /* 0x00014b8800057824 */ /* 0x000fe400078e02ff */
[----:B------:R-:W-:-:S03]  /*0780*/  IMAD R14, R11, UR51, R16 ;  /* 0x000000330b0e7c24 */ /* 0x000fc6000f8e0210 */
[----:B------:R-:W-:Y:S02]  /*0790*/  IADD3 R3, PT, PT, R3, R5, RZ ;  /* 0x0000000503037210 */ /* 0x000fe40007ffe0ff */
[----:B------:R-:W-:Y:S02]  /*07a0*/  SHF.R.S32.HI R5, RZ, 0x1f, R7 ;  /* 0x0000001fff057819 */ /* 0x000fe40000011407 */
[----:B------:R-:W-:Y:S01]  /*07b0*/  IADD3 R14, PT, PT, R14, UR56, RZ ;  /* 0x000000380e0e7c10 */ /* 0x000fe2000fffe0ff */
[----:B------:R-:W-:-:S04]  /*07c0*/  IMAD.WIDE.U32 R2, R7, 0x338, R2 ;  /* 0x0000033807027825 */ /* 0x000fc800078e0002 */
[----:B------:R-:W-:-:S05]  /*07d0*/  IMAD R9, R5, 0x338, RZ ;  /* 0x0000033805097824 */ /* 0x000fca00078e02ff */
[----:B------:R-:W-:-:S03]  /*07e0*/  IADD3 R3, PT, PT, R3, R9, RZ ;  /* 0x0000000903037210 */ /* 0x000fc60007ffe0ff */
[----:B------:R-:W-:-:S05]  /*07f0*/  IMAD.WIDE R10, R14, 0x8, R2 ;  /* 0x000000080e0a7825 */ /* 0x000fca00078e0202 */
[----:B------:R-:W-:-:S04]  /*0800*/  IADD.64 R2, R10, UR40 ;  /* 0x000000280a027c35 */ /* 0x000fc8000f8e0200 */
[----:B------:R-:W-:-:S07]  /*0810*/  IADD.64 R12, R2, 0x1000000 ;  /* 0x01000000020c7835 */ /* 0x000fce00078e0200 */
[----:B------:R-:W2:Y:S01]  /*0820*/  LDG.E.64 R12, desc[UR42][R12.64+0x83060] ;  /* 0x0830602a0c0c7981 */ /* 0x000ea2000c1e1b00 */
[--C-:B------:R-:W-:Y:S01]  /*0830*/  SHF.R.S32.HI R15, RZ, 0x1f, R14.reuse ;  /* 0x0000001fff0f7819 */ /* 0x100fe2000001140e */
[----:B------:R-:W-:Y:S01]  /*0840*/  IMAD R17, R0, 0x66, RZ ;  /* 0x0000006600117824 */ /* 0x000fe200078e02ff */
[----:B------:R-:W-:Y:S01]  /*0850*/  MOV R4, R7 ;  /* 0x0000000700047202 */ /* 0x000fe20000000f00 */
[----:B------:R-:W-:Y:S01]  /*0860*/  IMAD.WIDE.U32 R8, R8, 0x66, R14 ;  /* 0x0000006608087825 */ /* 0x000fe200078e000e */
[----:B------:R-:W-:-:S04]  /*0870*/  IADD.64 R14, R10, UR36 ;  /* 0x000000240a0e7c35 */ /* 0x000fc8000f8e0200 */
[----:B------:R-:W-:Y:S01]  /*0880*/  IADD3 R0, PT, PT, R9, R17, RZ ;  /* 0x0000001109007210 */ /* 0x000fe20007ffe0ff */
[----:B------:R-:W-:-:S04]  /*0890*/  IMAD.WIDE.U32 R8, R8, 0x66, R4 ;  /* 0x0000006608087825 */ /* 0x000fc800078e0004 */
[----:B------:R-:W-:Y:S01]  /*08a0*/  IMAD R5, R0, 0x66, RZ ;  /* 0x0000006600057824 */ /* 0x000fe200078e02ff */
[----:B------:R-:W-:-:S04]  /*08b0*/  LEA R4, P0, R8, UR52, 0x3 ;  /* 0x0000003408047c11 */ /* 0x000fc8000f8018ff */
[----:B------:R-:W-:Y:S01]  /*08c0*/  IADD3 R5, PT, PT, R9, R5, RZ ;  /* 0x0000000509057210 */ /* 0x000fe20007ffe0ff */
[----:B------:R-:W-:-:S03]  /*08d0*/  IADD.64 R20, R2, 0x1000000 ;  /* 0x0100000002147835 */ /* 0x000fc600078e0200 */
[----:B------:R-:W-:-:S05]  /*08e0*/  LEA.HI.X R5, R8, UR53, R5, 0x3, P0 ;  /* 0x0000003508057c11 */ /* 0x000fca00080f1c05 */
[----:B--2---:R0:W-:Y:S04]  /*08f0*/  STG.E.64 desc[UR42][R4.64], R12 ;  /* 0x0000000c04007986 */ /* 0x0041e8000c101b2a */
[----:B------:R-:W2:Y:S04]  /*0900*/  LDG.E.64 R6, desc[UR42][R14.64] ;  /* 0x0000002a0e067981 */ /* 0x000ea8000c1e1b00 */
[----:B------:R-:W3:Y:S01]  /*0910*/  LDG.E.64 R16, desc[UR42][R20.64+-0x7be7d0] ;  /* 0x8418302a14107981 */ /* 0x000ee2000c1e1b00 */
[----:B------:R-:W-:Y:S02]  /*0920*/  IADD.64 R8, R10, UR38 ;  /* 0x000000260a087c35 */ /* 0x000fe4000f8e0200 */
[----:B------:R-:W-:-:S02]  /*0930*/  IADD.64 R24, R4, 0x1000000 ;  /* 0x0100000004187835 */ /* 0x000fc400078e0200 */
[C---:B------:R-:W-:Y:S02]  /*0940*/  IADD.64 R26, R2.reuse, 0x2000000 ;  /* 0x02000000021a7835 */ /* 0x040fe400078e0200 */
[----:B------:R-:W-:Y:S02]  /*0950*/  IADD.64 R34, R2, 0x1000000 ;  /* 0x0100000002227835 */ /* 0x000fe400078e0200 */
[----:B------:R-:W4:Y:S01]  /*0960*/  LDG.E.64 R8, desc[UR42][R8.64] ;  /* 0x0000002a08087981 */ /* 0x000f22000c1e1b00 */
[----:B--2---:R-:W3:-:S15]  /*0970*/  DMUL R6, R12, R6 ;  /* 0x000000060c067228 */ /* 0x004ede0000000000 */
[----:B------:R-:W-:-:S04]  /*0980*/  NOP ;  /* 0x0000000000007918 */ /* 0x000fc80000000000 */
[----:B------:R-:W-:-:S15]  /*0990*/  NOP ;  /* 0x0000000000007918 */ /* 0x000fde0000000000 */
[----:B------:R-:W-:-:S15]  /*09a0*/  NOP ;  /* 0x0000000000007918 */ /* 0x000fde0000000000 */
[----:B------:R-:W-:-:S15]  /*09b0*/  NOP ;  /* 0x0000000000007918 */ /* 0x000fde0000000000 */
[----:B---3--:R-:W1:Y:S02]  /*09c0*/  DMUL R16, R6, R16 ;  /* 0x0000001006107228 */ /* 0x008e640000000000 */
[----:B-1----:R1:W-:Y:S04]  /*09d0*/  STG.E.64 desc[UR42][R24.64+-0x7e7540], R16 ;  /* 0x818ac01018007986 */ /* 0x0023e8000c101b2a */
[----:B------:R-:W4:Y:S04]  /*09e0*/  LDG.E.64 R10, desc[UR42][R26.64+0x1060c0] ;  /* 0x1060c02a1a0a7981 */ /* 0x000f28000c1e1b00 */
[----:B0-----:R-:W2:Y:S01]  /*09f0*/  LDG.E.64 R12, desc[UR42][R34.64+0x83060] ;  /* 0x0830602a220c7981 */ /* 0x001ea2000c1e1b00 */
[----:B------:R-:W-:-:S02]  /*0a00*/  IADD.64 R14, R4, 0x1000000 ;  /* 0x01000000040e7835 */ /* 0x000fc400078e0200 */
        /* <DEDUP_REMOVED lines=18> */
[----:B-1----:R-:W-:Y:S02]  /*0b30*/  IADD.64 R16, R4, 0x2000000 ;  /* 0x0200000004107835 */ /* 0x002fe400078e0200 */
[----:B------:R-:W-:-:S15]  /*0b40*/  IADD.64 R24, R2, 0x2000000 ;  /* 0x0200000002187835 */ /* 0x000fde00078e0200 */
[----:B------:R-:W-:-:S10]  /*0b50*/  NOP ;  /* 0x0000000000007918 */ /* 0x000fd40000000000 */
[----:B------:R-:W-:-:S15]  /*0b60*/  NOP ;  /* 0x0000000000007918 */ /* 0x000fde0000000000 */
[----:B------:R-:W-:-:S15]  /*0b70*/  NOP ;  /* 0x0000000000007918 */ /* 0x000fde0000000000 */
[----:B--2---:R-:W1:Y:S02]  /*0b80*/  DMUL R12, R6, R12 ;  /* 0x0000000c060c7228 */ /* 0x004e640000000000 */
[----:B-1----:R0:W-:Y:S04]  /*0b90*/  STG.E.64 desc[UR42][R16.64+-0x7b5fc0], R12 ;  /* 0x84a0400c10007986 */ /* 0x0021e8000c101b2a */
        /* <DEDUP_REMOVED lines=12> */
[----:B--2---:R-:W1:-:S15]  /*0c60*/  DFMA R2, R2, UR4, R8 ;  /* 0x0000000402027c2b */ /* 0x004e5e0008000008 */
[----:B------:R-:W-:-:S04]  /*0c70*/  NOP ;  /* 0x0000000000007918 */ /* 0x000fc80000000000 */
[----:B------:R-:W-:-:S15]  /*0c80*/  NOP ;  /* 0x0000000000007918 */ /* 0x000fde0000000000 */
[----:B------:R-:W-:-:S15]  /*0c90*/  NOP ;  /* 0x0000000000007918 */ /* 0x000fde0000000000 */
[----:B------:R-:W-:-:S15]  /*0ca0*/  NOP ;  /* 0x0000000000007918 */ /* 0x000fde0000000000 */
[----:B-1----:R-:W1:Y:S02]  /*0cb0*/  DMUL R2, R6, R2 ;  /* 0x0000000206027228 */ /* 0x002e640000000000 */
[----:B-1----:R0:W-:Y:S02]  /*0cc0*/  STG.E.64 desc[UR42][R4.64+0x62b00], R2 ;  /* 0x062b000204007986 */ /* 0x0021e4000c101b2a */
.L_x_223:
[----:B------:R-:W-:Y:S05]  /*0cd0*/  BSYNC.RECONVERGENT B0 ;  /* 0x0000000000007941 */ /* 0x000fea0003800200 */
.L_x_222:
[----:B------:R-:W-:Y:S01]  /*0ce0*/  ISETP.NE.AND P0, PT, R32, RZ, PT ;  /* 0x000000ff2000720c */ /* 0x000fe20003f05270 */
[----:B------:R-:W-:Y:S02]  /*0cf0*/  IADD.64 R22, R22, UR44 ;  /* 0x0000002c16167c35 */ /* 0x000fe4000f8e0200 */
[----:B------:R-:W-:-:S10]  /*0d00*/  IADD.64 R28, R28, UR46 ;  /* 0x0000002e1c1c7c35 */ /* 0x000fd4000f8e0200 */
[----:B------:R-:W-:Y:S05]  /*0d10*/  @P0 BRA `(.L_x_224) ;  /* 0xfffffff400500947 */ /* 0x000fea000383ffff */
[----:B------:R-:W-:Y:S05]  /*0d20*/  BSYNC.RECONVERGENT B7 ;  /* 0x0000000000077941 */ /* 0x000fea0003800200 */
.L_x_216:
[----:B------:R-:W-:Y:S05]  /*0d30*/  EXIT ;  /* 0x000000000000794d */ /* 0x000fea0003800000 */
.L_x_225:
        /* <DEDUP_REMOVED lines=12> */
.L_x_452:


//--------------------- .text.nvkernel__Z3rhsv_F1L1726_30 --------------------------
	.section	.text.nvkernel__Z3rhsv_F1L1726_30,"ax",@progbits
	.align	128
        .global         nvkernel__Z3rhsv_F1L1726_30
        .type           nvkernel__Z3rhsv_F1L1726_30,@function
        .size           nvkernel__Z3rhsv_F1L1726_30,(.L_x_453 - nvkernel__Z3rhsv_F1L1726_30)
        .other          nvkernel__Z3rhsv_F1L1726_30,@"STO_CUDA_ENTRY STV_DEFAULT"
nvkernel__Z3rhsv_F1L1726_30:
.text.nvkernel__Z3rhsv_F1L1726_30:
        /* <DEDUP_REMOVED lines=15> */
[----:B------:R-:W3:Y:S01]  /*00f0*/  LDCU UR49, c[0x0][0x3a0] ;  /* 0x00007400ff3177ac */ /* 0x000ee20008000800 */
[----:B------:R-:W4:Y:S01]  /*0100*/  LDCU.64 UR42, c[0x0][0x358] ;  /* 0x00006b00ff2a77ac */ /* 0x000f220008000a00 */
        /* <DEDUP_REMOVED lines=15> */
[----:B---3--:R-:W-:Y:S01]  /*0200*/  USHF.R.S32.HI UR49, URZ, 0x1f, UR49 ;  /* 0x0000001fff317899 */ /* 0x008fe20008011431 */
[----:B--2-4-:R-:W-:-:S11]  /*0210*/  UMOV UR44, URZ ;  /* 0x000000ff002c7c82 */ /* 0x014fd60008000000 */
.L_x_231:
        /* <DEDUP_REMOVED lines=27> */
[----:B------:R-:W2:Y:S02]  /*03d0*/  MUFU.RCP R0, UR4 ;  /* 0x0000000400007d08 */ /* 0x000ea40008001000 */
[----:B--2---:R-:W-:-:S04]  /*03e0*/  IADD3 R0, PT, PT, R0, 0xffffffe, RZ ;  /* 0x0ffffffe00007810 */ /* 0x004fc80007ffe0ff */
[----:B------:R-:W2:Y:S02]  /*03f0*/  F2I.FTZ.U32.TRUNC.NTZ R3, R0 ;  /* 0x0000000000037305 */ /* 0x000ea4000021f000 */
[----:B--2---:R-:W-:-:S05]  /*0400*/  IADD3 R5, PT, PT, RZ, -R3, RZ ;  /* 0x80000003ff057210 */ /* 0x004fca0007ffe0ff */
        /* <DEDUP_REMOVED lines=13> */
.L_x_228:
[----:B------:R-:W2:Y:S01]  /*04e0*/  LDCU UR4, c[0x0][0x380] ;  /* 0x00007000ff0477ac */ /* 0x000ea20008000800 */
[----:B------:R-:W-:Y:S01]  /*04f0*/  MOV R4, R16 ;  /* 0x0000001000047202 */ /* 0x000fe20000000f00 */
[----:B------:R-:W-:Y:S01]  /*0500*/  MOV R5, R17 ;  /* 0x0000001100057202 */ /* 0x000fe20000000f00 */
[----:B------:R-:W-:Y:S01]  /*0510*/  MOV R7, UR48 ;  /* 0x0000003000077c02 */ /* 0x000fe20008000f00 */
[----:B------:R-:W-:Y:S01]  /*0520*/  MOV R20, 32@lo((nvkernel__Z3rhsv_F1L1726_30 + .L_x_30@srel)) ;  /* 0x0000000000147802 */ /* 0x000fe20000000f00 */
[----:B------:R-:W-:Y:S01]  /*0530*/  MOV R21, 32@hi((nvkernel__Z3rhsv_F1L1726_30 + .L_x_30@srel)) ;  /* 0x0000000000157802 */ /* 0x000fe20000000f00 */
[----:B--2---:R-:W-:-:S07]  /*0540*/  MOV R6, UR4 ;  /* 0x0000000400067c02 */ /* 0x004fce0008000f00 */
[----:B01----:R-:W-:Y:S05]  /*0550*/  CALL.ABS.NOINC `(__cuda_sm20_div_s64) ;  /* 0x0000000000007943 */ /* 0x003fea0003c00000 */
.L_x_30:
[----:B01----:R-:W-:Y:S05]  /*0560*/  BSYNC.RECONVERGENT B6 ;  /* 0x0000000000067941 */ /* 0x003fea0003800200 */
.L_x_227:
        /* <DEDUP_REMOVED lines=17> */
[----:B------:R-:W-:Y:S01]  /*0680*/  IMAD.WIDE.U32 R2, R2, 0x67, R4 ;  /* 0x0000006702027825 */ /* 0x000fe200078e0004 */
[----:B------:R-:W-:Y:S01]  /*0690*/  MOV R4, UR52 ;  /* 0x0000003400047c02 */ /* 0x000fe20008000f00 */
[----:B------:R-:W-:Y:S02]  /*06a0*/  MOV R5, UR49 ;  /* 0x0000003100057c02 */ /* 0x000fe40008000f00 */
[----:B------:R-:W-:Y:S02]  /*06b0*/  IMAD R7, R0, 0x67, RZ ;  /* 0x0000006700077824 */ /* 0x000fe400078e02ff */
[----:B------:R-:W-:-:S03]  /*06c0*/  IMAD.WIDE.U32 R4, R2, 0x67, R4 ;  /* 0x0000006702047825 */ /* 0x000fc600078e0004 */
[----:B------:R-:W-:Y:S01]  /*06d0*/  IADD3 R0, PT, PT, R3, R7, RZ ;  /* 0x0000000703007210 */ /* 0x000fe20007ffe0ff */
[----:B------:R-:W-:-:S04]  /*06e0*/  IMAD.SHL.U32 R2, R4, 0x8, RZ ;  /* 0x0000000804027824 */ /* 0x000fc800078e00ff */
[----:B------:R-:W-:-:S05]  /*06f0*/  IMAD R3, R0, 0x67, RZ ;  /* 0x0000006700037824 */ /* 0x000fca00078e02ff */
        /* <DEDUP_REMOVED lines=45> */
.L_x_230:
[----:B------:R-:W-:Y:S05]  /*09d0*/  BSYNC.RECONVERGENT B0 ;  /* 0x0000000000007941 */ /* 0x000fea0003800200 */
.L_x_229:
[----:B------:R-:W-:Y:S01]  /*09e0*/  ISETP.NE.AND P0, PT, R32, RZ, PT ;  /* 0x000000ff2000720c */ /* 0x000fe20003f05270 */
[----:B------:R-:W-:Y:S02]  /*09f0*/  IADD.64 R28, R28, UR46 ;  /* 0x0000002e1c1c7c35 */ /* 0x000fe4000f8e0200 */
[----:B------:R-:W-:-:S10]  /*0a00*/  IADD.64 R22, R22, UR44 ;  /* 0x0000002c16167c35 */ /* 0x000fd4000f8e0200 */
[----:B------:R-:W-:Y:S05]  /*0a10*/  @P0 BRA `(.L_x_231) ;  /* 0xfffffff800000947 */ /* 0x000fea000383ffff */
[----:B------:R-:W-:Y:S05]  /*0a20*/  BSYNC.RECONVERGENT B7 ;  /* 0x0000000000077941 */ /* 0x000fea0003800200 */
.L_x_226:
[----:B------:R-:W-:Y:S05]  /*0a30*/  EXIT ;  /* 0x000000000000794d */ /* 0x000fea0003800000 */
.L_x_232:
        /* <DEDUP_REMOVED lines=12> */
.L_x_453:


//--------------------- .text.nvkernel__Z3rhsv_F1L1710_28 --------------------------
	.section	.text.nvkernel__Z3rhsv_F1L1710_28,"ax",@progbits
	.align	128
        .global         nvkernel__Z3rhsv_F1L1710_28
        .type           nvkernel__Z3rhsv_F1L1710_28,@function
        .size           nvkernel__Z3rhsv_F1L1710_28,(.L_x_454 - nvkernel__Z3rhsv_F1L1710_28)
        .other          nvkernel__Z3rhsv_F1L1710_28,@"STO_CUDA_ENTRY STV_DEFAULT"
nvkernel__Z3rhsv_F1L1710_28:
.text.nvkernel__Z3rhsv_F1L1710_28:
        /* <DEDUP_REMOVED lines=40> */
.L_x_241:
        /* <DEDUP_REMOVED lines=44> */
.L_x_235:
[----:B------:R-:W2:Y:S01]  /*0540*/  LDCU UR4, c[0x0][0x380] ;  /* 0x00007000ff0477ac */ /* 0x000ea20008000800 */
[----:B------:R-:W-:Y:S01]  /*0550*/  MOV R4, R16 ;  /* 0x0000001000047202 */ /* 0x000fe20000000f00 */
[----:B------:R-:W-:Y:S01]  /*0560*/  MOV R5, R17 ;  /* 0x0000001100057202 */ /* 0x000fe20000000f00 */
[----:B------:R-:W-:Y:S01]  /*0570*/  MOV R7, UR48 ;  /* 0x0000003000077c02 */ /* 0x000fe20008000f00 */
[----:B------:R-:W-:Y:S01]  /*0580*/  MOV R20, 32@lo((nvkernel__Z3rhsv_F1L1710_28 + .L_x_31@srel)) ;  /* 0x0000000000147802 */ /* 0x000fe20000000f00 */
[----:B------:R-:W-:Y:S01]  /*0590*/  MOV R21, 32@hi((nvkernel__Z3rhsv_F1L1710_28 + .L_x_31@srel)) ;  /* 0x0000000000157802 */ /* 0x000fe20000000f00 */
[----:B--2---:R-:W-:-:S07]  /*05a0*/  MOV R6, UR4 ;  /* 0x0000000400067c02 */ /* 0x004fce0008000f00 */
[----:B01----:R-:W-:Y:S05]  /*05b0*/  CALL.ABS.NOINC `(__cuda_sm20_div_s64) ;  /* 0x0000000000007943 */ /* 0x003fea0003c00000 */
.L_x_31:
[----:B------:R-:W-:Y:S01]  /*05c0*/  MOV R18, R4 ;  /* 0x0000000400127202 */ /* 0x000fe20000000f00 */
[----:B------:R-:W-:-:S07]  /*05d0*/  MOV R19, R5 ;  /* 0x0000000500137202 */ /* 0x000fce0000000f00 */
.L_x_236:
[----:B01----:R-:W-:Y:S05]  /*05e0*/  BSYNC.RECONVERGENT B6 ;  /* 0x0000000000067941 */ /* 0x003fea0003800200 */
.L_x_234:
        /* <DEDUP_REMOVED lines=24> */
.L_x_238:
[----:B------:R-:W0:Y:S01]  /*0770*/  LDCU UR4, c[0x0][0x384] ;  /* 0x00007080ff0477ac */ /* 0x000e220008000800 */
[----:B------:R-:W-:Y:S01]  /*0780*/  MOV R4, R18 ;  /* 0x0000001200047202 */ /* 0x000fe20000000f00 */
[----:B------:R-:W-:Y:S01]  /*0790*/  MOV R5, R19 ;  /* 0x0000001300057202 */ /* 0x000fe20000000f00 */
[----:B------:R-:W-:Y:S01]  /*07a0*/  MOV R7, UR49 ;  /* 0x0000003100077c02 */ /* 0x000fe20008000f00 */
[----:B------:R-:W-:Y:S01]  /*07b0*/  MOV R20, 32@lo((nvkernel__Z3rhsv_F1L1710_28 + .L_x_32@srel)) ;  /* 0x0000000000147802 */ /* 0x000fe20000000f00 */
[----:B------:R-:W-:Y:S01]  /*07c0*/  MOV R21, 32@hi((nvkernel__Z3rhsv_F1L1710_28 + .L_x_32@srel)) ;  /* 0x0000000000157802 */ /* 0x000fe20000000f00 */
[----:B0-----:R-:W-:-:S07]  /*07d0*/  MOV R6, UR4 ;  /* 0x0000000400067c02 */ /* 0x001fce0008000f00 */
[----:B------:R-:W-:Y:S05]  /*07e0*/  CALL.ABS.NOINC `(__cuda_sm20_div_s64) ;  /* 0x0000000000007943 */ /* 0x000fea0003c00000 */
.L_x_32:
[----:B------:R-:W-:Y:S05]  /*07f0*/  BSYNC.RECONVERGENT B6 ;  /* 0x0000000000067941 */ /* 0x000fea0003800200 */
.L_x_237:
[----:B------:R-:W-:Y:S02]  /*0800*/  ISETP.GE.S64.AND P0, PT, R30, R32, PT ;  /* 0x000000201e00720c */ /* 0x000fe40003f16270 */
[----:B------:R-:W-:-:S12]  /*0810*/  BSSY.RECONVERGENT B0, `(.L_x_239) ;  /* 0x000003e000007945 */ /* 0x000fd80003800200 */
[----:B------:R-:W-:Y:S05]  /*0820*/  @P0 BRA `(.L_x_240) ;  /* 0x0000000000f00947 */ /* 0x000fea0003800000 */
[----:B------:R-:W-:-:S03]  /*0830*/  IADD.64 R2, R4, 0x1 ;  /* 0x0000000104027835 */ /* 0x000fc600078e0200 */
[----:B------:R-:W-:Y:S01]  /*0840*/  IADD3 R7, PT, PT, -R4, RZ, RZ ;  /* 0x000000ff04077210 */ /* 0x000fe20007ffe1ff */
[----:B------:R-:W-:Y:S01]  /*0850*/  MOV R4, R28 ;  /* 0x0000001c00047202 */ /* 0x000fe20000000f00 */
[----:B------:R-:W-:Y:S01]  /*0860*/  MOV R5, R29 ;  /* 0x0000001d00057202 */ /* 0x000fe20000000f00 */
[----:B------:R-:W-:Y:S02]  /*0870*/  IADD3 R9, P0, PT, RZ, -R18, RZ ;  /* 0x80000012ff097210 */ /* 0x000fe40007f1e0ff */
[----:B------:R-:W-:Y:S01]  /*0880*/  SHF.R.S32.HI R3, RZ, 0x1f, R2 ;  /* 0x0000001fff037819 */ /* 0x000fe20000011402 */
[----:B------:R-:W-:Y:S01]  /*0890*/  IMAD.HI.U32 R5, RZ, R16, R4 ;  /* 0x00000010ff057227 */ /* 0x000fe200078e0004 */
[----:B------:R-:W-:-:S03]  /*08a0*/  IADD3.X R6, PT, PT, RZ, ~R19, RZ, P0, !PT ;  /* 0x80000013ff067210 */ /* 0x000fc600007fe4ff */
[----:B------:R-:W-:Y:S02]  /*08b0*/  IMAD R5, R16, -0x5, R5 ;  /* 0xfffffffb10057824 */ /* 0x000fe400078e0205 */
[----:B------:R-:W-:Y:S02]  /*08c0*/  IMAD R4, R7, UR51, R18 ;  /* 0x0000003307047c24 */ /* 0x000fe4000f8e0212 */
[----:B------:R-:W-:Y:S01]  /*08d0*/  IMAD R6, R6, UR50, RZ ;  /* 0x0000003206067c24 */ /* 0x000fe2000f8e02ff */
[----:B------:R-:W-:Y:S01]  /*08e0*/  SHF.R.S32.HI R0, RZ, 0x1f, R5 ;  /* 0x0000001fff007819 */ /* 0x000fe20000011405 */
[----:B------:R-:W-:Y:S01]  /*08f0*/  IMAD.WIDE.U32 R16, R9, UR50, R16 ;  /* 0x0000003209107c25 */ /* 0x000fe2000f8e0010 */
[----:B------:R-:W-:-:S03]  /*0900*/  IADD3 R4, PT, PT, R4, UR54, RZ ;  /* 0x0000003604047c10 */ /* 0x000fc6000fffe0ff */
[----:B------:R-:W-:Y:S02]  /*0910*/  IMAD R9, R9, UR48, R6 ;  /* 0x0000003009097c24 */ /* 0x000fe4000f8e0206 */
[----:B------:R-:W-:Y:S01]  /*0920*/  IMAD.WIDE.U32 R2, R5, 0x66, R2 ;  /* 0x0000006605027825 */ /* 0x000fe200078e0002 */
[--C-:B------:R-:W-:Y:S02]  /*0930*/  SHF.R.S32.HI R5, RZ, 0x1f, R4.reuse ;  /* 0x0000001fff057819 */ /* 0x100fe40000011404 */
[----:B------:R-:W-:Y:S01]  /*0940*/  IADD3 R17, PT, PT, R17, R9, RZ ;  /* 0x0000000911117210 */ /* 0x000fe20007ffe0ff */
[----:B------:R-:W-:Y:S02]  /*0950*/  IMAD R7, R0, 0x66, RZ ;  /* 0x0000006600077824 */ /* 0x000fe400078e02ff */
[----:B------:R-:W-:-:S03]  /*0960*/  IMAD.WIDE.U32 R4, R2, 0x67, R4 ;  /* 0x0000006702047825 */ /* 0x000fc600078e0004 */
[----:B------:R-:W-:Y:S01]  /*0970*/  IADD3 R0, PT, PT, R3, R7, RZ ;  /* 0x0000000703007210 */ /* 0x000fe20007ffe0ff */
[----:B------:R-:W-:-:S04]  /*0980*/  IADD.64 R2, R16, 0x3 ;  /* 0x0000000310027835 */ /* 0x000fc800078e0200 */
        /* <DEDUP_REMOVED lines=38> */
.L_x_240:
[----:B------:R-:W-:Y:S05]  /*0bf0*/  BSYNC.RECONVERGENT B0 ;  /* 0x0000000000007941 */ /* 0x000fea0003800200 */
.L_x_239:
[----:B------:R-:W-:Y:S01]  /*0c00*/  ISETP.NE.AND P0, PT, R34, RZ, PT ;  /* 0x000000ff2200720c */ /* 0x000fe20003f05270 */
[----:B------:R-:W-:Y:S02]  /*0c10*/  IADD.64 R30, R30, UR46 ;  /* 0x0000002e1e1e7c35 */ /* 0x000fe4000f8e0200 */
[----:B------:R-:W-:-:S10]  /*0c20*/  IADD.64 R28, R28, UR44 ;  /* 0x0000002c1c1c7c35 */ /* 0x000fd4000f8e0200 */
[----:B------:R-:W-:Y:S05]  /*0c30*/  @P0 BRA `(.L_x_241) ;  /* 0xfffffff400900947 */ /* 0x000fea000383ffff */
[----:B------:R-:W-:Y:S05]  /*0c40*/  BSYNC.RECONVERGENT B7 ;  /* 0x0000000000077941 */ /* 0x000fea0003800200 */
.L_x_233:
[----:B------:R-:W-:Y:S05]  /*0c50*/  EXIT ;  /* 0x000000000000794d */ /* 0x000fea0003800000 */
.L_x_242:
        /* <DEDUP_REMOVED lines=10> */
.L_x_454:


//--------------------- .text.nvkernel__Z3rhsv_F1L1693_26 --------------------------
	.section	.text.nvkernel__Z3rhsv_F1L1693_26,"ax",@progbits
	.align	128
        .global         nvkernel__Z3rhsv_F1L1693_26
        .type           nvkernel__Z3rhsv_F1L1693_26,@function
        .size           nvkernel__Z3rhsv_F1L1693_26,(.L_x_455 - nvkernel__Z3rhsv_F1L1693_26)
        .other          nvkernel__Z3rhsv_F1L1693_26,@"STO_CUDA_ENTRY STV_DEFAULT"
nvkernel__Z3rhsv_F1L1693_26:
.text.nvkernel__Z3rhsv_F1L1693_26:
        /* <DEDUP_REMOVED lines=15> */
[----:B------:R-:W4:Y:S01]  /*00f0*/  LDC.64 R22, c[0x0][0x390] ;  /* 0x0000e400ff167b82 */ /* 0x000f220000000a00 */
[----:B------:R-:W0:Y:S01]  /*0100*/  LDCU UR46, c[0x0][0x380] ;  /* 0x00007000ff2e77ac */ /* 0x000e220008000800 */
[----:B------:R-:W0:Y:S06]  /*0110*/  LDCU UR45, c[0x0][0x388] ;  /* 0x00007100ff2d77ac */ /* 0x000e2c0008000800 */
[----:B------:R-:W3:Y:S01]  /*0120*/  LDC.64 R18, c[0x0][0x398] ;  /* 0x0000e600ff127b82 */ /* 0x000ee20000000a00 */
[----:B------:R-:W3:Y:S01]  /*0130*/  LDCU.64 UR36, c[0x0][0x3a0] ;  /* 0x00007400ff2477ac */ /* 0x000ee20008000a00 */
[----:B--2---:R-:W-:Y:S01]  /*0140*/  UIMAD.WIDE.U32 UR42, UR40, 0x80, URZ ;  /* 0x00000080282a78a5 */ /* 0x004fe2000f8e00ff */
[----:B------:R-:W-:Y:S01]  /*0150*/  USHF.L.U32 UR41, UR40, 0x7, URZ ;  /* 0x0000000728297899 */ /* 0x000fe200080006ff */
[----:B------:R-:W-:Y:S01]  /*0160*/  USHF.R.S32.HI UR44, URZ, 0x1f, UR44 ;  /* 0x0000001fff2c7899 */ /* 0x000fe2000801142c */
[----:B-1----:R-:W-:Y:S01]  /*0170*/  UIMAD.WIDE.U32 UR6, UR4, 0x80, URZ ;  /* 0x00000080040678a5 */ /* 0x002fe2000f8e00ff */
[----:B------:R-:W-:Y:S01]  /*0180*/  USHF.L.U32 UR4, UR4, 0x7, URZ ;  /* 0x0000000704047899 */ /* 0x000fe200080006ff */
[----:B------:R-:W-:-:S04]  /*0190*/  UMOV UR40, URZ ;  /* 0x000000ff00287c82 */ /* 0x000fc80008000000 */
[----:B------:R-:W-:-:S03]  /*01a0*/  MOV.64 R2, UR6 ;  /* 0x0000000600027c02 */ /* 0x000fc60008010f00 */
[C---:B0-----:R-:W-:Y:S02]  /*01b0*/  LOP3.LUT R32, R30.reuse, UR6, RZ, 0xfc, !PT ;  /* 0x000000061e207c12 */ /* 0x041fe4000f8efcff */
[----:B------:R-:W-:Y:S01]  /*01c0*/  LOP3.LUT R31, R30, UR4, RZ, 0xfc, !PT ;  /* 0x000000041e1f7c12 */ /* 0x000fe2000f8efcff */
[----:B------:R-:W-:Y:S01]  /*01d0*/  HFMA2 R30, -RZ, RZ, 0, 0 ;  /* 0x00000000ff1e7431 */ /* 0x000fe200000001ff */
[----:B------:R-:W-:-:S07]  /*01e0*/  MOV R33, R3 ;  /* 0x0000000300217202 */ /* 0x000fce0000000f00 */
.L_x_247:
        /* <DEDUP_REMOVED lines=33> */
[----:B------:R-:W-:-:S04]  /*0400*/  IMAD.HI.U32 R4, R5, R16, RZ ;  /* 0x0000001005047227 */ /* 0x000fc800078e00ff */
[----:B------:R-:W-:Y:S01]  /*0410*/  HFMA2 R5, -RZ, RZ, 0, 0 ;  /* 0x00000000ff057431 */ /* 0x000fe200000001ff */
        /* <DEDUP_REMOVED lines=9> */
.L_x_244:
[----:B------:R-:W0:Y:S01]  /*04b0*/  LDCU UR4, c[0x0][0x380] ;  /* 0x00007000ff0477ac */ /* 0x000e220008000800 */
[----:B------:R-:W-:Y:S01]  /*04c0*/  MOV R4, R16 ;  /* 0x0000001000047202 */ /* 0x000fe20000000f00 */
[----:B------:R-:W-:Y:S01]  /*04d0*/  MOV R5, R17 ;  /* 0x0000001100057202 */ /* 0x000fe20000000f00 */
[----:B------:R-:W-:Y:S01]  /*04e0*/  MOV R7, UR44 ;  /* 0x0000002c00077c02 */ /* 0x000fe20008000f00 */
[----:B------:R-:W-:Y:S01]  /*04f0*/  MOV R20, 32@lo((nvkernel__Z3rhsv_F1L1693_26 + .L_x_33@srel)) ;  /* 0x0000000000147802 */ /* 0x000fe20000000f00 */
[----:B------:R-:W-:Y:S01]  /*0500*/  MOV R21, 32@hi((nvkernel__Z3rhsv_F1L1693_26 + .L_x_33@srel)) ;  /* 0x0000000000157802 */ /* 0x000fe20000000f00 */
[----:B0-----:R-:W-:-:S07]  /*0510*/  MOV R6, UR4 ;  /* 0x0000000400067c02 */ /* 0x001fce0008000f00 */
[----:B---34-:R-:W-:Y:S05]  /*0520*/  CALL.ABS.NOINC `(__cuda_sm20_div_s64) ;  /* 0x0000000000007943 */ /* 0x018fea0003c00000 */
.L_x_33:
[----:B---3--:R-:W-:Y:S05]  /*0530*/  BSYNC.RECONVERGENT B6 ;  /* 0x0000000000067941 */ /* 0x008fea0003800200 */
.L_x_243:
        /* <DEDUP_REMOVED lines=19> */
[----:B----4-:R-:W-:-:S03]  /*0670*/  IMAD.WIDE.U32 R6, R4, 0x338, R22 ;  /* 0x0000033804067825 */ /* 0x010fc600078e0016 */
[----:B------:R-:W-:Y:S01]  /*0680*/  IADD3 R0, PT, PT, R5, R3, RZ ;  /* 0x0000000305007210 */ /* 0x000fe20007ffe0ff */
[----:B------:R-:W-:Y:S01]  /*0690*/  IMAD.WIDE.U32 R8, R4, 0x338, R18 ;  /* 0x0000033804087825 */ /* 0x000fe200078e0012 */
[----:B------:R-:W-:-:S03]  /*06a0*/  MOV R4, R6 ;  /* 0x0000000600047202 */ /* 0x000fc60000000f00 */
[----:B------:R-:W-:Y:S01]  /*06b0*/  IMAD R3, R0, 0x338, RZ ;  /* 0x0000033800037824 */ /* 0x000fe200078e02ff */
[----:B------:R-:W-:-:S04]  /*06c0*/  MOV R6, R8 ;  /* 0x0000000800067202 */ /* 0x000fc80000000f00 */
[----:B------:R-:W-:Y:S02]  /*06d0*/  IADD3 R5, PT, PT, R7, R3, RZ ;  /* 0x0000000307057210 */ /* 0x000fe40007ffe0ff */
[----:B------:R-:W-:-:S03]  /*06e0*/  IADD3 R7, PT, PT, R3, R9, RZ ;  /* 0x0000000903077210 */ /* 0x000fc60007ffe0ff */
[----:B------:R-:W2:Y:S04]  /*06f0*/  LDG.E.64 R8, desc[UR38][R4.64+0x8] ;  /* 0x0000082604087981 */ /* 0x000ea8000c1e1b00 */
[----:B------:R-:W3:Y:S04]  /*0700*/  LDG.E.64 R14, desc[UR38][R6.64+0x10] ;  /* 0x00001026060e7981 */ /* 0x000ee8000c1e1b00 */
[----:B------:R-:W4:Y:S04]  /*0710*/  LDG.E.64 R12, desc[UR38][R6.64+0x8] ;  /* 0x00000826060c7981 */ /* 0x000f28000c1e1b00 */
[----:B------:R-:W5:Y:S01]  /*0720*/  LDG.E.64 R10, desc[UR38][R6.64+0x18] ;  /* 0x00001826060a7981 */ /* 0x000f62000c1e1b00 */
[----:B---3--:R-:W4:-:S15]  /*0730*/  DMUL R14, R14, -4 ;  /* 0xc01000000e0e7828 */ /* 0x008f1e0000000000 */
[----:B------:R-:W-:-:S04]  /*0740*/  NOP ;  /* 0x0000000000007918 */ /* 0x000fc80000000000 */
[----:B------:R-:W-:-:S15]  /*0750*/  NOP ;  /* 0x0000000000007918 */ /* 0x000fde0000000000 */
[----:B------:R-:W-:-:S15]  /*0760*/  NOP ;  /* 0x0000000000007918 */ /* 0x000fde0000000000 */
[----:B------:R-:W-:-:S15]  /*0770*/  NOP ;  /* 0x0000000000007918 */ /* 0x000fde0000000000 */
[----:B----4-:R-:W5:-:S15]  /*0780*/  DFMA R12, R12, 5, R14 ;  /* 0x401400000c0c782b */ /* 0x010f5e000000000e */
[----:B------:R-:W-:-:S04]  /*0790*/  NOP ;  /* 0x0000000000007918 */ /* 0x000fc80000000000 */
[----:B------:R-:W-:-:S15]  /*07a0*/  NOP ;  /* 0x0000000000007918 */ /* 0x000fde0000000000 */
[----:B------:R-:W-:-:S15]  /*07b0*/  NOP ;  /* 0x0000000000007918 */ /* 0x000fde0000000000 */
[----:B------:R-:W-:-:S15]  /*07c0*/  NOP ;  /* 0x0000000000007918 */ /* 0x000fde0000000000 */
[----:B-----5:R-:W2:-:S15]  /*07d0*/  DADD R10, R10, R12 ;  /* 0x000000000a0a7229 */ /* 0x020e9e000000000c */
[----:B------:R-:W-:-:S04]  /*07e0*/  NOP ;  /* 0x0000000000007918 */ /* 0x000fc80000000000 */
[----:B------:R-:W-:-:S15]  /*07f0*/  NOP ;  /* 0x0000000000007918 */ /* 0x000fde0000000000 */
[----:B------:R-:W-:-:S15]  /*0800*/  NOP ;  /* 0x0000000000007918 */ /* 0x000fde0000000000 */
[----:B------:R-:W-:-:S15]  /*0810*/  NOP ;  /* 0x0000000000007918 */ /* 0x000fde0000000000 */
[----:B--2---:R-:W0:Y:S02]  /*0820*/  DFMA R8, R10, -UR36, R8 ;  /* 0x800000240a087c2b */ /* 0x004e240008000008 */
        /* <DEDUP_REMOVED lines=25> */
.L_x_246:
[----:B------:R-:W-:Y:S05]  /*09c0*/  BSYNC.RECONVERGENT B0 ;  /* 0x0000000000007941 */ /* 0x000fea0003800200 */
.L_x_245:
[----:B------:R-:W-:Y:S01]  /*09d0*/  ISETP.NE.AND P0, PT, R2, RZ, PT ;  /* 0x000000ff0200720c */ /* 0x000fe20003f05270 */
[----:B------:R-:W-:Y:S02]  /*09e0*/  IADD.64 R32, R32, UR42 ;  /* 0x0000002a20207c35 */ /* 0x000fe4000f8e0200 */
[----:B------:R-:W-:-:S10]  /*09f0*/  IADD.64 R30, R30, UR40 ;  /* 0x000000281e1e7c35 */ /* 0x000fd4000f8e0200 */
[----:B------:R-:W-:Y:S05]  /*0a00*/  @P0 BRA `(.L_x_247) ;  /* 0xfffffff400f80947 */ /* 0x000fea000383ffff */
[----:B------:R-:W-:Y:S05]  /*0a10*/  EXIT ;  /* 0x000000000000794d */ /* 0x000fea0003800000 */
.L_x_248:
        /* <DEDUP_REMOVED lines=14> */
.L_x_455:


//--------------------- .text.nvkernel__Z3rhsv_F1L1657_24 --------------------------
	.section	.text.nvkernel__Z3rhsv_F1L1657_24,"ax",@progbits
	.align	128
        .global         nvkernel__Z3rhsv_F1L1657_24
        .type           nvkernel__Z3rhsv_F1L1657_24,@function
        .size           nvkernel__Z3rhsv_F1L1657_24,(.L_x_456 - nvkernel__Z3rhsv_F1L1657_24)
        .other          nvkernel__Z3rhsv_F1L1657_24,@"STO_CUDA_ENTRY STV_DEFAULT"
nvkernel__Z3rhsv_F1L1657_24:
.text.nvkernel__Z3rhsv_F1L1657_24:
        /* <DEDUP_REMOVED lines=29> */
[----:B------:R-:W0:Y:S01]  /*01d0*/  LDCU.128 UR36, c[0x0][0x3a0] ;  /* 0x00007400ff2477ac */ /* 0x000e220008000c00 */
[----:B------:R-:W-:Y:S01]  /*01e0*/  USHF.R.S32.HI UR44, URZ, 0x1f, UR44 ;  /* 0x0000001fff2c7899 */ /* 0x000fe2000801142c */
[----:B------:R-:W-:Y:S01]  /*01f0*/  USHF.R.S32.HI UR45, URZ, 0x1f, UR45 ;  /* 0x0000001fff2d7899 */ /* 0x000fe2000801142d */
[----:B---3--:R-:W-:-:S04]  /*0200*/  IMAD.WIDE.U32 R22, R0, 0x80, RZ ;  /* 0x0000008000167825 */ /* 0x008fc800078e00ff */
[----:B-----5:R-:W-:Y:S01]  /*0210*/  IMAD.WIDE.U32 R28, R2, 0x80, RZ ;  /* 0x00000080021c7825 */ /* 0x020fe200078e00ff */
[----:B--2---:R-:W-:-:S15]  /*0220*/  LOP3.LUT R22, R22, R3, RZ, 0xfc, !PT ;  /* 0x0000000316167212 */ /* 0x004fde00078efcff */
[----:B------:R-:W-:-:S07]  /*0230*/  NOP ;  /* 0x0000000000007918 */ /* 0x000fce0000000000 */
        /* <DEDUP_REMOVED lines=27> */
.L_x_257:
        /* <DEDUP_REMOVED lines=27> */
.L_x_251:
[----:B------:R-:W1:Y:S01]  /*05a0*/  LDCU UR4, c[0x0][0x380] ;  /* 0x00007000ff0477ac */ /* 0x000e620008000800 */
[----:B------:R-:W-:Y:S01]  /*05b0*/  MOV R4, R22 ;  /* 0x0000001600047202 */ /* 0x000fe20000000f00 */
[----:B------:R-:W-:Y:S01]  /*05c0*/  MOV R5, R23 ;  /* 0x0000001700057202 */ /* 0x000fe20000000f00 */
[----:B------:R-:W-:Y:S01]  /*05d0*/  MOV R7, UR44 ;  /* 0x0000002c00077c02 */ /* 0x000fe20008000f00 */
[----:B------:R-:W-:Y:S01]  /*05e0*/  MOV R20, 32@lo((nvkernel__Z3rhsv_F1L1657_24 + .L_x_34@srel)) ;  /* 0x0000000000147802 */ /* 0x000fe20000000f00 */
[----:B------:R-:W-:Y:S01]  /*05f0*/  MOV R21, 32@hi((nvkernel__Z3rhsv_F1L1657_24 + .L_x_34@srel)) ;  /* 0x0000000000157802 */ /* 0x000fe20000000f00 */
[----:B-1----:R-:W-:-:S07]  /*0600*/  MOV R6, UR4 ;  /* 0x0000000400067c02 */ /* 0x002fce0008000f00 */
[----:B0-----:R-:W-:Y:S05]  /*0610*/  CALL.ABS.NOINC `(__cuda_sm20_div_s64) ;  /* 0x0000000000007943 */ /* 0x001fea0003c00000 */
.L_x_34:
[----:B------:R-:W-:Y:S01]  /*0620*/  MOV R16, R4 ;  /* 0x0000000400107202 */ /* 0x000fe20000000f00 */
[----:B------:R-:W-:-:S07]  /*0630*/  MOV R17, R5 ;  /* 0x0000000500117202 */ /* 0x000fce0000000f00 */
.L_x_252:
[----:B------:R-:W-:Y:S05]  /*0640*/  BSYNC.RECONVERGENT B6 ;  /* 0x0000000000067941 */ /* 0x000fea0003800200 */
.L_x_250:
        /* <DEDUP_REMOVED lines=24> */
.L_x_254:
        /* <DEDUP_REMOVED lines=8> */
.L_x_35:
[----:B------:R-:W-:Y:S05]  /*0850*/  BSYNC.RECONVERGENT B6 ;  /* 0x0000000000067941 */ /* 0x000fea0003800200 */
.L_x_253:
        /* <DEDUP_REMOVED lines=9> */
[----:B------:R-:W-:-:S03]  /*08f0*/  IMAD R13, R16, UR4, R45 ;  /* 0x00000004100d7c24 */ /* 0x000fc6000f8e022d */
[----:B------:R-:W-:Y:S01]  /*0900*/  IADD3 R5, PT, PT, R5, R3, RZ ;  /* 0x0000000305057210 */ /* 0x000fe20007ffe0ff */
[----:B------:R-:W-:Y:S02]  /*0910*/  IMAD R3, R7, UR47, R16 ;  /* 0x0000002f07037c24 */ /* 0x000fe4000f8e0210 */
[----:B------:R-:W-:-:S03]  /*0920*/  IMAD.WIDE R12, R13, 0x8, R4 ;  /* 0x000000080d0c7825 */ /* 0x000fc600078e0204 */
[----:B------:R-:W-:-:S05]  /*0930*/  IADD3 R3, PT, PT, R3, UR48, RZ ;  /* 0x0000003003037c10 */ /* 0x000fca000fffe0ff */
[----:B------:R-:W-:-:S05]  /*0940*/  IMAD.WIDE R4, R3, 0x338, R12 ;  /* 0x0000033803047825 */ /* 0x000fca00078e020c */
[C---:B------:R-:W-:Y:S02]  /*0950*/  IADD.64 R6, R4.reuse, UR40 ;  /* 0x0000002804067c35 */ /* 0x040fe4000f8e0200 */
[----:B------:R-:W-:-:S04]  /*0960*/  IADD.64 R4, R4, UR36 ;  /* 0x0000002404047c35 */ /* 0x000fc8000f8e0200 */
[----:B------:R-:W2:Y:S04]  /*0970*/  LDG.E.64 R14, desc[UR42][R6.64+-0x8] ;  /* 0xfffff82a060e7981 */ /* 0x000ea8000c1e1b00 */
[----:B------:R-:W2:Y:S04]  /*0980*/  LDG.E.64 R16, desc[UR42][R6.64] ;  /* 0x0000002a06107981 */ /* 0x000ea8000c1e1b00 */
[----:B------:R-:W3:Y:S04]  /*0990*/  LDG.E.64 R20, desc[UR42][R6.64+0x8] ;  /* 0x0000082a06147981 */ /* 0x000ee8000c1e1b00 */
[----:B------:R-:W4:Y:S01]  /*09a0*/  LDG.E.64 R10, desc[UR42][R4.64] ;  /* 0x0000002a040a7981 */ /* 0x000f22000c1e1b00 */
[----:B------:R-:W-:Y:S01]  /*09b0*/  IMAD R9, R0, -0x668, RZ ;  /* 0xfffff99800097824 */ /* 0x000fe200078e02ff */
[----:B------:R-:W-:-:S02]  /*09c0*/  IADD.64 R24, R6, 0x1000000 ;  /* 0x0100000006187835 */ /* 0x000fc400078e0200 */
[----:B------:R-:W-:-:S05]  /*09d0*/  IMAD.WIDE.U32 R12, R8, -0x668, R12 ;  /* 0xfffff998080c7825 */ /* 0x000fca00078e000c */
[----:B------:R-:W-:-:S03]  /*09e0*/  IADD3 R13, PT, PT, R13, -R8, R9 ;  /* 0x800000080d0d7210 */ /* 0x000fc60007ffe009 */
[----:B------:R-:W-:-:S05]  /*09f0*/  IMAD.WIDE R8, R3, 0x330, R12 ;  /* 0x0000033003087825 */ /* 0x000fca00078e020c */
[----:B------:R-:W-:-:S04]  /*0a00*/  IADD.64 R8, R8, UR38 ;  /* 0x0000002608087c35 */ /* 0x000fc8000f8e0200 */
        /* <DEDUP_REMOVED lines=17> */
[----:B------:R-:W2:Y:S04]  /*0b20*/  LDG.E.64 R12, desc[UR42][R12.64+-0x7e7538] ;  /* 0x818ac82a0c0c7981 */ /* 0x000ea8000c1e1b00 */
[----:B------:R-:W2:Y:S04]  /*0b30*/  LDG.E.64 R14, desc[UR42][R14.64+-0x7e7540] ;  /* 0x818ac02a0e0e7981 */ /* 0x000ea8000c1e1b00 */
[----:B------:R-:W0:Y:S04]  /*0b40*/  LDG.E.64 R20, desc[UR42][R20.64+-0x7be7d8] ;  /* 0x8418282a14147981 */ /* 0x000e28000c1e1b00 */
[----:B------:R-:W0:Y:S04]  /*0b50*/  LDG.E.64 R24, desc[UR42][R24.64+-0x7be7d0] ;  /* 0x8418302a18187981 */ /* 0x000e28000c1e1b00 */
[----:B------:R-:W3:Y:S04]  /*0b60*/  LDG.E.64 R10, desc[UR42][R10.64+-0x7be7c8] ;  /* 0x8418382a0a0a7981 */ /* 0x000ee8000c1e1b00 */
[----:B------:R-:W4:-:S15]  /*0b70*/  LDG.E.64 R16, desc[UR42][R16.64+-0x7be7d0] ;  /* 0x8418302a10107981 */ /* 0x000f1e000c1e1b00 */
[----:B------:R-:W-:-:S04]  /*0b80*/  NOP ;  /* 0x0000000000007918 */ /* 0x000fc80000000000 */
[----:B------:R-:W-:-:S15]  /*0b90*/  NOP ;  /* 0x0000000000007918 */ /* 0x000fde0000000000 */
[----:B--2---:R1:W-:Y:S02]  /*0ba0*/  DADD R12, R12, -R14 ;  /* 0x000000000c0c7229 */ /* 0x0043e4000000080e */
[----:B-1----:R-:W-:-:S15]  /*0bb0*/  IADD.64 R14, R4, 0x1000000 ;  /* 0x01000000040e7835 */ /* 0x002fde00078e0200 */
[----:B------:R-:W-:Y:S02]  /*0bc0*/  NOP ;  /* 0x0000000000007918 */ /* 0x000fe40000000000 */
[----:B------:R-:W-:-:S15]  /*0bd0*/  NOP ;  /* 0x0000000000007918 */ /* 0x000fde0000000000 */
[----:B------:R-:W-:-:S15]  /*0be0*/  NOP ;  /* 0x0000000000007918 */ /* 0x000fde0000000000 */
[----:B------:R-:W-:-:S15]  /*0bf0*/  NOP ;  /* 0x0000000000007918 */ /* 0x000fde0000000000 */
[----:B0-----:R0:W3:Y:S02]  /*0c00*/  DFMA R26, R24, -2, R20 ;  /* 0xc0000000181a782b */ /* 0x0010e40000000014 */
[----:B0-----:R-:W-:Y:S02]  /*0c10*/  IADD.64 R24, R8, 0x1000000 ;  /* 0x0100000008187835 */ /* 0x001fe400078e0200 */
[----:B------:R-:W-:-:S15]  /*0c20*/  IADD.64 R20, R6, 0x1000000 ;  /* 0x0100000006147835 */ /* 0x000fde00078e0200 */
[----:B------:R-:W-:-:S15]  /*0c30*/  NOP ;  /* 0x0000000000007918 */ /* 0x000fde0000000000 */
[----:B------:R-:W-:-:S15]  /*0c40*/  NOP ;  /* 0x0000000000007918 */ /* 0x000fde0000000000 */
[----:B------:R-:W-:-:S15]  /*0c50*/  NOP ;  /* 0x0000000000007918 */ /* 0x000fde0000000000 */
[----:B---3--:R0:W-:Y:S02]  /*0c60*/  DADD R10, R10, R26 ;  /* 0x000000000a0a7229 */ /* 0x0081e4000000001a */
[----:B0-----:R-:W-:-:S15]  /*0c70*/  IADD.64 R26, R6, 0x1000000 ;  /* 0x01000000061a7835 */ /* 0x001fde00078e0200 */
[----:B------:R-:W-:Y:S02]  /*0c80*/  NOP ;  /* 0x0000000000007918 */ /* 0x000fe40000000000 */
[----:B------:R-:W-:-:S15]  /*0c90*/  NOP ;  /* 0x0000000000007918 */ /* 0x000fde0000000000 */
[----:B------:R-:W-:-:S15]  /*0ca0*/  NOP ;  /* 0x0000000000007918 */ /* 0x000fde0000000000 */
[----:B------:R-:W-:-:S15]  /*0cb0*/  NOP ;  /* 0x0000000000007918 */ /* 0x000fde0000000000 */
[----:B----4-:R-:W0:-:S15]  /*0cc0*/  DFMA R12, R36, R12, R16 ;  /* 0x0000000c240c722b */ /* 0x010e1e0000000010 */
[----:B------:R-:W-:-:S04]  /*0cd0*/  NOP ;  /* 0x0000000000007918 */ /* 0x000fc80000000000 */
[----:B------:R-:W-:-:S15]  /*0ce0*/  NOP ;  /* 0x0000000000007918 */ /* 0x000fde0000000000 */
[----:B------:R-:W-:-:S15]  /*0cf0*/  NOP ;  /* 0x0000000000007918 */ /* 0x000fde0000000000 */
[----:B------:R-:W-:-:S15]  /*0d00*/  NOP ;  /* 0x0000000000007918 */ /* 0x000fde0000000000 */
[----:B0-----:R-:W0:Y:S02]  /*0d10*/  DFMA R16, R38, R10, R12 ;  /* 0x0000000a2610722b */ /* 0x001e24000000000c */
[----:B0-----:R0:W-:Y:S01]  /*0d20*/  STG.E.64 desc[UR42][R14.64+-0x7be7d0], R16 ;  /* 0x841830100e007986 */ /* 0x0011e2000c101b2a */
[----:B------:R-:W-:Y:S02]  /*0d30*/  IADD.64 R12, R8, 0x1000000 ;  /* 0x01000000080c7835 */ /* 0x000fe400078e0200 */
[----:B------:R-:W-:Y:S02]  /*0d40*/  IADD.64 R10, R6, 0x1000000 ;  /* 0x01000000060a7835 */ /* 0x000fe400078e0200 */
[----:B------:R-:W2:Y:S04]  /*0d50*/  LDG.E.64 R24, desc[UR42][R24.64+0x31588] ;  /* 0x0315882a18187981 */ /* 0x000ea8000c1e1b00 */
[----:B------:R-:W2:Y:S04]  /*0d60*/  LDG.E.64 R12, desc[UR42][R12.64+0x31580] ;  /* 0x0315802a0c0c7981 */ /* 0x000ea8000c1e1b00 */
[----:B------:R-:W3:Y:S01]  /*0d70*/  LDG.E.64 R20, desc[UR42][R20.64+0x83060] ;  /* 0x0830602a14147981 */ /* 0x000ee2000c1e1b00 */
[----:B0-----:R-:W-:-:S03]  /*0d80*/  IADD.64 R14, R4, 0x1000000 ;  /* 0x01000000040e7835 */ /* 0x001fc600078e0200 */
[----:B------:R-:W3:Y:S04]  /*0d90*/  LDG.E.64 R16, desc[UR42][R26.64+0x83058] ;  /* 0x0830582a1a107981 */ /* 0x000ee8000c1e1b00 */
[----:B------:R-:W4:Y:S04]  /*0da0*/  LDG.E.64 R14, desc[UR42][R14.64+0x83060] ;  /* 0x0830602a0e0e7981 */ /* 0x000f28000c1e1b00 */
[----:B------:R-:W5:-:S15]  /*0db0*/  LDG.E.64 R10, desc[UR42][R10.64+0x83068] ;  /* 0x0830682a0a0a7981 */ /* 0x000f5e000c1e1b00 */
[----:B------:R-:W-:-:S07]  /*0dc0*/  NOP ;  /* 0x0000000000007918 */ /* 0x000fce0000000000 */
[----:B------:R-:W-:-:S15]  /*0dd0*/  NOP ;  /* 0x0000000000007918 */ /* 0x000fde0000000000 */
[----:B--2---:R0:W4:Y:S02]  /*0de0*/  DADD R12, R24, -R12 ;  /* 0x00000000180c7229 */ /* 0x004124000000080c */
[----:B0-----:R-:W-:-:S15]  /*0df0*/  IADD.64 R24, R8, 0x2000000 ;  /* 0x0200000008187835 */ /* 0x001fde00078e0200 */
[----:B------:R-:W-:Y:S02]  /*0e00*/  NOP ;  /* 0x0000000000007918 */ /* 0x000fe40000000000 */
[----:B------:R-:W-:-:S15]  /*0e10*/  NOP ;  /* 0x0000000000007918 */ /* 0x000fde0000000000 */
[----:B------:R-:W-:-:S15]  /*0e20*/  NOP ;  /* 0x0000000000007918 */ /* 0x000fde0000000000 */
[----:B------:R-:W-:-:S15]  /*0e30*/  NOP ;  /* 0x0000000000007918 */ /* 0x000fde0000000000 */
[----:B----4-:R0:W-:Y:S02]  /*0e40*/  DFMA R12, R36, R12, R14 ;  /* 0x0000000c240c722b */ /* 0x0101e4000000000e */
[----:B0-----:R-:W-:-:S15]  /*0e50*/  IADD.64 R14, R4, 0x1000000 ;  /* 0x01000000040e7835 */ /* 0x001fde00078e0200 */
[----:B------:R-:W-:Y:S02]  /*0e60*/  NOP ;  /* 0x0000000000007918 */ /* 0x000fe40000000000 */
[----:B------:R-:W-:-:S15]  /*0e70*/  NOP ;  /* 0x0000000000007918 */ /* 0x000fde0000000000 */
[----:B------:R-:W-:-:S15]  /*0e80*/  NOP ;  /* 0x0000000000007918 */ /* 0x000fde0000000000 */
[----:B------:R-:W-:-:S15]  /*0e90*/  NOP ;  /* 0x0000000000007918 */ /* 0x000fde0000000000 */
[----:B---3--:R0:W5:Y:S02]  /*0ea0*/  DFMA R16, R20, -2, R16 ;  /* 0xc00000001410782b */ /* 0x0081640000000010 */
[----:B0-----:R-:W-:-:S15]  /*0eb0*/  IADD.64 R20, R6, 0x2000000 ;  /* 0x0200000006147835 */ /* 0x001fde00078e0200 */
[----:B------:R-:W-:Y:S02]  /*0ec0*/  NOP ;  /* 0x0000000000007918 */ /* 0x000fe40000000000 */
[----:B------:R-:W-:-:S15]  /*0ed0*/  NOP ;  /* 0x0000000000007918 */ /* 0x000fde0000000000 */
[----:B------:R-:W-:-:S15]  /*0ee0*/  NOP ;  /* 0x0000000000007918 */ /* 0x000fde0000000000 */
[----:B------:R-:W-:-:S15]  /*0ef0*/  NOP ;  /* 0x0000000000007918 */ /* 0x000fde0000000000 */
[----:B-----5:R0:W1:Y:S02]  /*0f00*/  DADD R10, R10, R16 ;  /* 0x000000000a0a7229 */ /* 0x0200640000000010 */
[----:B0-----:R-:W-:-:S15]  /*0f10*/  IADD.64 R16, R6, 0x2000000 ;  /* 0x0200000006107835 */ /* 0x001fde00078e0200 */
[----:B------:R-:W-:Y:S02]  /*0f20*/  NOP ;  /* 0x0000000000007918 */ /* 0x000fe40000000000 */
[----:B------:R-:W-:-:S15]  /*0f30*/  NOP ;  /* 0x0000000000007918 */ /* 0x000fde0000000000 */
[----:B------:R-:W-:-:S15]  /*0f40*/  NOP ;  /* 0x0000000000007918 */ /* 0x000fde0000000000 */
[----:B------:R-:W-:-:S15]  /*0f50*/  NOP ;  /* 0x0000000000007918 */ /* 0x000fde0000000000 */
[----:B-1----:R0:W1:Y:S02]  /*0f60*/  DFMA R26, R34, R10, R12 ;  /* 0x0000000a221a722b */ /* 0x002064000000000c */
[----:B0-----:R-:W-:Y:S02]  /*0f70*/  IADD.64 R12, R8, 0x2000000 ;  /* 0x02000000080c7835 */ /* 0x001fe400078e0200 */
[----:B-1----:R0:W-:Y:S01]  /*0f80*/  STG.E.64 desc[UR42][R14.64+0x83060], R26 ;  /* 0x0830601a0e007986 */ /* 0x0021e2000c101b2a */
        /* <DEDUP_REMOVED lines=16> */
[----:B---3--:R0:W4:Y:S02]  /*1090*/  DFMA R26, R20, -2, R16 ;  /* 0xc0000000141a782b */ /* 0x0081240000000010 */
[C---:B0-----:R-:W-:Y:S02]  /*10a0*/  IADD.64 R16, R6.reuse, 0x2000000 ;  /* 0x0200000006107835 */ /* 0x041fe400078e0200 */
[----:B------:R-:W-:-:S15]  /*10b0*/  IADD.64 R20, R6, 0x2000000 ;  /* 0x0200000006147835 */ /* 0x000fde00078e0200 */
        /* <DEDUP_REMOVED lines=50> */
.L_x_256:
[----:B------:R-:W-:Y:S05]  /*13e0*/  BSYNC.RECONVERGENT B0 ;  /* 0x0000000000007941 */ /* 0x000fea0003800200 */
.L_x_255:
[----:B------:R-:W-:Y:S01]  /*13f0*/  ISETP.NE.AND P0, PT, R44, RZ, PT ;  /* 0x000000ff2c00720c */ /* 0x000fe20003f05270 */
[----:B------:R-:W-:Y:S02]  /*1400*/  IADD.64 R22, R28, R22 ;  /* 0x000000161c167235 */ /* 0x000fe400078e0200 */
[----:B------:R-:W-:-:S10]  /*1410*/  IMAD R45, R2, 0x80, R45 ;  /* 0x00000080022d7824 */ /* 0x000fd400078e022d */
[----:B------:R-:W-:Y:S05]  /*1420*/  @P0 BRA `(.L_x_257) ;  /* 0xffffffec00f00947 */ /* 0x000fea000383ffff */
[----:B------:R-:W-:Y:S05]  /*1430*/  BSYNC.RECONVERGENT B7 ;  /* 0x0000000000077941 */ /* 0x000fea0003800200 */
.L_x_249:
[----:B------:R-:W-:Y:S05]  /*1440*/  EXIT ;  /* 0x000000000000794d */ /* 0x000fea0003800000 */
.L_x_258:
        /* <DEDUP_REMOVED lines=11> */
.L_x_456:


//--------------------- .text.nvkernel__Z3rhsv_F1L1626_22 --------------------------
	.section	.text.nvkernel__Z3rhsv_F1L1626_22,"ax",@progbits
	.align	128
        .global         nvkernel__Z3rhsv_F1L1626_22
        .type           nvkernel__Z3rhsv_F1L1626_22,@function
        .size           nvkernel__Z3rhsv_F1L1626_22,(.L_x_457 - nvkernel__Z3rhsv_F1L1626_22)
        .other          nvkernel__Z3rhsv_F1L1626_22,@"STO_CUDA_ENTRY STV_DEFAULT"
nvkernel__Z3rhsv_F1L1626_22:
.text.nvkernel__Z3rhsv_F1L1626_22:
        /* <DEDUP_REMOVED lines=37> */
[----:B------:R-:W0:Y:S01]  /*0250*/  LDCU.128 UR36, c[0x0][0x3a0] ;  /* 0x00007400ff2477ac */ /* 0x000e220008000c00 */
[----:B------:R-:W-:Y:S01]  /*0260*/  USHF.R.S32.HI UR46, URZ, 0x1f, UR46 ;  /* 0x0000001fff2e7899 */ /* 0x000fe2000801142e */
[----:B------:R-:W-:-:S15]  /*0270*/  USHF.R.S32.HI UR47, URZ, 0x1f, UR47 ;  /* 0x0000001fff2f7899 */ /* 0x000fde000801142f */
[----:B------:R-:W-:Y:S02]  /*0280*/  NOP ;  /* 0x0000000000007918 */ /* 0x000fe40000000000 */
        /* <DEDUP_REMOVED lines=13> */
.L_x_267:
        /* <DEDUP_REMOVED lines=27> */
.L_x_261:
[----:B------:R-:W1:Y:S01]  /*0510*/  LDCU UR4, c[0x0][0x380] ;  /* 0x00007000ff0477ac */ /* 0x000e620008000800 */
[----:B------:R-:W-:Y:S01]  /*0520*/  MOV R4, R16 ;  /* 0x0000001000047202 */ /* 0x000fe20000000f00 */
[----:B------:R-:W-:Y:S01]  /*0530*/  MOV R5, R17 ;  /* 0x0000001100057202 */ /* 0x000fe20000000f00 */
[----:B------:R-:W-:Y:S01]  /*0540*/  MOV R7, UR46 ;  /* 0x0000002e00077c02 */ /* 0x000fe20008000f00 */
[----:B------:R-:W-:Y:S01]  /*0550*/  MOV R20, 32@lo((nvkernel__Z3rhsv_F1L1626_22 + .L_x_36@srel)) ;  /* 0x0000000000147802 */ /* 0x000fe20000000f00 */
[----:B------:R-:W-:Y:S01]  /*0560*/  MOV R21, 32@hi((nvkernel__Z3rhsv_F1L1626_22 + .L_x_36@srel)) ;  /* 0x0000000000157802 */ /* 0x000fe20000000f00 */
[----:B-1----:R-:W-:-:S07]  /*0570*/  MOV R6, UR4 ;  /* 0x0000000400067c02 */ /* 0x002fce0008000f00 */
[----:B0-----:R-:W-:Y:S05]  /*0580*/  CALL.ABS.NOINC `(__cuda_sm20_div_s64) ;  /* 0x0000000000007943 */ /* 0x001fea0003c00000 */
.L_x_36:
[----:B------:R-:W-:Y:S01]  /*0590*/  MOV R18, R4 ;  /* 0x0000000400127202 */ /* 0x000fe20000000f00 */
[----:B------:R-:W-:-:S07]  /*05a0*/  MOV R19, R5 ;  /* 0x0000000500137202 */ /* 0x000fce0000000f00 */
.L_x_262:
[----:B0-----:R-:W-:Y:S05]  /*05b0*/  BSYNC.RECONVERGENT B6 ;  /* 0x0000000000067941 */ /* 0x001fea0003800200 */
.L_x_260:
        /* <DEDUP_REMOVED lines=24> */
.L_x_264:
[----:B------:R-:W0:Y:S01]  /*0740*/  LDCU UR4, c[0x0][0x384] ;  /* 0x00007080ff0477ac */ /* 0x000e220008000800 */
[----:B------:R-:W-:Y:S01]  /*0750*/  MOV R4, R18 ;  /* 0x0000001200047202 */ /* 0x000fe20000000f00 */
[----:B------:R-:W-:Y:S01]  /*0760*/  MOV R5, R19 ;  /* 0x0000001300057202 */ /* 0x000fe20000000f00 */
[----:B------:R-:W-:Y:S01]  /*0770*/  MOV R7, UR47 ;  /* 0x0000002f00077c02 */ /* 0x000fe20008000f00 */
[----:B------:R-:W-:Y:S01]  /*0780*/  MOV R20, 32@lo((nvkernel__Z3rhsv_F1L1626_22 + .L_x_37@srel)) ;  /* 0x0000000000147802 */ /* 0x000fe20000000f00 */
[----:B------:R-:W-:Y:S01]  /*0790*/  MOV R21, 32@hi((nvkernel__Z3rhsv_F1L1626_22 + .L_x_37@srel)) ;  /* 0x0000000000157802 */ /* 0x000fe20000000f00 */
[----:B0-----:R-:W-:-:S07]  /*07a0*/  MOV R6, UR4 ;  /* 0x0000000400067c02 */ /* 0x001fce0008000f00 */
[----:B------:R-:W-:Y:S05]  /*07b0*/  CALL.ABS.NOINC `(__cuda_sm20_div_s64) ;  /* 0x0000000000007943 */ /* 0x000fea0003c00000 */
.L_x_37:
[----:B------:R-:W-:Y:S05]  /*07c0*/  BSYNC.RECONVERGENT B6 ;  /* 0x0000000000067941 */ /* 0x000fea0003800200 */
.L_x_263:
[----:B------:R-:W-:Y:S02]  /*07d0*/  ISETP.GE.S64.AND P0, PT, R16, R38, PT ;  /* 0x000000261000720c */ /* 0x000fe40003f16270 */
[----:B------:R-:W-:-:S12]  /*07e0*/  BSSY.RECONVERGENT B0, `(.L_x_265) ;  /* 0x00000ac000007945 */ /* 0x000fd80003800200 */
[----:B------:R-:W-:Y:S05]  /*07f0*/  @P0 BRA `(.L_x_266) ;  /* 0x0000000800a80947 */ /* 0x000fea0003800000 */
[----:B------:R-:W-:Y:S02]  /*0800*/  IADD.64 R8, R4, 0x1 ;  /* 0x0000000104087835 */ /* 0x000fe400078e0200 */
[----:B------:R-:W-:-:S03]  /*0810*/  UIADD3 UR4, UPT, UPT, -UR48, URZ, URZ ;  /* 0x000000ff30047290 */ /* 0x000fc6000fffe1ff */
[----:B------:R-:W-:Y:S01]  /*0820*/  SHF.R.S32.HI R0, RZ, 0x1f, R8 ;  /* 0x0000001fff007819 */ /* 0x000fe20000011408 */
[----:B------:R-:W-:-:S04]  /*0830*/  IMAD.WIDE.U32 R6, R8, 0x14520, RZ ;  /* 0x0001452008067825 */ /* 0x000fc800078e00ff */
[C---:B------:R-:W-:Y:S02]  /*0840*/  IMAD R3, R0.reuse, 0x14520, RZ ;  /* 0x0001452000037824 */ /* 0x040fe400078e02ff */
[----:B------:R-:W-:-:S03]  /*0850*/  IMAD R5, R0, 0x668, RZ ;  /* 0x0000066800057824 */ /* 0x000fc600078e02ff */
[----:B------:R-:W-:Y:S01]  /*0860*/  IADD3 R7, PT, PT, R7, R3, RZ ;  /* 0x0000000307077210 */ /* 0x000fe20007ffe0ff */
[----:B------:R-:W-:-:S04]  /*0870*/  IMAD R3, R18, UR4, R41 ;  /* 0x0000000412037c24 */ /* 0x000fc8000f8e0229 */
[----:B------:R-:W-:Y:S01]  /*0880*/  IMAD.WIDE R6, R3, 0x8, R6 ;  /* 0x0000000803067825 */ /* 0x000fe200078e0206 */
[----:B------:R-:W-:-:S03]  /*0890*/  IADD3 R3, PT, PT, -R4, RZ, RZ ;  /* 0x000000ff04037210 */ /* 0x000fc60007ffe1ff */
[----:B------:R-:W-:-:S04]  /*08a0*/  IMAD.WIDE.U32 R8, R8, 0x668, R6 ;  /* 0x0000066808087825 */ /* 0x000fc800078e0006 */
[----:B------:R-:W-:Y:S01]  /*08b0*/  IMAD R3, R3, UR49, R18 ;  /* 0x0000003103037c24 */ /* 0x000fe2000f8e0212 */
[----:B------:R-:W-:-:S04]  /*08c0*/  IADD3 R9, PT, PT, R9, R5, RZ ;  /* 0x0000000509097210 */ /* 0x000fc80007ffe0ff */
[----:B------:R-:W-:-:S05]  /*08d0*/  IADD3 R3, PT, PT, R3, UR50, RZ ;  /* 0x0000003203037c10 */ /* 0x000fca000fffe0ff */
[----:B------:R-:W-:-:S05]  /*08e0*/  IMAD.WIDE R4, R3, 0x338, R8 ;  /* 0x0000033803047825 */ /* 0x000fca00078e0208 */
[C---:B------:R-:W-:Y:S02]  /*08f0*/  IADD.64 R8, R4.reuse, UR36 ;  /* 0x0000002404087c35 */ /* 0x040fe4000f8e0200 */
[----:B------:R-:W-:Y:S02]  /*0900*/  IADD.64 R12, R4, UR42 ;  /* 0x0000002a040c7c35 */ /* 0x000fe4000f8e0200 */
        /* <DEDUP_REMOVED lines=9> */
[----:B------:R-:W3:Y:S04]  /*09a0*/  LDG.E.64 R14, desc[UR44][R12.64+-0x8] ;  /* 0xfffff82c0c0e7981 */ /* 0x000ee8000c1e1b00 */
[----:B------:R-:W2:Y:S04]  /*09b0*/  LDG.E.64 R44, desc[UR44][R44.64+0x83060] ;  /* 0x0830602c2c2c7981 */ /* 0x000ea8000c1e1b00 */
[----:B------:R-:W3:Y:S04]  /*09c0*/  LDG.E.64 R20, desc[UR44][R20.64+-0x7be7d8] ;  /* 0x8418282c14147981 */ /* 0x000ee8000c1e1b00 */
[----:B------:R-:W4:Y:S04]  /*09d0*/  LDG.E.64 R8, desc[UR44][R50.64+0x1060b8] ;  /* 0x1060b82c32087981 */ /* 0x000f28000c1e1b00 */
[----:B------:R-:W5:Y:S04]  /*09e0*/  LDG.E.64 R46, desc[UR44][R46.64+-0x7be7d0] ;  /* 0x8418302c2e2e7981 */ /* 0x000f68000c1e1b00 */
[----:B------:R-:W3:Y:S04]  /*09f0*/  LDG.E.64 R24, desc[UR44][R24.64+0x83058] ;  /* 0x0830582c18187981 */ /* 0x000ee8000c1e1b00 */
[----:B------:R-:W3:Y:S04]  /*0a00*/  LDG.E.64 R12, desc[UR44][R48.64+0x1060c0] ;  /* 0x1060c02c300c7981 */ /* 0x000ee8000c1e1b00 */
[----:B------:R-:W3:Y:S04]  /*0a10*/  LDG.E.64 R4, desc[UR44][R4.64+-0x73b770] ;  /* 0x8c48902c04047981 */ /* 0x000ee8000c1e1b00 */
[----:B------:R-:W3:Y:S01]  /*0a20*/  LDG.E.64 R18, desc[UR44][R18.64+-0x73b778] ;  /* 0x8c48882c12127981 */ /* 0x000ee2000c1e1b00 */
[----:B------:R-:W-:-:S05]  /*0a30*/  IMAD.WIDE R6, R3, 0x330, R6 ;  /* 0x0000033003067825 */ /* 0x000fca00078e0206 */
[----:B------:R-:W-:Y:S02]  /*0a40*/  IADD.64 R6, R6, UR38 ;  /* 0x0000002606067c35 */ /* 0x000fe4000f8e0200 */
        /* <DEDUP_REMOVED lines=10> */
[----:B----4-:R-:W2:-:S15]  /*0af0*/  DMUL R8, R14, R8 ;  /* 0x000000080e087228 */ /* 0x010e9e0000000000 */
        /* <DEDUP_REMOVED lines=14> */
[----:B0-----:R-:W0:-:S15]  /*0be0*/  DMUL R26, R44, R44 ;  /* 0x0000002c2c1a7228 */ /* 0x001e1e0000000000 */
[----:B------:R-:W-:-:S04]  /*0bf0*/  NOP ;  /* 0x0000000000007918 */ /* 0x000fc80000000000 */
[----:B------:R-:W-:-:S15]  /*0c00*/  NOP ;  /* 0x0000000000007918 */ /* 0x000fde0000000000 */
[----:B------:R-:W-:-:S15]  /*0c10*/  NOP ;  /* 0x0000000000007918 */ /* 0x000fde0000000000 */
[----:B------:R-:W-:-:S15]  /*0c20*/  NOP ;  /* 0x0000000000007918 */ /* 0x000fde0000000000 */
[----:B-1----:R-:W1:-:S15]  /*0c30*/  DMUL R42, R20, -R20 ;  /* 0x80000014142a7228 */ /* 0x002e5e0000000000 */
[----:B------:R-:W-:-:S04]  /*0c40*/  NOP ;  /* 0x0000000000007918 */ /* 0x000fc80000000000 */
[----:B------:R-:W-:-:S15]  /*0c50*/  NOP ;  /* 0x0000000000007918 */ /* 0x000fde0000000000 */
[----:B------:R-:W-:-:S15]  /*0c60*/  NOP ;  /* 0x0000000000007918 */ /* 0x000fde0000000000 */
[----:B------:R-:W-:-:S15]  /*0c70*/  NOP ;  /* 0x0000000000007918 */ /* 0x000fde0000000000 */
[----:B--2---:R2:W-:Y:S02]  /*0c80*/  DFMA R12, R10, R12, -R8 ;  /* 0x0000000c0a0c722b */ /* 0x0045e40000000808 */
[----:B--2---:R-:W-:-:S15]  /*0c90*/  IADD.64 R8, R6, 0x1000000 ;  /* 0x0100000006087835 */ /* 0x004fde00078e0200 */
[----:B------:R-:W-:Y:S02]  /*0ca0*/  NOP ;  /* 0x0000000000007918 */ /* 0x000fe40000000000 */
        /* <DEDUP_REMOVED lines=8> */
[----:B-1----:R-:W-:-:S15]  /*0d30*/  DFMA R42, R46, R46, R42 ;  /* 0x0000002e2e2a722b */ /* 0x002fde000000002a */
        /* <DEDUP_REMOVED lines=25> */
[----:B------:R1:W-:Y:S02]  /*0ed0*/  DMUL R18, R14, R18 ;  /* 0x000000120e127228 */ /* 0x0003e40000000000 */
[C---:B-1----:R-:W-:Y:S02]  /*0ee0*/  IADD.64 R14, R6.reuse, 0x2000000 ;  /* 0x02000000060e7835 */ /* 0x042fe400078e0200 */
[----:B------:R-:W-:-:S15]  /*0ef0*/  IADD.64 R6, R6, 0x2000000 ;  /* 0x0200000006067835 */ /* 0x000fde00078e0200 */
[----:B------:R-:W-:-:S15]  /*0f00*/  NOP ;  /* 0x0000000000007918 */ /* 0x000fde0000000000 */
[----:B------:R-:W-:-:S15]  /*0f10*/  NOP ;  /* 0x0000000000007918 */ /* 0x000fde0000000000 */
[----:B------:R-:W-:-:S15]  /*0f20*/  NOP ;  /* 0x0000000000007918 */ /* 0x000fde0000000000 */
[----:B0-----:R-:W0:-:S15]  /*0f30*/  DFMA R20, R20, R20, R24 ;  /* 0x000000141414722b */ /* 0x001e1e0000000018 */
        /* <DEDUP_REMOVED lines=19> */
[----:B------:R-:W0:Y:S02]  /*1070*/  DMUL R46, R36, R46 ;  /* 0x0000002e242e7228 */ /* 0x000e240000000000 */
        /* <DEDUP_REMOVED lines=34> */
.L_x_266:
[----:B------:R-:W-:Y:S05]  /*12a0*/  BSYNC.RECONVERGENT B0 ;  /* 0x0000000000007941 */ /* 0x000fea0003800200 */
.L_x_265:
[----:B------:R-:W-:Y:S01]  /*12b0*/  ISETP.NE.AND P0, PT, R40, RZ, PT ;  /* 0x000000ff2800720c */ /* 0x000fe20003f05270 */
[----:B------:R-:W-:Y:S02]  /*12c0*/  IADD.64 R16, R30, R16 ;  /* 0x000000101e107235 */ /* 0x000fe400078e0200 */
[----:B------:R-:W-:-:S10]  /*12d0*/  IMAD R41, R2, 0x80, R41 ;  /* 0x0000008002297824 */ /* 0x000fd400078e0229 */
[----:B------:R-:W-:Y:S05]  /*12e0*/  @P0 BRA `(.L_x_267) ;  /* 0xfffffff0001c0947 */ /* 0x000fea000383ffff */
[----:B------:R-:W-:Y:S05]  /*12f0*/  BSYNC.RECONVERGENT B7 ;  /* 0x0000000000077941 */ /* 0x000fea0003800200 */
.L_x_259:
[----:B------:R-:W-:Y:S05]  /*1300*/  EXIT ;  /* 0x000000000000794d */ /* 0x000fea0003800000 */
.L_x_268:
        /* <DEDUP_REMOVED lines=15> */
.L_x_457:


//--------------------- .text.nvkernel__Z3rhsv_F1L1614_20 --------------------------
	.section	.text.nvkernel__Z3rhsv_F1L1614_20,"ax",@progbits
	.align	128
        .global         nvkernel__Z3rhsv_F1L1614_20
        .type           nvkernel__Z3rhsv_F1L1614_20,@function
        .size           nvkernel__Z3rhsv_F1L1614_20,(.L_x_458 - nvkernel__Z3rhsv_F1L1614_20)
        .other          nvkernel__Z3rhsv_F1L1614_20,@"STO_CUDA_ENTRY STV_DEFAULT"
nvkernel__Z3rhsv_F1L1614_20:
.text.nvkernel__Z3rhsv_F1L1614_20:
        /* <DEDUP_REMOVED lines=33> */
.L_x_277:
        /* <DEDUP_REMOVED lines=27> */
.L_x_271:
[----:B------:R-:W0:Y:S01]  /*03c0*/  LDCU UR4, c[0x0][0x380] ;  /* 0x00007000ff0477ac */ /* 0x000e220008000800 */
[----:B------:R-:W-:Y:S01]  /*03d0*/  MOV R4, R22 ;  /* 0x0000001600047202 */ /* 0x000fe20000000f00 */
[----:B------:R-:W-:Y:S01]  /*03e0*/  MOV R5, R23 ;  /* 0x0000001700057202 */ /* 0x000fe20000000f00 */
[----:B------:R-:W-:Y:S01]  /*03f0*/  MOV R7, UR44 ;  /* 0x0000002c00077c02 */ /* 0x000fe20008000f00 */
[----:B------:R-:W-:Y:S01]  /*0400*/  MOV R20, 32@lo((nvkernel__Z3rhsv_F1L1614_20 + .L_x_38@srel)) ;  /* 0x0000000000147802 */ /* 0x000fe20000000f00 */
[----:B------:R-:W-:Y:S01]  /*0410*/  MOV R21, 32@hi((nvkernel__Z3rhsv_F1L1614_20 + .L_x_38@srel)) ;  /* 0x0000000000157802 */ /* 0x000fe20000000f00 */
[----:B0-----:R-:W-:-:S07]  /*0420*/  MOV R6, UR4 ;  /* 0x0000000400067c02 */ /* 0x001fce0008000f00 */
[----:B-1----:R-:W-:Y:S05]  /*0430*/  CALL.ABS.NOINC `(__cuda_sm20_div_s64) ;  /* 0x0000000000007943 */ /* 0x002fea0003c00000 */
.L_x_38:
[----:B------:R-:W-:Y:S01]  /*0440*/  MOV R16, R4 ;  /* 0x0000000400107202 */ /* 0x000fe20000000f00 */
[----:B------:R-:W-:-:S07]  /*0450*/  MOV R17, R5 ;  /* 0x0000000500117202 */ /* 0x000fce0000000f00 */
.L_x_272:
[----:B-1----:R-:W-:Y:S05]  /*0460*/  BSYNC.RECONVERGENT B6 ;  /* 0x0000000000067941 */ /* 0x002fea0003800200 */
.L_x_270:
        /* <DEDUP_REMOVED lines=24> */
.L_x_274:
[----:B------:R-:W0:Y:S01]  /*05f0*/  LDCU UR4, c[0x0][0x384] ;  /* 0x00007080ff0477ac */ /* 0x000e220008000800 */
[----:B------:R-:W-:Y:S01]  /*0600*/  MOV R4, R16 ;  /* 0x0000001000047202 */ /* 0x000fe20000000f00 */
[----:B------:R-:W-:Y:S01]  /*0610*/  MOV R5, R17 ;  /* 0x0000001100057202 */ /* 0x000fe20000000f00 */
[----:B------:R-:W-:Y:S01]  /*0620*/  MOV R7, UR45 ;  /* 0x0000002d00077c02 */ /* 0x000fe20008000f00 */
[----:B------:R-:W-:Y:S01]  /*0630*/  MOV R20, 32@lo((nvkernel__Z3rhsv_F1L1614_20 + .L_x_39@srel)) ;  /* 0x0000000000147802 */ /* 0x000fe20000000f00 */
[----:B------:R-:W-:Y:S01]  /*0640*/  MOV R21, 32@hi((nvkernel__Z3rhsv_F1L1614_20 + .L_x_39@srel)) ;  /* 0x0000000000157802 */ /* 0x000fe20000000f00 */
[----:B0-----:R-:W-:-:S07]  /*0650*/  MOV R6, UR4 ;  /* 0x0000000400067c02 */ /* 0x001fce0008000f00 */
[----:B------:R-:W-:Y:S05]  /*0660*/  CALL.ABS.NOINC `(__cuda_sm20_div_s64) ;  /* 0x0000000000007943 */ /* 0x000fea0003c00000 */
.L_x_39:
[----:B------:R-:W-:Y:S05]  /*0670*/  BSYNC.RECONVERGENT B6 ;  /* 0x0000000000067941 */ /* 0x000fea0003800200 */
.L_x_273:
        /* <DEDUP_REMOVED lines=97> */
.L_x_276:
[----:B------:R-:W-:Y:S05]  /*0c90*/  BSYNC.RECONVERGENT B0 ;  /* 0x0000000000007941 */ /* 0x000fea0003800200 */
.L_x_275:
[----:B------:R-:W-:Y:S01]  /*0ca0*/  ISETP.NE.AND P0, PT, R32, RZ, PT ;  /* 0x000000ff2000720c */ /* 0x000fe20003f05270 */
[----:B------:R-:W-:Y:S02]  /*0cb0*/  IADD.64 R22, R28, R22 ;  /* 0x000000161c167235 */ /* 0x000fe400078e0200 */
[----:B------:R-:W-:-:S10]  /*0cc0*/  IMAD R33, R2, 0x80, R33 ;  /* 0x0000008002217824 */ /* 0x000fd400078e0221 */
[----:B------:R-:W-:Y:S05]  /*0cd0*/  @P0 BRA `(.L_x_277) ;  /* 0xfffffff4004c0947 */ /* 0x000fea000383ffff */
[----:B------:R-:W-:Y:S05]  /*0ce0*/  BSYNC.RECONVERGENT B7 ;  /* 0x0000000000077941 */ /* 0x000fea0003800200 */
.L_x_269:
[----:B------:R-:W-:Y:S05]  /*0cf0*/  EXIT ;  /* 0x000000000000794d */ /* 0x000fea0003800000 */
.L_x_278:
        /* <DEDUP_REMOVED lines=16> */
.L_x_458:


//--------------------- .text.nvkernel__Z3rhsv_F1L1597_18 --------------------------
	.section	.text.nvkernel__Z3rhsv_F1L1597_18,"ax",@progbits
	.align	128
        .global         nvkernel__Z3rhsv_F1L1597_18
        .type           nvkernel__Z3rhsv_F1L1597_18,@function
        .size           nvkernel__Z3rhsv_F1L1597_18,(.L_x_459 - nvkernel__Z3rhsv_F1L1597_18)
        .other          nvkernel__Z3rhsv_F1L1597_18,@"STO_CUDA_ENTRY STV_DEFAULT"
nvkernel__Z3rhsv_F1L1597_18:
.text.nvkernel__Z3rhsv_F1L1597_18:
        /* <DEDUP_REMOVED lines=27> */
[----:B------:R-:W1:Y:S04]  /*01b0*/  LDCU.128 UR40, c[0x0][0x390] ;  /* 0x00007200ff2877ac */ /* 0x000e680008000c00 */
        /* <DEDUP_REMOVED lines=9> */
.L_x_287:
        /* <DEDUP_REMOVED lines=27> */
.L_x_281:
[----:B------:R-:W2:Y:S01]  /*0400*/  LDCU UR4, c[0x0][0x380] ;  /* 0x00007000ff0477ac */ /* 0x000ea20008000800 */
[----:B------:R-:W-:Y:S01]  /*0410*/  MOV R4, R28 ;  /* 0x0000001c00047202 */ /* 0x000fe20000000f00 */
[----:B------:R-:W-:Y:S01]  /*0420*/  MOV R5, R29 ;  /* 0x0000001d00057202 */ /* 0x000fe20000000f00 */
[----:B------:R-:W-:Y:S01]  /*0430*/  MOV R7, UR50 ;  /* 0x0000003200077c02 */ /* 0x000fe20008000f00 */
[----:B------:R-:W-:Y:S01]  /*0440*/  MOV R20, 32@lo((nvkernel__Z3rhsv_F1L1597_18 + .L_x_40@srel)) ;  /* 0x0000000000147802 */ /* 0x000fe20000000f00 */
[----:B------:R-:W-:Y:S01]  /*0450*/  MOV R21, 32@hi((nvkernel__Z3rhsv_F1L1597_18 + .L_x_40@srel)) ;  /* 0x0000000000157802 */ /* 0x000fe20000000f00 */
[----:B--2---:R-:W-:-:S07]  /*0460*/  MOV R6, UR4 ;  /* 0x0000000400067c02 */ /* 0x004fce0008000f00 */
[----:B01----:R-:W-:Y:S05]  /*0470*/  CALL.ABS.NOINC `(__cuda_sm20_div_s64) ;  /* 0x0000000000007943 */ /* 0x003fea0003c00000 */
.L_x_40:
[----:B------:R-:W-:Y:S01]  /*0480*/  MOV R16, R4 ;  /* 0x0000000400107202 */ /* 0x000fe20000000f00 */
[----:B------:R-:W-:-:S07]  /*0490*/  MOV R17, R5 ;  /* 0x0000000500117202 */ /* 0x000fce0000000f00 */
.L_x_282:
[----:B01----:R-:W-:Y:S05]  /*04a0*/  BSYNC.RECONVERGENT B6 ;  /* 0x0000000000067941 */ /* 0x003fea0003800200 */
.L_x_280:
        /* <DEDUP_REMOVED lines=24> */
.L_x_284:
[----:B------:R-:W0:Y:S01]  /*0630*/  LDCU UR4, c[0x0][0x384] ;  /* 0x00007080ff0477ac */ /* 0x000e220008000800 */
[----:B------:R-:W-:Y:S01]  /*0640*/  MOV R4, R16 ;  /* 0x0000001000047202 */ /* 0x000fe20000000f00 */
[----:B------:R-:W-:Y:S01]  /*0650*/  MOV R5, R17 ;  /* 0x0000001100057202 */ /* 0x000fe20000000f00 */
[----:B------:R-:W-:Y:S01]  /*0660*/  MOV R7, UR51 ;  /* 0x0000003300077c02 */ /* 0x000fe20008000f00 */
[----:B------:R-:W-:Y:S01]  /*0670*/  MOV R20, 32@lo((nvkernel__Z3rhsv_F1L1597_18 + .L_x_41@srel)) ;  /* 0x0000000000147802 */ /* 0x000fe20000000f00 */
[----:B------:R-:W-:Y:S01]  /*0680*/  MOV R21, 32@hi((nvkernel__Z3rhsv_F1L1597_18 + .L_x_41@srel)) ;  /* 0x0000000000157802 */ /* 0x000fe20000000f00 */
[----:B0-----:R-:W-:-:S07]  /*0690*/  MOV R6, UR4 ;  /* 0x0000000400067c02 */ /* 0x001fce0008000f00 */
[----:B------:R-:W-:Y:S05]  /*06a0*/  CALL.ABS.NOINC `(__cuda_sm20_div_s64) ;  /* 0x0000000000007943 */ /* 0x000fea0003c00000 */
.L_x_41:
[----:B------:R-:W-:Y:S05]  /*06b0*/  BSYNC.RECONVERGENT B6 ;  /* 0x0000000000067941 */ /* 0x000fea0003800200 */
.L_x_283:
[----:B------:R-:W-:Y:S02]  /*06c0*/  ISETP.GE.S64.AND P0, PT, R28, R30, PT ;  /* 0x0000001e1c00720c */ /* 0x000fe40003f16270 */
[----:B------:R-:W-:-:S12]  /*06d0*/  BSSY.RECONVERGENT B0, `(.L_x_285) ;  /* 0x0000057000007945 */ /* 0x000fd80003800200 */
[----:B------:R-:W-:Y:S05]  /*06e0*/  @P0 BRA `(.L_x_286) ;  /* 0x0000000400540947 */ /* 0x000fea0003800000 */
[----:B------:R-:W-:Y:S02]  /*06f0*/  IMAD R3, R16, UR52, RZ ;  /* 0x0000003410037c24 */ /* 0x000fe4000f8e02ff */
[----:B------:R-:W-:Y:S01]  /*0700*/  HFMA2 R2, -RZ, RZ, 0, 0 ;  /* 0x00000000ff027431 */ /* 0x000fe200000001ff */
[----:B------:R-:W-:-:S03]  /*0710*/  IADD.64 R6, R4, 0x1 ;  /* 0x0000000104067835 */ /* 0x000fc600078e0200 */
[----:B------:R-:W-:Y:S01]  /*0720*/  IADD3 R7, PT, PT, -R4, RZ, RZ ;  /* 0x000000ff04077210 */ /* 0x000fe20007ffe1ff */
[----:B------:R-:W-:-:S03]  /*0730*/  IADD.64 R2, R22, -R2 ;  /* 0x8000000216027235 */ /* 0x000fc600078e0200 */
[----:B------:R-:W-:Y:S01]  /*0740*/  SHF.R.S32.HI R0, RZ, 0x1f, R6 ;  /* 0x0000001fff007819 */ /* 0x000fe20000011406 */
[----:B------:R-:W-:Y:S01]  /*0750*/  IMAD R16, R7, UR53, R16 ;  /* 0x0000003507107c24 */ /* 0x000fe2000f8e0210 */
[--C-:B------:R-:W-:Y:S02]  /*0760*/  SHF.R.S64 R2, R2, 0x1d, R3.reuse ;  /* 0x0000001d02027819 */ /* 0x100fe40000001003 */
[----:B------:R-:W-:Y:S01]  /*0770*/  SHF.R.S32.HI R3, RZ, 0x1d, R3 ;  /* 0x0000001dff037819 */ /* 0x000fe20000011403 */
[----:B------:R-:W-:Y:S01]  /*0780*/  IMAD R5, R0, 0x14b88, RZ ;  /* 0x00014b8800057824 */ /* 0x000fe200078e02ff */
[----:B------:R-:W-:Y:S01]  /*0790*/  IADD3 R7, PT, PT, R16, UR56, RZ ;  /* 0x0000003810077c10 */ /* 0x000fe2000fffe0ff */
[----:B------:R-:W-:-:S05]  /*07a0*/  IMAD.WIDE.U32 R2, R6, 0x14b88, R2 ;  /* 0x00014b8806027825 */ /* 0x000fca00078e0002 */
[----:B------:R-:W-:Y:S01]  /*07b0*/  IADD3 R5, PT, PT, R3, R5, RZ ;  /* 0x0000000503057210 */ /* 0x000fe20007ffe0ff */
[----:B------:R-:W-:-:S05]  /*07c0*/  MOV R4, R2 ;  /* 0x0000000200047202 */ /* 0x000fca0000000f00 */
[----:B------:R-:W-:-:S05]  /*07d0*/  IMAD.WIDE R8, R7, 0x338, R4 ;  /* 0x0000033807087825 */ /* 0x000fca00078e0204 */
[----:B------:R-:W-:-:S04]  /*07e0*/  IADD.64 R2, R8, UR40 ;  /* 0x0000002808027c35 */ /* 0x000fc8000f8e0200 */
[----:B------:R-:W-:-:S07]  /*07f0*/  IADD.64 R10, R2, 0x1000000 ;  /* 0x01000000020a7835 */ /* 0x000fce00078e0200 */
[----:B------:R-:W2:Y:S01]  /*0800*/  LDG.E.64 R10, desc[UR44][R10.64+-0x7be7d0] ;  /* 0x8418302c0a0a7981 */ /* 0x000ea2000c1e1b00 */
[----:B------:R-:W-:Y:S01]  /*0810*/  IMAD R13, R0, -0x668, RZ ;  /* 0xfffff998000d7824 */ /* 0x000fe200078e02ff */
[----:B------:R-:W-:Y:S02]  /*0820*/  IADD.64 R20, R2, 0x2000000 ;  /* 0x0200000002147835 */ /* 0x000fe400078e0200 */
[----:B------:R-:W-:-:S05]  /*0830*/  IMAD.WIDE.U32 R4, R6, -0x668, R4 ;  /* 0xfffff99806047825 */ /* 0x000fca00078e0004 */
[----:B------:R-:W-:Y:S01]  /*0840*/  IADD3 R5, PT, PT, R5, -R6, R13 ;  /* 0x8000000605057210 */ /* 0x000fe20007ffe00d */
[----:B------:R-:W-:Y:S02]  /*0850*/  IADD.64 R12, R8, UR36 ;  /* 0x00000024080c7c35 */ /* 0x000fe4000f8e0200 */
[----:B------:R-:W-:Y:S01]  /*0860*/  IMAD.WIDE R4, R7, 0x330, R4 ;  /* 0x0000033007047825 */ /* 0x000fe200078e0204 */
[----:B------:R-:W-:-:S04]  /*0870*/  IADD.64 R6, R8, UR38 ;  /* 0x0000002608067c35 */ /* 0x000fc8000f8e0200 */
[----:B------:R-:W-:-:S06]  /*0880*/  IADD.64 R4, R4, UR42 ;  /* 0x0000002a04047c35 */ /* 0x000fcc000f8e0200 */
[----:B--2---:R0:W-:Y:S04]  /*0890*/  STG.E.64 desc[UR44][R4.64], R10 ;  /* 0x0000000a04007986 */ /* 0x0041e8000c101b2c */
[----:B------:R-:W2:Y:S04]  /*08a0*/  LDG.E.64 R8, desc[UR44][R12.64] ;  /* 0x0000002c0c087981 */ /* 0x000ea8000c1e1b00 */
[----:B------:R-:W3:Y:S04]  /*08b0*/  LDG.E.64 R6, desc[UR44][R6.64] ;  /* 0x0000002c06067981 */ /* 0x000ee8000c1e1b00 */
[----:B------:R-:W3:Y:S01]  /*08c0*/  LDG.E.64 R14, desc[UR44][R20.64+0x1060c0] ;  /* 0x1060c02c140e7981 */ /* 0x000ee2000c1e1b00 */
[----:B------:R-:W-:-:S02]  /*08d0*/  IADD.64 R24, R4, 0x1000000 ;  /* 0x0100000004187835 */ /* 0x000fc400078e0200 */
[----:B------:R-:W-:Y:S02]  /*08e0*/  IADD.64 R26, R2, 0x1000000 ;  /* 0x01000000021a7835 */ /* 0x000fe400078e0200 */
[----:B------:R-:W-:Y:S01]  /*08f0*/  UMOV.64 UR4, 0x3fd999999999999a ;  /* 0x999999999a047482 */ /* 0x000fe200083fd999 */
[----:B--2---:R-:W1:-:S15]  /*0900*/  DMUL R8, R10, R8 ;  /* 0x000000080a087228 */ /* 0x004e5e0000000000 */
[----:B------:R-:W-:-:S04]  /*0910*/  NOP ;  /* 0x0000000000007918 */ /* 0x000fc80000000000 */
[----:B------:R-:W-:-:S15]  /*0920*/  NOP ;  /* 0x0000000000007918 */ /* 0x000fde0000000000 */
[----:B------:R-:W-:-:S15]  /*0930*/  NOP ;  /* 0x0000000000007918 */ /* 0x000fde0000000000 */
[----:B------:R-:W-:-:S15]  /*0940*/  NOP ;  /* 0x0000000000007918 */ /* 0x000fde0000000000 */
[----:B---3--:R-:W-:-:S15]  /*0950*/  DADD R14, -R6, R14 ;  /* 0x00000000060e7229 */ /* 0x008fde000000010e */
[----:B------:R-:W-:-:S04]  /*0960*/  NOP ;  /* 0x0000000000007918 */ /* 0x000fc80000000000 */
[----:B------:R-:W-:-:S15]  /*0970*/  NOP ;  /* 0x0000000000007918 */ /* 0x000fde0000000000 */
[----:B------:R-:W-:-:S15]  /*0980*/  NOP ;  /* 0x0000000000007918 */ /* 0x000fde0000000000 */
[----:B------:R-:W-:-:S15]  /*0990*/  NOP ;  /* 0x0000000000007918 */ /* 0x000fde0000000000 */
[----:B-1----:R-:W1:-:S15]  /*09a0*/  DMUL R16, R10, R8 ;  /* 0x000000080a107228 */ /* 0x002e5e0000000000 */
[----:B------:R-:W-:-:S04]  /*09b0*/  NOP ;  /* 0x0000000000007918 */ /* 0x000fc80000000000 */
[----:B------:R-:W-:-:S15]  /*09c0*/  NOP ;  /* 0x0000000000007918 */ /* 0x000fde0000000000 */
[----:B------:R-:W-:-:S15]  /*09d0*/  NOP ;  /* 0x0000000000007918 */ /* 0x000fde0000000000 */
[----:B------:R-:W-:-:S15]  /*09e0*/  NOP ;  /* 0x0000000000007918 */ /* 0x000fde0000000000 */
[----:B-1----:R-:W1:Y:S02]  /*09f0*/  DFMA R14, R14, UR4, R16 ;  /* 0x000000040e0e7c2b */ /* 0x002e640008000010 */
[----:B-1----:R1:W-:Y:S04]  /*0a00*/  STG.E.64 desc[UR44][R24.64+-0x7e7540], R14 ;  /* 0x818ac00e18007986 */ /* 0x0023e8000c101b2c */
[----:B0-----:R-:W2:Y:S01]  /*0a10*/  LDG.E.64 R10, desc[UR44][R26.64+0x83060] ;  /* 0x0830602c1a0a7981 */ /* 0x001ea2000c1e1b00 */
[----:B------:R-:W-:Y:S02]  /*0a20*/  IADD.64 R16, R4, 0x1000000 ;  /* 0x0100000004107835 */ /* 0x000fe400078e0200 */
[----:B------:R-:W-:-:S15]  /*0a30*/  IADD.64 R20, R2, 0x2000000 ;  /* 0x0200000002147835 */ /* 0x000fde00078e0200 */
[----:B------:R-:W-:-:S10]  /*0a40*/  NOP ;  /* 0x0000000000007918 */ /* 0x000fd40000000000 */
[----:B------:R-:W-:-:S15]  /*0a50*/  NOP ;  /* 0x0000000000007918 */ /* 0x000fde0000000000 */
[----:B------:R-:W-:-:S15]  /*0a60*/  NOP ;  /* 0x0000000000007918 */ /* 0x000fde0000000000 */
[----:B--2---:R-:W0:Y:S02]  /*0a70*/  DMUL R10, R8, R10 ;  /* 0x0000000a080a7228 */ /* 0x004e240000000000 */
[----:B0-----:R1:W-:Y:S04]  /*0a80*/  STG.E.64 desc[UR44][R16.64+0x31580], R10 ;  /* 0x0315800a10007986 */ /* 0x0013e8000c101b2c */
[----:B------:R-:W2:Y:S01]  /*0a90*/  LDG.E.64 R12, desc[UR44][R20.64+-0x73b770] ;  /* 0x8c48902c140c7981 */ /* 0x000ea2000c1e1b00 */
        /* <DEDUP_REMOVED lines=26> */
.L_x_286:
[----:B------:R-:W-:Y:S05]  /*0c40*/  BSYNC.RECONVERGENT B0 ;  /* 0x0000000000007941 */ /* 0x000fea0003800200 */
.L_x_285:
[----:B------:R-:W-:Y:S01]  /*0c50*/  ISETP.NE.AND P0, PT, R32, RZ, PT ;  /* 0x000000ff2000720c */ /* 0x000fe20003f05270 */
[----:B------:R-:W-:Y:S02]  /*0c60*/  IADD.64 R22, R22, UR46 ;  /* 0x0000002e16167c35 */ /* 0x000fe4000f8e0200 */
[----:B------:R-:W-:-:S10]  /*0c70*/  IADD.64 R28, R28, UR48 ;  /* 0x000000301c1c7c35 */ /* 0x000fd4000f8e0200 */
[----:B------:R-:W-:Y:S05]  /*0c80*/  @P0 BRA `(.L_x_287) ;  /* 0xfffffff400700947 */ /* 0x000fea000383ffff */
[----:B------:R-:W-:Y:S05]  /*0c90*/  BSYNC.RECONVERGENT B7 ;  /* 0x0000000000077941 */ /* 0x000fea0003800200 */
.L_x_279:
[----:B------:R-:W-:Y:S05]  /*0ca0*/  EXIT ;  /* 0x000000000000794d */ /* 0x000fea0003800000 */
.L_x_288:
        /* <DEDUP_REMOVED lines=13> */
.L_x_459:


//--------------------- .text.__cuda_sm20_dblrcp_rn_slowpath_v3 --------------------------
	.section	.text.__cuda_sm20_dblrcp_rn_slowpath_v3,"ax",@progbits
	.align	128
.text.__cuda_sm20_dblrcp_rn_slowpath_v3:
        .type           __cuda_sm20_dblrcp_rn_slowpath_v3,@function
        .size           __cuda_sm20_dblrcp_rn_slowpath_v3,(.L_x_433 - __cuda_sm20_dblrcp_rn_slowpath_v3)
__cuda_sm20_dblrcp_rn_slowpath_v3:
[----:B------:R-:W-:Y:S01]  /*0000*/  MOV R9, R5 ;  /* 0x0000000500097202 */ /* 0x000fe20000000f00 */
[----:B------:R-:W-:-:S06]  /*0010*/  MOV R8, R4 ;  /* 0x0000000400087202 */ /* 0x000fcc0000000f00 */
[----:B------:R-:W0:Y:S01]  /*0020*/  DSETP.GTU.AND P0, PT, |R8|, +INF , PT ;  /* 0x7ff000000800742a */ /* 0x000e220003f0c200 */
[----:B------:R-:W-:Y:S04]  /*0030*/  BSSY.RECONVERGENT B0, `(.L_x_289) ;  /* 0x000005a000007945 */ /* 0x000fe80003800200 */
[----:B0-----:R-:W-:Y:S05]  /*0040*/  @P0 BRA `(.L_x_290) ;  /* 0x0000000400580947 */ /* 0x001fea0003800000 */
[----:B------:R-:W-:-:S04]  /*0050*/  LOP3.LUT R3, R9, 0x7fffffff, RZ, 0xc0, !PT ;  /* 0x7fffffff09037812 */ /* 0x000fc800078ec0ff */
[----:B------:R-:W-:-:S05]  /*0060*/  IADD3 R0, PT, PT, R3, -0x1, RZ ;  /* 0xffffffff03007810 */ /* 0x000fca0007ffe0ff */
[----:B------:R-:W-:-:S13]  /*0070*/  ISETP.GE.U32.AND P0, PT, R0, 0x7fefffff, PT ;  /* 0x7fefffff0000780c */ /* 0x000fda0003f06070 */
[----:B------:R-:W-:Y:S01]  /*0080*/  @P0 LOP3.LUT R5, R9, 0x7ff00000, RZ, 0x3c, !PT ;  /* 0x7ff0000009050812 */ /* 0x000fe200078e3cff */
[----:B------:R-:W-:Y:S01]  /*0090*/  @P0 MOV R4, RZ ;  /* 0x000000ff00040202 */ /* 0x000fe20000000f00 */
[----:B------:R-:W-:Y:S06]  /*00a0*/  @P0 BRA `(.L_x_291) ;  /* 0x0000000400480947 */ /* 0x000fec0003800000 */
[----:B------:R-:W-:-:S13]  /*00b0*/  ISETP.GE.U32.AND P0, PT, R3, 0x1000001, PT ;  /* 0x010000010300780c */ /* 0x000fda0003f06070 */
[----:B------:R-:W-:Y:S05]  /*00c0*/  @!P0 BRA `(.L_x_292) ;  /* 0x0000000000b48947 */ /* 0x000fea0003800000 */
[----:B------:R-:W-:Y:S01]  /*00d0*/  IADD3 R11, PT, PT, R9, -0x3fe00000, RZ ;  /* 0xc0200000090b7810 */ /* 0x000fe20007ffe0ff */
[----:B------:R-:W-:-:S03]  /*00e0*/  MOV R10, R8 ;  /* 0x00000008000a7202 */ /* 0x000fc60000000f00 */
[----:B------:R-:W0:Y:S03]  /*00f0*/  MUFU.RCP64H R7, R11 ;  /* 0x0000000b00077308 */ /* 0x000e260000001800 */
[----:B0-----:R-:W0:-:S15]  /*0100*/  DFMA R4, -R10, R6, 1 ;  /* 0x3ff000000a04742b */ /* 0x001e1e0000000106 */
        /* <DEDUP_REMOVED lines=24> */
[----:B0-----:R-:W0:-:S15]  /*0290*/  DMUL R6, R6, 2.2250738585072013831e-308 ;  /* 0x0010000006067828 */ /* 0x001e1e0000000000 */
        /* <DEDUP_REMOVED lines=14> */
[----:B0-----:R0:W1:Y:S02]  /*0380*/  DFMA R4, R6, R4, R6 ;  /* 0x000000040604722b */ /* 0x0010640000000006 */
[----:B01----:R-:W-:Y:S05]  /*0390*/  BRA `(.L_x_291) ;  /* 0x00000000008c7947 */ /* 0x003fea0003800000 */
.L_x_292:
[----:B------:R-:W0:Y:S02]  /*03a0*/  DMUL R8, R8, 8.11296384146066816958e+31 ;  /* 0x4690000008087828 */ /* 0x000e240000000000 */
[----:B0-----:R-:W0:-:S15]  /*03b0*/  MUFU.RCP64H R7, R9 ;  /* 0x0000000900077308 */ /* 0x001e1e0000001800 */
[----:B------:R-:W-:Y:S02]  /*03c0*/  NOP ;  /* 0x0000000000007918 */ /* 0x000fe40000000000 */
        /* <DEDUP_REMOVED lines=28> */
[----:B0-----:R-:W0:Y:S02]  /*0590*/  DMUL R4, R4, 8.11296384146066816958e+31 ;  /* 0x4690000004047828 */ /* 0x001e240000000000 */
[----:B0-----:R-:W-:Y:S05]  /*05a0*/  BRA `(.L_x_291) ;  /* 0x0000000000087947 */ /* 0x001fea0003800000 */
.L_x_290:
[----:B------:R-:W-:Y:S01]  /*05b0*/  LOP3.LUT R5, R9, 0x80000, RZ, 0xfc, !PT ;  /* 0x0008000009057812 */ /* 0x000fe200078efcff */
[----:B------:R-:W-:-:S07]  /*05c0*/  MOV R4, R8 ;  /* 0x0000000800047202 */ /* 0x000fce0000000f00 */
.L_x_291:
[----:B------:R-:W-:Y:S05]  /*05d0*/  BSYNC.RECONVERGENT B0 ;  /* 0x0000000000007941 */ /* 0x000fea0003800200 */
.L_x_289:
[----:B------:R-:W-:Y:S05]  /*05e0*/  RET.ABS.NODEC R20 0x0 ;  /* 0x0000000014007950 */ /* 0x000fea0003e00000 */
.L_x_293:
        /* <DEDUP_REMOVED lines=9> */
.L_x_433:


//--------------------- .text.nvkernel__Z3rhsv_F1L1574_16 --------------------------
	.section	.text.nvkernel__Z3rhsv_F1L1574_16,"ax",@progbits
	.align	128
        .global         nvkernel__Z3rhsv_F1L1574_16
        .type           nvkernel__Z3rhsv_F1L1574_16,@function
        .size           nvkernel__Z3rhsv_F1L1574_16,(.L_x_460 - nvkernel__Z3rhsv_F1L1574_16)
        .other          nvkernel__Z3rhsv_F1L1574_16,@"STO_CUDA_ENTRY STV_DEFAULT"
nvkernel__Z3rhsv_F1L1574_16:
.text.nvkernel__Z3rhsv_F1L1574_16:
        /* <DEDUP_REMOVED lines=21> */
[----:B------:R-:W0:Y:S01]  /*0150*/  LDCU.64 UR44, c[0x0][0x3a8] ;  /* 0x00007500ff2c77ac */ /* 0x000e220008000a00 */
        /* <DEDUP_REMOVED lines=17> */
.L_x_303:
        /* <DEDUP_REMOVED lines=27> */
.L_x_296:
[----:B------:R-:W2:Y:S01]  /*0420*/  LDCU UR4, c[0x0][0x380] ;  /* 0x00007000ff0477ac */ /* 0x000ea20008000800 */
[----:B------:R-:W-:Y:S01]  /*0430*/  MOV R4, R28 ;  /* 0x0000001c00047202 */ /* 0x000fe20000000f00 */
[----:B------:R-:W-:Y:S01]  /*0440*/  MOV R5, R29 ;  /* 0x0000001d00057202 */ /* 0x000fe20000000f00 */
[----:B------:R-:W-:Y:S01]  /*0450*/  MOV R7, UR52 ;  /* 0x0000003400077c02 */ /* 0x000fe20008000f00 */
[----:B------:R-:W-:Y:S01]  /*0460*/  MOV R20, 32@lo((nvkernel__Z3rhsv_F1L1574_16 + .L_x_42@srel)) ;  /* 0x0000000000147802 */ /* 0x000fe20000000f00 */
[----:B------:R-:W-:Y:S01]  /*0470*/  MOV R21, 32@hi((nvkernel__Z3rhsv_F1L1574_16 + .L_x_42@srel)) ;  /* 0x0000000000157802 */ /* 0x000fe20000000f00 */
[----:B--2---:R-:W-:-:S07]  /*0480*/  MOV R6, UR4 ;  /* 0x0000000400067c02 */ /* 0x004fce0008000f00 */
[----:B01----:R-:W-:Y:S05]  /*0490*/  CALL.ABS.NOINC `(__cuda_sm20_div_s64) ;  /* 0x0000000000007943 */ /* 0x003fea0003c00000 */
.L_x_42:
[----:B------:R-:W-:Y:S01]  /*04a0*/  MOV R16, R4 ;  /* 0x0000000400107202 */ /* 0x000fe20000000f00 */
[----:B------:R-:W-:-:S07]  /*04b0*/  MOV R17, R5 ;  /* 0x0000000500117202 */ /* 0x000fce0000000f00 */
.L_x_297:
[----:B01----:R-:W-:Y:S05]  /*04c0*/  BSYNC.RECONVERGENT B6 ;  /* 0x0000000000067941 */ /* 0x003fea0003800200 */
.L_x_295:
        /* <DEDUP_REMOVED lines=23> */
.L_x_299:
[----:B------:R-:W0:Y:S01]  /*0640*/  LDCU UR4, c[0x0][0x384] ;  /* 0x00007080ff0477ac */ /* 0x000e220008000800 */
[----:B------:R-:W-:Y:S01]  /*0650*/  MOV R4, R16 ;  /* 0x0000001000047202 */ /* 0x000fe20000000f00 */
[----:B------:R-:W-:Y:S01]  /*0660*/  MOV R5, R17 ;  /* 0x0000001100057202 */ /* 0x000fe20000000f00 */
[----:B------:R-:W-:Y:S01]  /*0670*/  MOV R7, UR53 ;  /* 0x0000003500077c02 */ /* 0x000fe20008000f00 */
[----:B------:R-:W-:Y:S01]  /*0680*/  MOV R20, 32@lo((nvkernel__Z3rhsv_F1L1574_16 + .L_x_43@srel)) ;  /* 0x0000000000147802 */ /* 0x000fe20000000f00 */
[----:B------:R-:W-:Y:S01]  /*0690*/  MOV R21, 32@hi((nvkernel__Z3rhsv_F1L1574_16 + .L_x_43@srel)) ;  /* 0x0000000000157802 */ /* 0x000fe20000000f00 */
[----:B0-----:R-:W-:-:S07]  /*06a0*/  MOV R6, UR4 ;  /* 0x0000000400067c02 */ /* 0x001fce0008000f00 */
[----:B------:R-:W-:Y:S05]  /*06b0*/  CALL.ABS.NOINC `(__cuda_sm20_div_s64) ;  /* 0x0000000000007943 */ /* 0x000fea0003c00000 */
.L_x_43:
[----:B------:R-:W-:Y:S05]  /*06c0*/  BSYNC.RECONVERGENT B6 ;  /* 0x0000000000067941 */ /* 0x000fea0003800200 */
.L_x_298:
[----:B------:R-:W-:Y:S01]  /*06d0*/  MOV R6, R28 ;  /* 0x0000001c00067202 */ /* 0x000fe20000000f00 */
[----:B------:R-:W-:Y:S01]  /*06e0*/  MOV R7, R29 ;  /* 0x0000001d00077202 */ /* 0x000fe20000000f00 */
[----:B------:R-:W-:Y:S04]  /*06f0*/  BSSY.RECONVERGENT B7, `(.L_x_300) ;  /* 0x000007d000077945 */ /* 0x000fe80003800200 */
[----:B------:R-:W-:-:S14]  /*0700*/  ISETP.GE.S64.AND P0, PT, R6, R30, PT ;  /* 0x0000001e0600720c */ /* 0x000fdc0003f16270 */
[----:B------:R-:W-:Y:S05]  /*0710*/  @P0 BRA `(.L_x_301) ;  /* 0x0000000400e80947 */ /* 0x000fea0003800000 */
[----:B------:R-:W-:Y:S02]  /*0720*/  IMAD R7, R16, UR54, RZ ;  /* 0x0000003610077c24 */ /* 0x000fe4000f8e02ff */
[----:B------:R-:W-:Y:S01]  /*0730*/  HFMA2 R6, -RZ, RZ, 0, 0 ;  /* 0x00000000ff067431 */ /* 0x000fe200000001ff */
[----:B------:R-:W-:Y:S02]  /*0740*/  IADD3 R17, PT, PT, -R4, RZ, RZ ;  /* 0x000000ff04117210 */ /* 0x000fe40007ffe1ff */
[----:B------:R-:W-:Y:S02]  /*0750*/  SHF.R.S32.HI R0, RZ, 0x1f, R4 ;  /* 0x0000001fff007819 */ /* 0x000fe40000011404 */
[----:B------:R-:W-:Y:S02]  /*0760*/  IADD.64 R6, R22, -R6 ;  /* 0x8000000616067235 */ /* 0x000fe400078e0200 */
[----:B------:R-:W-:Y:S02]  /*0770*/  IMAD R17, R17, UR55, R16 ;  /* 0x0000003711117c24 */ /* 0x000fe4000f8e0210 */
[----:B------:R-:W-:Y:S01]  /*0780*/  IMAD R3, R0, 0x14b88, RZ ;  /* 0x00014b8800037824 */ /* 0x000fe200078e02ff */
[----:B------:R-:W-:-:S02]  /*0790*/  SHF.R.S64 R6, R6, 0x1d, R7 ;  /* 0x0000001d06067819 */ /* 0x000fc40000001007 */
[----:B------:R-:W-:Y:S02]  /*07a0*/  SHF.R.S32.HI R7, RZ, 0x1d, R7 ;  /* 0x0000001dff077819 */ /* 0x000fe40000011407 */
[----:B------:R-:W-:Y:S01]  /*07b0*/  SHF.R.S32.HI R0, RZ, 0x1f, R17 ;  /* 0x0000001fff007819 */ /* 0x000fe20000011411 */
[----:B------:R-:W-:-:S05]  /*07c0*/  IMAD.WIDE.U32 R4, R4, 0x14b88, R6 ;  /* 0x00014b8804047825 */ /* 0x000fca00078e0006 */
[----:B------:R-:W-:Y:S01]  /*07d0*/  IADD3 R5, PT, PT, R5, R3, RZ ;  /* 0x0000000305057210 */ /* 0x000fe20007ffe0ff */
[----:B------:R-:W-:Y:S02]  /*07e0*/  IMAD R3, R0, 0x338, RZ ;  /* 0x0000033800037824 */ /* 0x000fe400078e02ff */
[----:B------:R-:W-:-:S05]  /*07f0*/  IMAD.WIDE.U32 R24, R17, 0x338, R4 ;  /* 0x0000033811187825 */ /* 0x000fca00078e0004 */
[----:B------:R-:W-:-:S05]  /*0800*/  IADD3 R25, PT, PT, R25, R3, RZ ;  /* 0x0000000319197210 */ /* 0x000fca0007ffe0ff */
[----:B------:R-:W-:-:S06]  /*0810*/  IADD.64 R6, R24, UR44 ;  /* 0x0000002c18067c35 */ /* 0x000fcc000f8e0200 */
[----:B------:R-:W2:Y:S01]  /*0820*/  LDG.E.64 R8, desc[UR46][R6.64] ;  /* 0x0000002e06087981 */ /* 0x000ea2000c1e1b00 */
[----:B------:R-:W-:Y:S02]  /*0830*/  IADD.64 R4, R24, UR42 ;  /* 0x0000002a18047c35 */ /* 0x000fe4000f8e0200 */
[----:B------:R-:W-:Y:S02]  /*0840*/  IADD.64 R16, R6, 0x1000000 ;  /* 0x0100000006107835 */ /* 0x000fe400078e0200 */
[----:B--2---:R-:W0:Y:S02]  /*0850*/  DADD R10, -RZ, -R8 ;  /* 0x00000000ff0a7229 */ /* 0x004e240000000908 */
[----:B0-----:R0:W-:Y:S04]  /*0860*/  STG.E.64 desc[UR46][R4.64], R10 ;  /* 0x0000000a04007986 */ /* 0x0011e8000c101b2e */
[----:B------:R-:W2:Y:S01]  /*0870*/  LDG.E.64 R8, desc[UR46][R16.64+-0x7be7d0] ;  /* 0x8418302e10087981 */ /* 0x000ea2000c1e1b00 */
[----:B------:R-:W-:-:S02]  /*0880*/  IADD.64 R20, R4, 0x1000000 ;  /* 0x0100000004147835 */ /* 0x000fc400078e0200 */
[----:B------:R-:W-:-:S15]  /*0890*/  IADD.64 R26, R6, 0x1000000 ;  /* 0x01000000061a7835 */ /* 0x000fde00078e0200 */
[----:B------:R-:W-:-:S10]  /*08a0*/  NOP ;  /* 0x0000000000007918 */ /* 0x000fd40000000000 */
[----:B------:R-:W-:-:S15]  /*08b0*/  NOP ;  /* 0x0000000000007918 */ /* 0x000fde0000000000 */
[----:B------:R-:W-:-:S15]  /*08c0*/  NOP ;  /* 0x0000000000007918 */ /* 0x000fde0000000000 */
[----:B--2---:R-:W1:Y:S02]  /*08d0*/  DADD R12, -RZ, -R8 ;  /* 0x00000000ff0c7229 */ /* 0x004e640000000908 */
[----:B-1----:R1:W-:Y:S04]  /*08e0*/  STG.E.64 desc[UR46][R20.64+-0x7be7d0], R12 ;  /* 0x8418300c14007986 */ /* 0x0023e8000c101b2e */
[----:B------:R-:W2:Y:S01]  /*08f0*/  LDG.E.64 R8, desc[UR46][R26.64+0x83060] ;  /* 0x0830602e1a087981 */ /* 0x000ea2000c1e1b00 */
[----:B------:R-:W-:Y:S02]  /*0900*/  IADD.64 R32, R4, 0x1000000 ;  /* 0x0100000004207835 */ /* 0x000fe400078e0200 */
[----:B------:R-:W-:-:S15]  /*0910*/  IADD.64 R34, R6, 0x2000000 ;  /* 0x0200000006227835 */ /* 0x000fde00078e0200 */
[----:B------:R-:W-:-:S10]  /*0920*/  NOP ;  /* 0x0000000000007918 */ /* 0x000fd40000000000 */
[----:B------:R-:W-:-:S15]  /*0930*/  NOP ;  /* 0x0000000000007918 */ /* 0x000fde0000000000 */
[----:B------:R-:W-:-:S15]  /*0940*/  NOP ;  /* 0x0000000000007918 */ /* 0x000fde0000000000 */
[----:B--2---:R-:W2:Y:S02]  /*0950*/  DADD R14, -RZ, -R8 ;  /* 0x00000000ff0e7229 */ /* 0x004ea40000000908 */
[----:B--2---:R-:W-:Y:S04]  /*0960*/  STG.E.64 desc[UR46][R32.64+0x83060], R14 ;  /* 0x0830600e20007986 */ /* 0x004fe8000c101b2e */
[----:B------:R-:W0:Y:S01]  /*0970*/  LDG.E.64 R8, desc[UR46][R34.64+-0x73b770] ;  /* 0x8c48902e22087981 */ /* 0x000e22000c1e1b00 */
[----:B------:R-:W-:Y:S02]  /*0980*/  IADD.64 R36, R4, 0x2000000 ;  /* 0x0200000004247835 */ /* 0x000fe400078e0200 */
[----:B------:R-:W-:-:S15]  /*0990*/  IADD.64 R16, R6, 0x2000000 ;  /* 0x0200000006107835 */ /* 0x000fde00078e0200 */
[----:B------:R-:W-:-:S10]  /*09a0*/  NOP ;  /* 0x0000000000007918 */ /* 0x000fd40000000000 */
[----:B------:R-:W-:-:S15]  /*09b0*/  NOP ;  /* 0x0000000000007918 */ /* 0x000fde0000000000 */
[----:B------:R-:W-:-:S15]  /*09c0*/  NOP ;  /* 0x0000000000007918 */ /* 0x000fde0000000000 */
[----:B0-----:R-:W0:Y:S02]  /*09d0*/  DADD R10, -RZ, -R8 ;  /* 0x00000000ff0a7229 */ /* 0x001e240000000908 */
[----:B0-----:R0:W-:Y:S04]  /*09e0*/  STG.E.64 desc[UR46][R36.64+-0x73b770], R10 ;  /* 0x8c48900a24007986 */ /* 0x0011e8000c101b2e */
[----:B------:R2:W3:Y:S01]  /*09f0*/  LDG.E.64 R6, desc[UR46][R16.64+0x1060c0] ;  /* 0x1060c02e10067981 */ /* 0x0004e2000c1e1b00 */
[----:B-1----:R-:W-:Y:S02]  /*0a00*/  IADD.64 R20, R4, 0x2000000 ;  /* 0x0200000004147835 */ /* 0x002fe400078e0200 */
[----:B--2---:R-:W-:-:S15]  /*0a10*/  IADD.64 R16, R24, UR40 ;  /* 0x0000002818107c35 */ /* 0x004fde000f8e0200 */
[----:B------:R-:W-:-:S10]  /*0a20*/  NOP ;  /* 0x0000000000007918 */ /* 0x000fd40000000000 */
[----:B------:R-:W-:-:S15]  /*0a30*/  NOP ;  /* 0x0000000000007918 */ /* 0x000fde0000000000 */
[----:B------:R-:W-:-:S15]  /*0a40*/  NOP ;  /* 0x0000000000007918 */ /* 0x000fde0000000000 */
[----:B---3--:R-:W1:Y:S02]  /*0a50*/  DADD R12, -RZ, -R6 ;  /* 0x00000000ff0c7229 */ /* 0x008e640000000906 */
[----:B-1----:R1:W-:Y:S04]  /*0a60*/  STG.E.64 desc[UR46][R20.64+0x1060c0], R12 ;  /* 0x1060c00c14007986 */ /* 0x0023e8000c101b2e */
[----:B------:R-:W2:Y:S01]  /*0a70*/  LDG.E.64 R8, desc[UR46][R16.64] ;  /* 0x0000002e10087981 */ /* 0x000ea2000c1e1b00 */
[----:B------:R-:W-:Y:S01]  /*0a80*/  BSSY.RECONVERGENT B6, `(.L_x_302) ;  /* 0x0000024000067945 */ /* 0x000fe20003800200 */
[----:B--2---:R-:W2:Y:S01]  /*0a90*/  MUFU.RCP64H R5, R9 ;  /* 0x0000000900057308 */ /* 0x004ea20000001800 */
[----:B------:R-:W-:-:S05]  /*0aa0*/  IADD3 R4, PT, PT, R9, 0x300402, RZ ;  /* 0x0030040209047810 */ /* 0x000fca0007ffe0ff */
[----:B------:R-:W-:-:S15]  /*0ab0*/  FSETP.GEU.AND P0, PT, |R4|, 5.8789094863358348022e-39, PT ;  /* 0x004004020400780b */ /* 0x000fde0003f0e200 */
[----:B------:R-:W-:-:S05]  /*0ac0*/  NOP ;  /* 0x0000000000007918 */ /* 0x000fca0000000000 */
[----:B------:R-:W-:-:S15]  /*0ad0*/  NOP ;  /* 0x0000000000007918 */ /* 0x000fde0000000000 */
[----:B------:R-:W-:-:S15]  /*0ae0*/  NOP ;  /* 0x0000000000007918 */ /* 0x000fde0000000000 */
[----:B--2---:R-:W2:-:S15]  /*0af0*/  DFMA R6, -R8, R4, 1 ;  /* 0x3ff000000806742b */ /* 0x004e9e0000000104 */
[----:B------:R-:W-:-:S04]  /*0b00*/  NOP ;  /* 0x0000000000007918 */ /* 0x000fc80000000000 */
[----:B------:R-:W-:-:S15]  /*0b10*/  NOP ;  /* 0x0000000000007918 */ /* 0x000fde0000000000 */
[----:B------:R-:W-:-:S15]  /*0b20*/  NOP ;  /* 0x0000000000007918 */ /* 0x000fde0000000000 */
[----:B------:R-:W-:-:S15]  /*0b30*/  NOP ;  /* 0x0000000000007918 */ /* 0x000fde0000000000 */
[----:B--2---:R-:W2:-:S15]  /*0b40*/  DFMA R6, R6, R6, R6 ;  /* 0x000000060606722b */ /* 0x004e9e0000000006 */
[----:B------:R-:W-:-:S04]  /*0b50*/  NOP ;  /* 0x0000000000007918 */ /* 0x000fc80000000000 */
[----:B------:R-:W-:-:S15]  /*0b60*/  NOP ;  /* 0x0000000000007918 */ /* 0x000fde0000000000 */
[----:B------:R-:W-:-:S15]  /*0b70*/  NOP ;  /* 0x0000000000007918 */ /* 0x000fde0000000000 */
[----:B------:R-:W-:-:S15]  /*0b80*/  NOP ;  /* 0x0000000000007918 */ /* 0x000fde0000000000 */
[----:B--2---:R-:W0:-:S15]  /*0b90*/  DFMA R6, R4, R6, R4 ;  /* 0x000000060406722b */ /* 0x004e1e0000000004 */
        /* <DEDUP_REMOVED lines=9> */
[----:B0-----:R1:W0:Y:S02]  /*0c30*/  DFMA R4, R6, R10, R6 ;  /* 0x0000000a0604722b */ /* 0x0012240000000006 */
[----:B01----:R-:W-:Y:S05]  /*0c40*/  @P0 BRA `(.L_x_44) ;  /* 0x00000000001c0947 */ /* 0x003fea0003800000 */
[----:B------:R-:W-:Y:S01]  /*0c50*/  LOP3.LUT R6, R9, 0x7fffffff, RZ, 0xc0, !PT ;  /* 0x7fffffff09067812 */ /* 0x000fe200078ec0ff */
[----:B------:R-:W-:Y:S01]  /*0c60*/  MOV R4, R8 ;  /* 0x0000000800047202 */ /* 0x000fe20000000f00 */
[----:B------:R-:W-:Y:S01]  /*0c70*/  MOV R5, R9 ;  /* 0x0000000900057202 */ /* 0x000fe20000000f00 */
[----:B------:R-:W-:Y:S01]  /*0c80*/  MOV R20, 32@lo((nvkernel__Z3rhsv_F1L1574_16 + .L_x_44@srel)) ;  /* 0x0000000000147802 */ /* 0x000fe20000000f00 */
[----:B------:R-:W-:Y:S01]  /*0c90*/  IADD3 R6, PT, PT, R6, -0x100000, RZ ;  /* 0xfff0000006067810 */ /* 0x000fe20007ffe0ff */
[----:B------:R-:W-:-:S07]  /*0ca0*/  MOV R21, 32@hi((nvkernel__Z3rhsv_F1L1574_16 + .L_x_44@srel)) ;  /* 0x0000000000157802 */ /* 0x000fce0000000f00 */
[----:B------:R-:W-:Y:S05]  /*0cb0*/  CALL.ABS.NOINC `(__cuda_sm20_dblrcp_rn_slowpath_v3) ;  /* 0x0000000000007943 */ /* 0x000fea0003c00000 */
.L_x_44:
[----:B------:R-:W-:Y:S05]  /*0cc0*/  BSYNC.RECONVERGENT B6 ;  /* 0x0000000000067941 */ /* 0x000fea0003800200 */
.L_x_302:
[----:B------:R-:W-:Y:S02]  /*0cd0*/  IADD.64 R6, R24, UR38 ;  /* 0x0000002618067c35 */ /* 0x000fe4000f8e0200 */
[C---:B------:R-:W-:Y:S02]  /*0ce0*/  IADD.64 R10, R16.reuse, 0x1000000 ;  /* 0x01000000100a7835 */ /* 0x040fe400078e0200 */
[C---:B------:R-:W-:Y:S02]  /*0cf0*/  IADD.64 R14, R16.reuse, 0x1000000 ;  /* 0x01000000100e7835 */ /* 0x040fe400078e0200 */
[----:B------:R-:W-:Y:S02]  /*0d00*/  IADD.64 R8, R16, 0x2000000 ;  /* 0x0200000010087835 */ /* 0x000fe400078e0200 */
[----:B------:R0:W-:Y:S04]  /*0d10*/  STG.E.64 desc[UR46][R6.64], R4 ;  /* 0x0000000406007986 */ /* 0x0001e8000c101b2e */
[----:B------:R-:W2:Y:S04]  /*0d20*/  LDG.E.64 R12, desc[UR46][R14.64+-0x7be7d0] ;  /* 0x8418302e0e0c7981 */ /* 0x000ea8000c1e1b00 */
[----:B------:R-:W3:Y:S04]  /*0d30*/  LDG.E.64 R10, desc[UR46][R10.64+0x83060] ;  /* 0x0830602e0a0a7981 */ /* 0x000ee8000c1e1b00 */
[----:B------:R-:W4:Y:S01]  /*0d40*/  LDG.E.64 R8, desc[UR46][R8.64+-0x73b770] ;  /* 0x8c48902e08087981 */ /* 0x000f22000c1e1b00 */
[----:B------:R-:W-:-:S02]  /*0d50*/  IADD.64 R24, R24, UR36 ;  /* 0x0000002418187c35 */ /* 0x000fc4000f8e0200 */
[----:B--2---:R-:W3:-:S15]  /*0d60*/  DMUL R12, R12, R12 ;  /* 0x0000000c0c0c7228 */ /* 0x004ede0000000000 */
[----:B------:R-:W-:-:S04]  /*0d70*/  NOP ;  /* 0x0000000000007918 */ /* 0x000fc80000000000 */
[----:B------:R-:W-:-:S15]  /*0d80*/  NOP ;  /* 0x0000000000007918 */ /* 0x000fde0000000000 */
[----:B------:R-:W-:-:S15]  /*0d90*/  NOP ;  /* 0x0000000000007918 */ /* 0x000fde0000000000 */
[----:B------:R-:W-:-:S15]  /*0da0*/  NOP ;  /* 0x0000000000007918 */ /* 0x000fde0000000000 */
[----:B---3--:R-:W4:-:S15]  /*0db0*/  DFMA R12, R10, R10, R12 ;  /* 0x0000000a0a0c722b */ /* 0x008f1e000000000c */
[----:B------:R-:W-:-:S04]  /*0dc0*/  NOP ;  /* 0x0000000000007918 */ /* 0x000fc80000000000 */
[----:B------:R-:W-:-:S15]  /*0dd0*/  NOP ;  /* 0x0000000000007918 */ /* 0x000fde0000000000 */
[----:B------:R-:W-:-:S15]  /*0de0*/  NOP ;  /* 0x0000000000007918 */ /* 0x000fde0000000000 */
[----:B------:R-:W-:-:S15]  /*0df0*/  NOP ;  /* 0x0000000000007918 */ /* 0x000fde0000000000 */
[----:B----4-:R-:W1:-:S15]  /*0e00*/  DFMA R12, R8, R8, R12 ;  /* 0x00000008080c722b */ /* 0x010e5e000000000c */
[----:B------:R-:W-:-:S04]  /*0e10*/  NOP ;  /* 0x0000000000007918 */ /* 0x000fc80000000000 */
[----:B------:R-:W-:-:S15]  /*0e20*/  NOP ;  /* 0x0000000000007918 */ /* 0x000fde0000000000 */
[----:B------:R-:W-:-:S15]  /*0e30*/  NOP ;  /* 0x0000000000007918 */ /* 0x000fde0000000000 */
[----:B------:R-:W-:-:S15]  /*0e40*/  NOP ;  /* 0x0000000000007918 */ /* 0x000fde0000000000 */
[----:B-1----:R-:W1:-:S15]  /*0e50*/  DMUL R12, R12, 0.5 ;  /* 0x3fe000000c0c7828 */ /* 0x002e5e0000000000 */
[----:B------:R-:W-:-:S04]  /*0e60*/  NOP ;  /* 0x0000000000007918 */ /* 0x000fc80000000000 */
[----:B------:R-:W-:-:S15]  /*0e70*/  NOP ;  /* 0x0000000000007918 */ /* 0x000fde0000000000 */
[----:B------:R-:W-:-:S15]  /*0e80*/  NOP ;  /* 0x0000000000007918 */ /* 0x000fde0000000000 */
[----:B------:R-:W-:-:S15]  /*0e90*/  NOP ;  /* 0x0000000000007918 */ /* 0x000fde0000000000 */
[----:B-1----:R-:W1:Y:S02]  /*0ea0*/  DMUL R12, R12, R4 ;  /* 0x000000040c0c7228 */ /* 0x002e640000000000 */
[----:B-1----:R0:W-:Y:S02]  /*0eb0*/  STG.E.64 desc[UR46][R24.64], R12 ;  /* 0x0000000c18007986 */ /* 0x0021e4000c101b2e */
.L_x_301:
[----:B------:R-:W-:Y:S05]  /*0ec0*/  BSYNC.RECONVERGENT B7 ;  /* 0x0000000000077941 */ /* 0x000fea0003800200 */
.L_x_300:
[----:B------:R-:W-:Y:S01]  /*0ed0*/  ISETP.NE.AND P0, PT, R2, RZ, PT ;  /* 0x000000ff0200720c */ /* 0x000fe20003f05270 */
[----:B------:R-:W-:Y:S02]  /*0ee0*/  IADD.64 R22, R22, UR48 ;  /* 0x0000003016167c35 */ /* 0x000fe4000f8e0200 */
[----:B------:R-:W-:-:S10]  /*0ef0*/  IADD.64 R28, R28, UR50 ;  /* 0x000000321c1c7c35 */ /* 0x000fd4000f8e0200 */
[----:B------:R-:W-:Y:S05]  /*0f00*/  @P0 BRA `(.L_x_303) ;  /* 0xfffffff000d80947 */ /* 0x000fea000383ffff */
[----:B------:R-:W-:Y:S05]  /*0f10*/  BSYNC.RECONVERGENT B8 ;  /* 0x0000000000087941 */ /* 0x000fea0003800200 */
.L_x_294:
[----:B------:R-:W-:Y:S05]  /*0f20*/  EXIT ;  /* 0x000000000000794d */ /* 0x000fea0003800000 */
.L_x_304:
        /* <DEDUP_REMOVED lines=13> */
.L_x_460:


//--------------------- .text.nvkernel__Z6l2normiiiiiiiiii_F1L1529_14 --------------------------
	.section	.text.nvkernel__Z6l2normiiiiiiiiii_F1L1529_14,"ax",@progbits
	.align	128
        .global         nvkernel__Z6l2normiiiiiiiiii_F1L1529_14
        .type           nvkernel__Z6l2normiiiiiiiiii_F1L1529_14,@function
        .size           nvkernel__Z6l2normiiiiiiiiii_F1L1529_14,(.L_x_461 - nvkernel__Z6l2normiiiiiiiiii_F1L1529_14)
        .other          nvkernel__Z6l2normiiiiiiiiii_F1L1529_14,@"STO_CUDA_ENTRY STV_DEFAULT"
nvkernel__Z6l2normiiiiiiiiii_F1L1529_14:
.text.nvkernel__Z6l2normiiiiiiiiii_F1L1529_14:
[----:B------:R-:W0:Y:S01]  /*0000*/  LDC R1, c[0x0][0x37c] ;  /* 0x0000df00ff017b82 */ /* 0x000e220000000800 */
[----:B------:R-:W1:Y:S01]  /*0010*/  LDCU UR7, c[0x0][0x384] ;  /* 0x00007080ff0777ac */ /* 0x000e620008000800 */
[----:B------:R-:W-:Y:S02]  /*0020*/  MOV.64 R38, RZ ;  /* 0x000000ff00267202 */ /* 0x000fe40000010f00 */
[----:B------:R-:W-:Y:S02]  /*0030*/  MOV.64 R36, RZ ;  /* 0x000000ff00247202 */ /* 0x000fe40000010f00 */
[----:B------:R-:W1:Y:S01]  /*0040*/  LDCU.64 UR40, c[0x0][0x388] ;  /* 0x00007100ff2877ac */ /* 0x000e620008000a00 */
[----:B------:R-:W-:Y:S02]  /*0050*/  MOV.64 R34, RZ ;  /* 0x000000ff00227202 */ /* 0x000fe40000010f00 */
[----:B------:R-:W-:Y:S02]  /*0060*/  MOV.64 R32, RZ ;  /* 0x000000ff00207202 */ /* 0x000fe40000010f00 */
[----:B------:R-:W-:-:S02]  /*0070*/  MOV.64 R30, RZ ;  /* 0x000000ff001e7202 */ /* 0x000fc40000010f00 */
[----:B------:R-:W2:Y:S01]  /*0080*/  LDCU.64 UR36, c[0x0][0x358] ;  /* 0x00006b00ff2477ac */ /* 0x000ea20008000a00 */
[----:B-1----:R-:W-:Y:S01]  /*0090*/  UIMAD.WIDE UR4, UR40, UR7, URZ ;  /* 0x00000007280472a5 */ /* 0x002fe2000f8e02ff */
[----:B------:R-:W-:-:S03]  /*00a0*/  USHF.R.S32.HI UR6, URZ, 0x1f, UR41 ;  /* 0x0000001fff067899 */ /* 0x000fc60008011429 */
[----:B------:R-:W-:Y:S01]  /*00b0*/  UIMAD UR5, UR5, UR41, URZ ;  /* 0x00000029050572a4 */ /* 0x000fe2000f8e02ff */
[----:B------:R-:W-:-:S03]  /*00c0*/  UIMAD.WIDE.U32 UR38, UR4, UR41, URZ ;  /* 0x00000029042672a5 */ /* 0x000fc6000f8e00ff */
[----:B------:R-:W-:-:S04]  /*00d0*/  UIMAD UR5, UR4, UR6, UR5 ;  /* 0x00000006040572a4 */ /* 0x000fc8000f8e0205 */
[----:B------:R-:W-:-:S04]  /*00e0*/  UIADD3 UR39, UPT, UPT, UR39, UR5, URZ ;  /* 0x0000000527277290 */ /* 0x000fc8000fffe0ff */
[----:B------:R-:W-:-:S09]  /*00f0*/  UISETP.GE.S64.AND UP0, UPT, UR38, 0x1, UPT ;  /* 0x000000012600788c */ /* 0x000fd2000bf16270 */
[----:B0-2---:R-:W-:Y:S05]  /*0100*/  BRA.U !UP0, `(.L_x_305) ;  /* 0x0000000908447547 */ /* 0x005fea000b800000 */
[----:B------:R-:W0:Y:S01]  /*0110*/  S2R R3, SR_TID.X ;  /* 0x0000000000037919 */ /* 0x000e220000002100 */
[----:B------:R-:W0:Y:S01]  /*0120*/  LDCU UR4, c[0x0][0x390] ;  /* 0x00007200ff0477ac */ /* 0x000e220008000800 */
[----:B------:R-:W1:Y:S01]  /*0130*/  LDC R2, c[0x0][0x370] ;  /* 0x0000dc00ff027b82 */ /* 0x000e620000000800 */
[----:B------:R-:W-:Y:S02]  /*0140*/  MOV.64 R38, RZ ;  /* 0x000000ff00267202 */ /* 0x000fe40000010f00 */
[----:B------:R-:W2:Y:S01]  /*0150*/  S2R R22, SR_CTAID.X ;  /* 0x0000000000167919 */ /* 0x000ea20000002500 */
[----:B------:R-:W-:Y:S01]  /*0160*/  BSSY.RECONVERGENT B7, `(.L_x_305) ;  /* 0x000008b000077945 */ /* 0x000fe20003800200 */
[----:B------:R-:W-:Y:S02]  /*0170*/  MOV.64 R18, UR38 ;  /* 0x0000002600127c02 */ /* 0x000fe40008010f00 */
[----:B------:R-:W3:Y:S01]  /*0180*/  LDCU UR46, c[0x0][0x384] ;  /* 0x00007080ff2e77ac */ /* 0x000ee20008000800 */
[----:B------:R-:W4:Y:S01]  /*0190*/  LDCU UR45, c[0x0][0x388] ;  /* 0x00007100ff2d77ac */ /* 0x000f220008000800 */
[----:B------:R-:W0:Y:S01]  /*01a0*/  LDCU UR44, c[0x0][0x394] ;  /* 0x00007280ff2c77ac */ /* 0x000e220008000800 */
[----:B------:R-:W0:Y:S01]  /*01b0*/  LDCU.64 UR42, c[0x0][0x398] ;  /* 0x00007300ff2a77ac */ /* 0x000e220008000a00 */
[----:B------:R-:W-:Y:S01]  /*01c0*/  USHF.R.S32.HI UR40, URZ, 0x1f, UR40 ;  /* 0x0000001fff287899 */ /* 0x000fe20008011428 */
[----:B------:R-:W-:Y:S01]  /*01d0*/  USHF.R.S32.HI UR41, URZ, 0x1f, UR7 ;  /* 0x0000001fff297899 */ /* 0x000fe20008011407 */
[----:B-1----:R-:W-:Y:S01]  /*01e0*/  IMAD.WIDE.U32 R28, R2, 0x80, RZ ;  /* 0x00000080021c7825 */ /* 0x002fe200078e00ff */
[----:B0-----:R-:W-:-:S05]  /*01f0*/  IADD3 R41, PT, PT, R3, UR4, RZ ;  /* 0x0000000403297c10 */ /* 0x001fca000fffe0ff */
[C---:B--2---:R-:W-:Y:S02]  /*0200*/  IMAD R41, R22.reuse, 0x80, R41 ;  /* 0x0000008016297824 */ /* 0x044fe400078e0229 */
[----:B------:R-:W-:-:S03]  /*0210*/  IMAD.WIDE.U32 R22, R22, 0x80, RZ ;  /* 0x0000008016167825 */ /* 0x000fc600078e00ff */
[----:B---34-:R-:W-:-:S07]  /*0220*/  LOP3.LUT R22, R22, R3, RZ, 0xfc, !PT ;  /* 0x0000000316167212 */ /* 0x018fce00078efcff */
.L_x_313:
        /* <DEDUP_REMOVED lines=27> */
.L_x_307:
[----:B------:R-:W0:Y:S01]  /*03e0*/  LDCU UR4, c[0x0][0x384] ;  /* 0x00007080ff0477ac */ /* 0x000e220008000800 */
[----:B------:R-:W-:Y:S01]  /*03f0*/  MOV R4, R22 ;  /* 0x0000001600047202 */ /* 0x000fe20000000f00 */
[----:B------:R-:W-:Y:S01]  /*0400*/  MOV R5, R23 ;  /* 0x0000001700057202 */ /* 0x000fe20000000f00 */
[----:B------:R-:W-:Y:S01]  /*0410*/  MOV R7, UR41 ;  /* 0x0000002900077c02 */ /* 0x000fe20008000f00 */
[----:B------:R-:W-:Y:S01]  /*0420*/  MOV R20, 32@lo((nvkernel__Z6l2normiiiiiiiiii_F1L1529_14 + .L_x_45@srel)) ;  /* 0x0000000000147802 */ /* 0x000fe20000000f00 */
[----:B------:R-:W-:Y:S01]  /*0430*/  MOV R21, 32@hi((nvkernel__Z6l2normiiiiiiiiii_F1L1529_14 + .L_x_45@srel)) ;  /* 0x0000000000157802 */ /* 0x000fe20000000f00 */
[----:B0-----:R-:W-:-:S07]  /*0440*/  MOV R6, UR4 ;  /* 0x0000000400067c02 */ /* 0x001fce0008000f00 */
[----:B------:R-:W-:Y:S05]  /*0450*/  CALL.ABS.NOINC `(__cuda_sm20_div_s64) ;  /* 0x0000000000007943 */ /* 0x000fea0003c00000 */
.L_x_45:
[----:B------:R-:W-:Y:S01]  /*0460*/  MOV R16, R4 ;  /* 0x0000000400107202 */ /* 0x000fe20000000f00 */
[----:B------:R-:W-:-:S07]  /*0470*/  MOV R17, R5 ;  /* 0x0000000500117202 */ /* 0x000fce0000000f00 */
.L_x_308:
[----:B------:R-:W-:Y:S05]  /*0480*/  BSYNC.RECONVERGENT B6 ;  /* 0x0000000000067941 */ /* 0x000fea0003800200 */
.L_x_306:
        /* <DEDUP_REMOVED lines=24> */
.L_x_310:
        /* <DEDUP_REMOVED lines=8> */
.L_x_46:
[----:B------:R-:W-:Y:S05]  /*0690*/  BSYNC.RECONVERGENT B6 ;  /* 0x0000000000067941 */ /* 0x000fea0003800200 */
.L_x_309:
[----:B------:R-:W-:Y:S02]  /*06a0*/  ISETP.GE.S64.AND P0, PT, R22, UR38, PT ;  /* 0x0000002616007c0c */ /* 0x000fe4000bf16270 */
[----:B------:R-:W-:-:S12]  /*06b0*/  BSSY.RECONVERGENT B0, `(.L_x_311) ;  /* 0x0000031000007945 */ /* 0x000fd80003800200 */
[----:B------:R-:W-:Y:S05]  /*06c0*/  @P0 BRA `(.L_x_312) ;  /* 0x0000000000bc0947 */ /* 0x000fea0003800000 */
[C---:B------:R-:W-:Y:S01]  /*06d0*/  IADD3 R3, PT, PT, -R4.reuse, RZ, RZ ;  /* 0x000000ff04037210 */ /* 0x040fe20007ffe1ff */
[----:B------:R-:W-:Y:S02]  /*06e0*/  IADD.64 R4, R4, 0x1 ;  /* 0x0000000104047835 */ /* 0x000fe400078e0200 */
[----:B------:R-:W-:Y:S02]  /*06f0*/  UIADD3 UR4, UPT, UPT, -UR46, URZ, URZ ;  /* 0x000000ff2e047290 */ /* 0x000fe4000fffe1ff */
[----:B------:R-:W-:Y:S01]  /*0700*/  IMAD R6, R3, UR45, R16 ;  /* 0x0000002d03067c24 */ /* 0x000fe2000f8e0210 */
[----:B------:R-:W-:-:S03]  /*0710*/  SHF.R.S32.HI R0, RZ, 0x1f, R4 ;  /* 0x0000001fff007819 */ /* 0x000fc60000011404 */
[----:B------:R-:W-:Y:S01]  /*0720*/  IMAD R16, R16, UR4, R41 ;  /* 0x0000000410107c24 */ /* 0x000fe2000f8e0229 */
[----:B------:R-:W-:Y:S01]  /*0730*/  IADD3 R6, PT, PT, R6, UR44, RZ ;  /* 0x0000002c06067c10 */ /* 0x000fe2000fffe0ff */
[----:B------:R-:W-:-:S03]  /*0740*/  IMAD R3, R0, 0x67, RZ ;  /* 0x0000006700037824 */ /* 0x000fc600078e02ff */
[----:B------:R-:W-:Y:S02]  /*0750*/  SHF.R.S32.HI R17, RZ, 0x1f, R16 ;  /* 0x0000001fff117819 */ /* 0x000fe40000011410 */
[----:B------:R-:W-:-:S03]  /*0760*/  SHF.R.S32.HI R7, RZ, 0x1f, R6 ;  /* 0x0000001fff077819 */ /* 0x000fc60000011406 */
[----:B------:R-:W-:-:S05]  /*0770*/  IMAD.WIDE.U32 R4, R4, 0x67, R6 ;  /* 0x0000006704047825 */ /* 0x000fca00078e0006 */
[----:B------:R-:W-:Y:S01]  /*0780*/  IADD3 R0, PT, PT, R5, R3, RZ ;  /* 0x0000000305007210 */ /* 0x000fe20007ffe0ff */
[----:B------:R-:W-:-:S04]  /*0790*/  IMAD.WIDE.U32 R6, R4, 0x67, R16 ;  /* 0x0000006704067825 */ /* 0x000fc800078e0010 */
[----:B------:R-:W-:Y:S01]  /*07a0*/  IMAD R3, R0, 0x67, RZ ;  /* 0x0000006700037824 */ /* 0x000fe200078e02ff */
[----:B------:R-:W-:-:S04]  /*07b0*/  LEA R4, P0, R6, UR42, 0x3 ;  /* 0x0000002a06047c11 */ /* 0x000fc8000f8018ff */
[----:B------:R-:W-:-:S04]  /*07c0*/  IADD3 R3, PT, PT, R7, R3, RZ ;  /* 0x0000000307037210 */ /* 0x000fc80007ffe0ff */
[----:B------:R-:W-:-:S05]  /*07d0*/  LEA.HI.X R5, R6, UR43, R3, 0x3, P0 ;  /* 0x0000002b06057c11 */ /* 0x000fca00080f1c03 */
[C---:B------:R-:W-:Y:S02]  /*07e0*/  IADD.64 R6, R4.reuse, 0x1000000 ;  /* 0x0100000004067835 */ /* 0x040fe400078e0200 */
[C---:B------:R-:W-:Y:S02]  /*07f0*/  IADD.64 R8, R4.reuse, 0x1000000 ;  /* 0x0100000004087835 */ /* 0x040fe400078e0200 */
[C---:B------:R-:W-:Y:S02]  /*0800*/  IADD.64 R10, R4.reuse, 0x2000000 ;  /* 0x02000000040a7835 */ /* 0x040fe400078e0200 */
[----:B------:R-:W-:Y:S02]  /*0810*/  IADD.64 R12, R4, 0x2000000 ;  /* 0x02000000040c7835 */ /* 0x000fe400078e0200 */
[----:B------:R-:W2:Y:S04]  /*0820*/  LDG.E.64 R4, desc[UR36][R4.64] ;  /* 0x0000002404047981 */ /* 0x000ea8000c1e1b00 */
[----:B------:R-:W3:Y:S04]  /*0830*/  LDG.E.64 R6, desc[UR36][R6.64+-0x7be7d0] ;  /* 0x8418302406067981 */ /* 0x000ee8000c1e1b00 */
[----:B------:R-:W4:Y:S04]  /*0840*/  LDG.E.64 R8, desc[UR36][R8.64+0x83060] ;  /* 0x0830602408087981 */ /* 0x000f28000c1e1b00 */
[----:B------:R-:W5:Y:S04]  /*0850*/  LDG.E.64 R10, desc[UR36][R10.64+-0x73b770] ;  /* 0x8c4890240a0a7981 */ /* 0x000f68000c1e1b00 */
[----:B------:R-:W3:Y:S01]  /*0860*/  LDG.E.64 R12, desc[UR36][R12.64+0x1060c0] ;  /* 0x1060c0240c0c7981 */ /* 0x000ee2000c1e1b00 */
[----:B--2---:R0:W1:-:S15]  /*0870*/  DFMA R30, R4, R4, R30 ;  /* 0x00000004041e722b */ /* 0x00405e000000001e */
[----:B------:R-:W-:-:S04]  /*0880*/  NOP ;  /* 0x0000000000007918 */ /* 0x000fc80000000000 */
[----:B------:R-:W-:-:S15]  /*0890*/  NOP ;  /* 0x0000000000007918 */ /* 0x000fde0000000000 */
[----:B------:R-:W-:-:S15]  /*08a0*/  NOP ;  /* 0x0000000000007918 */ /* 0x000fde0000000000 */
[----:B------:R-:W-:-:S15]  /*08b0*/  NOP ;  /* 0x0000000000007918 */ /* 0x000fde0000000000 */
[----:B---3--:R0:W2:-:S15]  /*08c0*/  DFMA R38, R6, R6, R38 ;  /* 0x000000060626722b */ /* 0x00809e0000000026 */
[----:B------:R-:W-:-:S04]  /*08d0*/  NOP ;  /* 0x0000000000007918 */ /* 0x000fc80000000000 */
[----:B------:R-:W-:-:S15]  /*08e0*/  NOP ;  /* 0x0000000000007918 */ /* 0x000fde0000000000 */
[----:B------:R-:W-:-:S15]  /*08f0*/  NOP ;  /* 0x0000000000007918 */ /* 0x000fde0000000000 */
[----:B------:R-:W-:-:S15]  /*0900*/  NOP ;  /* 0x0000000000007918 */ /* 0x000fde0000000000 */
[----:B----4-:R0:W3:-:S15]  /*0910*/  DFMA R36, R8, R8, R36 ;  /* 0x000000080824722b */ /* 0x0100de0000000024 */
[----:B------:R-:W-:-:S04]  /*0920*/  NOP ;  /* 0x0000000000007918 */ /* 0x000fc80000000000 */
[----:B------:R-:W-:-:S15]  /*0930*/  NOP ;  /* 0x0000000000007918 */ /* 0x000fde0000000000 */
[----:B------:R-:W-:-:S15]  /*0940*/  NOP ;  /* 0x0000000000007918 */ /* 0x000fde0000000000 */
[----:B------:R-:W-:-:S15]  /*0950*/  NOP ;  /* 0x0000000000007918 */ /* 0x000fde0000000000 */
[----:B-----5:R0:W4:-:S15]  /*0960*/  DFMA R34, R10, R10, R34 ;  /* 0x0000000a0a22722b */ /* 0x02011e0000000022 */
[----:B------:R-:W-:-:S04]  /*0970*/  NOP ;  /* 0x0000000000007918 */ /* 0x000fc80000000000 */
[----:B------:R-:W-:-:S15]  /*0980*/  NOP ;  /* 0x0000000000007918 */ /* 0x000fde0000000000 */
[----:B------:R-:W-:-:S15]  /*0990*/  NOP ;  /* 0x0000000000007918 */ /* 0x000fde0000000000 */
[----:B------:R-:W-:-:S15]  /*09a0*/  NOP ;  /* 0x0000000000007918 */ /* 0x000fde0000000000 */
[----:B-1234-:R0:W0:Y:S02]  /*09b0*/  DFMA R32, R12, R12, R32 ;  /* 0x0000000c0c20722b */ /* 0x01e0240000000020 */
.L_x_312:
[----:B------:R-:W-:Y:S05]  /*09c0*/  BSYNC.RECONVERGENT B0 ;  /* 0x0000000000007941 */ /* 0x000fea0003800200 */
.L_x_311:
[----:B------:R-:W-:Y:S01]  /*09d0*/  ISETP.NE.AND P0, PT, R40, RZ, PT ;  /* 0x000000ff2800720c */ /* 0x000fe20003f05270 */
[----:B------:R-:W-:Y:S02]  /*09e0*/  IADD.64 R22, R28, R22 ;  /* 0x000000161c167235 */ /* 0x000fe400078e0200 */
[----:B------:R-:W-:-:S10]  /*09f0*/  IMAD R41, R2, 0x80, R41 ;  /* 0x0000008002297824 */ /* 0x000fd400078e0229 */
[----:B------:R-:W-:Y:S05]  /*0a00*/  @P0 BRA `(.L_x_313) ;  /* 0xfffffff800080947 */ /* 0x000fea000383ffff */
[----:B------:R-:W-:Y:S05]  /*0a10*/  BSYNC.RECONVERGENT B7 ;  /* 0x0000000000077941 */ /* 0x000fea0003800200 */
.L_x_305:
[----:B0-----:R-:W0:Y:S01]  /*0a20*/  S2R R10, SR_TID.X ;  /* 0x00000000000a7919 */ /* 0x001e220000002100 */
[----:B------:R-:W-:-:S03]  /*0a30*/  UMOV UR4, 0xffffffff ;  /* 0xffffffff00047882 */ /* 0x000fc60000000000 */
[----:B------:R-:W-:Y:S05]  /*0a40*/  BRA.DIV UR4, `(.L_x_314) ;  /* 0x0000001a04347947 */ /* 0x000fea000b800000 */
[----:B------:R-:W1:Y:S04]  /*0a50*/  SHFL.DOWN PT, R0, R30, 0x1, 0x1f ;  /* 0x08201f001e007f89 */ /* 0x000e6800000e0000 */
[----:B------:R-:W2:Y:S01]  /*0a60*/  SHFL.DOWN PT, R14, R31, 0x1, 0x1f ;  /* 0x08201f001f0e7f89 */ /* 0x000ea200000e0000 */
[----:B-1----:R-:W-:Y:S01]  /*0a70*/  MOV R2, R0 ;  /* 0x0000000000027202 */ /* 0x002fe20000000f00 */
[----:B--2---:R-:W-:-:S06]  /*0a80*/  MOV R3, R14 ;  /* 0x0000000e00037202 */ /* 0x004fcc0000000f00 */
[----:B------:R-:W1:Y:S02]  /*0a90*/  DADD R2, R2, R30 ;  /* 0x0000000002027229 */ /* 0x000e64000000001e */
[----:B-1----:R-:W1:Y:S04]  /*0aa0*/  SHFL.DOWN PT, R0, R2, 0x2, 0x1f ;  /* 0x08401f0002007f89 */ /* 0x002e6800000e0000 */
[----:B------:R-:W2:Y:S01]  /*0ab0*/  SHFL.DOWN PT, R14, R3, 0x2, 0x1f ;  /* 0x08401f00030e7f89 */ /* 0x000ea200000e0000 */
[----:B-1----:R-:W-:Y:S01]  /*0ac0*/  MOV R4, R0 ;  /* 0x0000000000047202 */ /* 0x002fe20000000f00 */
[----:B--2---:R-:W-:-:S15]  /*0ad0*/  MOV R5, R14 ;  /* 0x0000000e00057202 */ /* 0x004fde0000000f00 */
[----:B------:R-:W-:-:S11]  /*0ae0*/  NOP ;  /* 0x0000000000007918 */ /* 0x000fd60000000000 */
[----:B------:R-:W-:-:S15]  /*0af0*/  NOP ;  /* 0x0000000000007918 */ /* 0x000fde0000000000 */
[----:B------:R-:W-:-:S15]  /*0b00*/  NOP ;  /* 0x0000000000007918 */ /* 0x000fde0000000000 */
        /* <DEDUP_REMOVED lines=17> */
[----:B-1----:R1:W2:Y:S04]  /*0c20*/  SHFL.DOWN PT, R0, R8, 0x10, 0x1f ;  /* 0x0a001f0008007f89 */ /* 0x0022a800000e0000 */
[----:B------:R1:W3:Y:S02]  /*0c30*/  SHFL.DOWN PT, R14, R9, 0x10, 0x1f ;  /* 0x0a001f00090e7f89 */ /* 0x0002e400000e0000 */
.L_x_352:
[----:B0-----:R-:W-:Y:S01]  /*0c40*/  LOP3.LUT P0, R6, R10, 0x1f, RZ, 0xc0, !PT ;  /* 0x0000001f0a067812 */ /* 0x001fe2000780c0ff */
[----:B---3--:R-:W-:Y:S01]  /*0c50*/  MOV R15, R14 ;  /* 0x0000000e000f7202 */ /* 0x008fe20000000f00 */
[----:B--2---:R-:W-:-:S06]  /*0c60*/  MOV R14, R0 ;  /* 0x00000000000e7202 */ /* 0x004fcc0000000f00 */
[----:B------:R0:W2:Y:S05]  /*0c70*/  DADD R14, R8, R14 ;  /* 0x00000000080e7229 */ /* 0x0000aa000000000e */
[----:B0-2---:R-:W-:Y:S05]  /*0c80*/  @P0 BRA `(.L_x_315) ;  /* 0x0000000000280947 */ /* 0x005fea0003800000 */
[----:B------:R-:W0:Y:S01]  /*0c90*/  S2UR UR6, SR_CgaCtaId ;  /* 0x00000000000679c3 */ /* 0x000e220000008800 */
[----:B------:R-:W-:Y:S01]  /*0ca0*/  UMOV UR4, `(S51_7) ;  /* 0x0000000000047882 */ /* 0x000fe20000000000 */
[----:B------:R-:W-:Y:S01]  /*0cb0*/  UMOV UR5, 0x400 ;  /* 0x0000040000057882 */ /* 0x000fe20000000000 */
[----:B------:R-:W-:Y:S01]  /*0cc0*/  SHF.R.U32.HI R2, RZ, 0x2, R10 ;  /* 0x00000002ff027819 */ /* 0x000fe2000001160a */
[----:B------:R-:W-:Y:S01]  /*0cd0*/  UIADD3 UR4, UPT, UPT, UR4, UR5, URZ ;  /* 0x0000000504047290 */ /* 0x000fe2000fffe0ff */
[----:B------:R-:W-:Y:S02]  /*0ce0*/  MOV R3, RZ ;  /* 0x000000ff00037202 */ /* 0x000fe40000000f00 */
[----:B------:R-:W-:Y:S01]  /*0cf0*/  UMOV UR5, URZ ;  /* 0x000000ff00057c82 */ /* 0x000fe20008000000 */
[----:B0-----:R-:W-:-:S06]  /*0d00*/  ULEA UR4, UR6, UR4, 0x18 ;  /* 0x0000000406047291 */ /* 0x001fcc000f8ec0ff */
[----:B------:R-:W-:-:S06]  /*0d10*/  IADD.64 R2, R2, UR4 ;  /* 0x0000000402027c35 */ /* 0x000fcc000f8e0200 */
[----:B------:R0:W-:Y:S02]  /*0d20*/  STS.64 [R2], R14 ;  /* 0x0000000e02007388 */ /* 0x0001e40000000a00 */
.L_x_315:
[----:B------:R-:W-:Y:S01]  /*0d30*/  ISETP.GT.U32.AND P0, PT, R10, 0x1f, PT ;  /* 0x0000001f0a00780c */ /* 0x000fe20003f04070 */
[----:B------:R-:W-:Y:S05]  /*0d40*/  WARPSYNC.ALL ;  /* 0x0000000000007948 */ /* 0x000fea0003800000 */
[----:B------:R-:W-:Y:S01]  /*0d50*/  NOP ;  /* 0x0000000000007918 */ /* 0x000fe20000000000 */
[----:B------:R-:W-:Y:S06]  /*0d60*/  BAR.SYNC.DEFER_BLOCKING 0x0 ;  /* 0x0000000000007b1d */ /* 0x000fec0000010000 */
[----:B------:R-:W-:Y:S05]  /*0d70*/  @P0 BRA `(.L_x_316) ;  /* 0x0000000000880947 */ /* 0x000fea0003800000 */
[----:B------:R-:W-:Y:S01]  /*0d80*/  ISETP.GT.U32.AND P1, PT, R10, 0x3, PT ;  /* 0x000000030a00780c */ /* 0x000fe20003f24070 */
[----:B------:R-:W-:Y:S01]  /*0d90*/  BSSY.RECONVERGENT B0, `(.L_x_317) ;  /* 0x000000d000007945 */ /* 0x000fe20003800200 */
[----:B0-----:R-:W-:-:S11]  /*0da0*/  MOV.64 R2, RZ ;  /* 0x000000ff00027202 */ /* 0x001fd60000010f00 */
[----:B------:R-:W-:Y:S05]  /*0db0*/  @P1 BRA `(.L_x_318) ;  /* 0x0000000000281947 */ /* 0x000fea0003800000 */
[----:B------:R-:W0:Y:S01]  /*0dc0*/  S2UR UR6, SR_CgaCtaId ;  /* 0x00000000000679c3 */ /* 0x000e220000008800 */
[----:B------:R-:W-:Y:S01]  /*0dd0*/  UMOV UR4, `(S51_7) ;  /* 0x0000000000047882 */ /* 0x000fe20000000000 */
[----:B------:R-:W-:Y:S01]  /*0de0*/  UMOV UR5, 0x400 ;  /* 0x0000040000057882 */ /* 0x000fe20000000000 */
[----:B------:R-:W-:Y:S01]  /*0df0*/  IMAD.SHL.U32 R2, R10, 0x8, RZ ;  /* 0x000000080a027824 */ /* 0x000fe200078e00ff */
[----:B------:R-:W-:Y:S01]  /*0e00*/  UIADD3 UR4, UPT, UPT, UR4, UR5, URZ ;  /* 0x0000000504047290 */ /* 0x000fe2000fffe0ff */
[----:B------:R-:W-:Y:S02]  /*0e10*/  HFMA2 R3, -RZ, RZ, 0, 0 ;  /* 0x00000000ff037431 */ /* 0x000fe400000001ff */
[----:B------:R-:W-:Y:S01]  /*0e20*/  UMOV UR5, URZ ;  /* 0x000000ff00057c82 */ /* 0x000fe20008000000 */
[----:B0-----:R-:W-:-:S06]  /*0e30*/  ULEA UR4, UR6, UR4, 0x18 ;  /* 0x0000000406047291 */ /* 0x001fcc000f8ec0ff */
[----:B------:R-:W-:-:S07]  /*0e40*/  IADD.64 R2, R2, UR4 ;  /* 0x0000000402027c35 */ /* 0x000fce000f8e0200 */
[----:B------:R-:W0:Y:S02]  /*0e50*/  LDS.64 R2, [R2] ;  /* 0x0000000002027984 */ /* 0x000e240000000a00 */
.L_x_318:
[----:B------:R-:W-:Y:S05]  /*0e60*/  BSYNC.RECONVERGENT B0 ;  /* 0x0000000000007941 */ /* 0x000fea0003800200 */
.L_x_317:
[----:B------:R-:W-:-:S03]  /*0e70*/  UMOV UR4, 0xffffffff ;  /* 0xffffffff00047882 */ /* 0x000fc60000000000 */
[----:B------:R-:W-:Y:S05]  /*0e80*/  BRA.DIV UR4, `(.L_x_319) ;  /* 0x0000001a04287947 */ /* 0x000fea000b800000 */
[----:B0-----:R-:W0:Y:S04]  /*0e90*/  SHFL.DOWN PT, R0, R2, 0x1, 0x1f ;  /* 0x08201f0002007f89 */ /* 0x001e2800000e0000 */
[----:B------:R-:W2:Y:S01]  /*0ea0*/  SHFL.DOWN PT, R14, R3, 0x1, 0x1f ;  /* 0x08201f00030e7f89 */ /* 0x000ea200000e0000 */
[----:B0-----:R-:W-:Y:S01]  /*0eb0*/  MOV R4, R0 ;  /* 0x0000000000047202 */ /* 0x001fe20000000f00 */
[----:B--2---:R-:W-:-:S06]  /*0ec0*/  MOV R5, R14 ;  /* 0x0000000e00057202 */ /* 0x004fcc0000000f00 */
[----:B------:R-:W0:Y:S02]  /*0ed0*/  DADD R4, R4, R2 ;  /* 0x0000000004047229 */ /* 0x000e240000000002 */
[----:B0-----:R0:W2:Y:S04]  /*0ee0*/  SHFL.DOWN PT, R0, R4, 0x2, 0x1f ;  /* 0x08401f0004007f89 */ /* 0x0010a800000e0000 */
[----:B------:R0:W3:Y:S02]  /*0ef0*/  SHFL.DOWN PT, R14, R5, 0x2, 0x1f ;  /* 0x08401f00050e7f89 */ /* 0x0000e400000e0000 */
.L_x_357:
[----:B------:R-:W4:Y:S01]  /*0f00*/  S2R R3, SR_TID.Y ;  /* 0x0000000000037919 */ /* 0x000f220000002200 */
[----:B---3--:R-:W-:Y:S01]  /*0f10*/  MOV R15, R14 ;  /* 0x0000000e000f7202 */ /* 0x008fe20000000f00 */
[----:B--2---:R-:W-:Y:S01]  /*0f20*/  MOV R14, R0 ;  /* 0x00000000000e7202 */ /* 0x004fe20000000f00 */
[----:B------:R-:W2:Y:S05]  /*0f30*/  S2R R7, SR_TID.Z ;  /* 0x0000000000077919 */ /* 0x000eaa0000002300 */
[----:B------:R3:W0:Y:S01]  /*0f40*/  DADD R14, R4, R14 ;  /* 0x00000000040e7229 */ /* 0x000622000000000e */
[----:B----4-:R-:W-:-:S04]  /*0f50*/  IADD3 R2, PT, PT, R10, R3, RZ ;  /* 0x000000030a027210 */ /* 0x010fc80007ffe0ff */
[----:B--2---:R-:W-:-:S13]  /*0f60*/  LOP3.LUT P1, RZ, R2, R7, RZ, 0xfc, !PT ;  /* 0x0000000702ff7212 */ /* 0x004fda000782fcff */
[----:B0--3--:R-:W-:Y:S05]  /*0f70*/  @P1 BRA `(.L_x_316) ;  /* 0x0000000000081947 */ /* 0x009fea0003800000 */
[----:B------:R-:W0:Y:S02]  /*0f80*/  LDC.64 R2, c[0x0][0x3a0] ;  /* 0x0000e800ff027b82 */ /* 0x000e240000000a00 */
[----:B0-----:R2:W5:Y:S02]  /*0f90*/  ATOMG.E.ADD.F64.RN.STRONG.GPU PT, RZ, desc[UR36][R2.64], R14 ;  /* 0x8000000e02ff79a3 */ /* 0x001564000c1eff24 */
.L_x_316:
[----:B------:R-:W-:Y:S05]  /*0fa0*/  WARPSYNC.ALL ;  /* 0x0000000000007948 */ /* 0x000fea0003800000 */
[----:B------:R-:W-:Y:S01]  /*0fb0*/  NOP ;  /* 0x0000000000007918 */ /* 0x000fe20000000000 */
[----:B0-2---:R-:W-:Y:S01]  /*0fc0*/  SHFL.DOWN PT, R2, R32, 0x1, 0x1f ;  /* 0x08201f0020027f89 */ /* 0x005fe200000e0000 */
[----:B------:R-:W-:Y:S01]  /*0fd0*/  BAR.SYNC.DEFER_BLOCKING 0x0 ;  /* 0x0000000000007b1d */ /* 0x000fe20000010000 */
[----:B------:R-:W-:-:S05]  /*0fe0*/  ISETP.NE.AND P1, PT, R6, RZ, PT ;  /* 0x000000ff0600720c */ /* 0x000fca0003f25270 */
[----:B------:R-:W-:Y:S01]  /*0ff0*/  BSSY.RECONVERGENT B0, `(.L_x_320) ;  /* 0x0000026000007945 */ /* 0x000fe20003800200 */
[----:B------:R-:W0:Y:S02]  /*1000*/  SHFL.DOWN PT, R3, R33, 0x1, 0x1f ;  /* 0x08201f0021037f89 */ /* 0x000e2400000e0000 */
[----:B0-----:R-:W0:Y:S02]  /*1010*/  DADD R2, R2, R32 ;  /* 0x0000000002027229 */ /* 0x001e240000000020 */
[----:B0-----:R-:W-:Y:S04]  /*1020*/  SHFL.DOWN PT, R4, R2, 0x2, 0x1f ;  /* 0x08401f0002047f89 */ /* 0x001fe800000e0000 */
[----:B------:R-:W0:-:S15]  /*1030*/  SHFL.DOWN PT, R5, R3, 0x2, 0x1f ;  /* 0x08401f0003057f89 */ /* 0x000e1e00000e0000 */
[----:B------:R-:W-:-:S13]  /*1040*/  NOP ;  /* 0x0000000000007918 */ /* 0x000fda0000000000 */
[----:B------:R-:W-:-:S15]  /*1050*/  NOP ;  /* 0x0000000000007918 */ /* 0x000fde0000000000 */
[----:B------:R-:W-:-:S15]  /*1060*/  NOP ;  /* 0x0000000000007918 */ /* 0x000fde0000000000 */
[----:B0-----:R-:W0:Y:S02]  /*1070*/  DADD R4, R2, R4 ;  /* 0x0000000002047229 */ /* 0x001e240000000004 */
[----:B01----:R-:W-:Y:S04]  /*1080*/  SHFL.DOWN PT, R8, R4, 0x4, 0x1f ;  /* 0x08801f0004087f89 */ /* 0x003fe800000e0000 */
[----:B------:R-:W0:-:S15]  /*1090*/  SHFL.DOWN PT, R9, R5, 0x4, 0x1f ;  /* 0x08801f0005097f89 */ /* 0x000e1e00000e0000 */
[----:B------:R-:W-:-:S13]  /*10a0*/  NOP ;  /* 0x0000000000007918 */ /* 0x000fda0000000000 */
[----:B------:R-:W-:-:S15]  /*10b0*/  NOP ;  /* 0x0000000000007918 */ /* 0x000fde0000000000 */
[----:B------:R-:W-:-:S15]  /*10c0*/  NOP ;  /* 0x0000000000007918 */ /* 0x000fde0000000000 */
[----:B0-----:R-:W0:Y:S02]  /*10d0*/  DADD R8, R4, R8 ;  /* 0x0000000004087229 */ /* 0x001e240000000008 */
[----:B0-----:R-:W-:Y:S04]  /*10e0*/  SHFL.DOWN PT, R12, R8, 0x8, 0x1f ;  /* 0x09001f00080c7f89 */ /* 0x001fe800000e0000 */
        /* <DEDUP_REMOVED lines=10> */
[----:B0-----:R0:W1:Y:S02]  /*1190*/  DADD R14, R12, R14 ;  /* 0x000000000c0e7229 */ /* 0x001064000000000e */
[----:B01----:R-:W-:Y:S05]  /*11a0*/  @P1 BRA `(.L_x_321) ;  /* 0x0000000000281947 */ /* 0x003fea0003800000 */
        /* <DEDUP_REMOVED lines=10> */
.L_x_321:
[----:B------:R-:W-:Y:S05]  /*1250*/  BSYNC.RECONVERGENT B0 ;  /* 0x0000000000007941 */ /* 0x000fea0003800200 */
.L_x_320:
        /* <DEDUP_REMOVED lines=16> */
.L_x_324:
[----:B------:R-:W-:Y:S05]  /*1360*/  BSYNC.RECONVERGENT B0 ;  /* 0x0000000000007941 */ /* 0x000fea0003800200 */
.L_x_323:
[----:B------:R-:W-:-:S03]  /*1370*/  UMOV UR4, 0xffffffff ;  /* 0xffffffff00047882 */ /* 0x000fc60000000000 */
[----:B------:R-:W-:Y:S05]  /*1380*/  BRA.DIV UR4, `(.L_x_325) ;  /* 0x0000001604507947 */ /* 0x000fea000b800000 */
[----:B0-----:R-:W0:Y:S04]  /*1390*/  SHFL.DOWN PT, R0, R2, 0x1, 0x1f ;  /* 0x08201f0002007f89 */ /* 0x001e2800000e0000 */
[----:B------:R-:W1:Y:S01]  /*13a0*/  SHFL.DOWN PT, R14, R3, 0x1, 0x1f ;  /* 0x08201f00030e7f89 */ /* 0x000e6200000e0000 */
[----:B0-----:R-:W-:Y:S01]  /*13b0*/  MOV R4, R0 ;  /* 0x0000000000047202 */ /* 0x001fe20000000f00 */
[----:B-1----:R-:W-:-:S06]  /*13c0*/  MOV R5, R14 ;  /* 0x0000000e00057202 */ /* 0x002fcc0000000f00 */
[----:B------:R-:W0:Y:S02]  /*13d0*/  DADD R4, R4, R2 ;  /* 0x0000000004047229 */ /* 0x000e240000000002 */
[----:B0-----:R0:W1:Y:S04]  /*13e0*/  SHFL.DOWN PT, R0, R4, 0x2, 0x1f ;  /* 0x08401f0004007f89 */ /* 0x00106800000e0000 */
[----:B------:R0:W2:Y:S02]  /*13f0*/  SHFL.DOWN PT, R14, R5, 0x2, 0x1f ;  /* 0x08401f00050e7f89 */ /* 0x0000a400000e0000 */
.L_x_362:
[----:B------:R-:W3:Y:S01]  /*1400*/  S2R R3, SR_TID.Y ;  /* 0x0000000000037919 */ /* 0x000ee20000002200 */
[----:B--2---:R-:W-:Y:S01]  /*1410*/  MOV R15, R14 ;  /* 0x0000000e000f7202 */ /* 0x004fe20000000f00 */
[----:B-1----:R-:W-:Y:S01]  /*1420*/  MOV R14, R0 ;  /* 0x00000000000e7202 */ /* 0x002fe20000000f00 */
[----:B------:R-:W1:Y:S05]  /*1430*/  S2R R2, SR_TID.Z ;  /* 0x0000000000027919 */ /* 0x000e6a0000002300 */
[----:B------:R2:W4:Y:S01]  /*1440*/  DADD R14, R4, R14 ;  /* 0x00000000040e7229 */ /* 0x000522000000000e */
[----:B---3--:R-:W-:-:S04]  /*1450*/  IADD3 R3, PT, PT, R10, R3, RZ ;  /* 0x000000030a037210 */ /* 0x008fc80007ffe0ff */
[----:B-1----:R-:W-:-:S13]  /*1460*/  LOP3.LUT P2, RZ, R3, R2, RZ, 0xfc, !PT ;  /* 0x0000000203ff7212 */ /* 0x002fda000784fcff */
[----:B--2-4-:R-:W-:Y:S05]  /*1470*/  @P2 BRA `(.L_x_322) ;  /* 0x0000000000082947 */ /* 0x014fea0003800000 */
[----:B------:R-:W1:Y:S02]  /*1480*/  LDC.64 R2, c[0x0][0x3c0] ;  /* 0x0000f000ff027b82 */ /* 0x000e640000000a00 */
[----:B-1----:R1:W5:Y:S02]  /*1490*/  ATOMG.E.ADD.F64.RN.STRONG.GPU PT, RZ, desc[UR36][R2.64], R14 ;  /* 0x8000000e02ff79a3 */ /* 0x002364000c1eff24 */
.L_x_322:
[----:B------:R-:W-:Y:S05]  /*14a0*/  WARPSYNC.ALL ;  /* 0x0000000000007948 */ /* 0x000fea0003800000 */
[----:B------:R-:W-:Y:S01]  /*14b0*/  NOP ;  /* 0x0000000000007918 */ /* 0x000fe20000000000 */
[----:B01----:R-:W-:Y:S01]  /*14c0*/  SHFL.DOWN PT, R2, R34, 0x1, 0x1f ;  /* 0x08201f0022027f89 */ /* 0x003fe200000e0000 */
[----:B------:R-:W-:Y:S03]  /*14d0*/  BSSY.RECONVERGENT B0, `(.L_x_326) ;  /* 0x0000027000007945 */ /* 0x000fe60003800200 */
[----:B------:R-:W0:Y:S01]  /*14e0*/  SHFL.DOWN PT, R3, R35, 0x1, 0x1f ;  /* 0x08201f0023037f89 */ /* 0x000e2200000e0000 */
[----:B------:R-:W-:Y:S06]  /*14f0*/  BAR.SYNC.DEFER_BLOCKING 0x0 ;  /* 0x0000000000007b1d */ /* 0x000fec0000010000 */
        /* <DEDUP_REMOVED lines=36> */
.L_x_327:
[----:B------:R-:W-:Y:S05]  /*1740*/  BSYNC.RECONVERGENT B0 ;  /* 0x0000000000007941 */ /* 0x000fea0003800200 */
.L_x_326:
        /* <DEDUP_REMOVED lines=16> */
.L_x_330:
[----:B------:R-:W-:Y:S05]  /*1850*/  BSYNC.RECONVERGENT B0 ;  /* 0x0000000000007941 */ /* 0x000fea0003800200 */
.L_x_329:
        /* <DEDUP_REMOVED lines=9> */
.L_x_367:
        /* <DEDUP_REMOVED lines=10> */
.L_x_328:
        /* <DEDUP_REMOVED lines=42> */
.L_x_333:
[----:B------:R-:W-:Y:S05]  /*1c30*/  BSYNC.RECONVERGENT B0 ;  /* 0x0000000000007941 */ /* 0x000fea0003800200 */
.L_x_332:
        /* <DEDUP_REMOVED lines=16> */
.L_x_336:
[----:B------:R-:W-:Y:S05]  /*1d40*/  BSYNC.RECONVERGENT B0 ;  /* 0x0000000000007941 */ /* 0x000fea0003800200 */
.L_x_335:
        /* <DEDUP_REMOVED lines=9> */
.L_x_372:
        /* <DEDUP_REMOVED lines=10> */
.L_x_334:
        /* <DEDUP_REMOVED lines=42> */
.L_x_339:
[----:B------:R-:W-:Y:S05]  /*2120*/  BSYNC.RECONVERGENT B0 ;  /* 0x0000000000007941 */ /* 0x000fea0003800200 */
.L_x_338:
[----:B------:R-:W-:Y:S06]  /*2130*/  BAR.SYNC.DEFER_BLOCKING 0x0 ;  /* 0x0000000000007b1d */ /* 0x000fec0000010000 */
[----:B------:R-:W-:Y:S05]  /*2140*/  @P0 EXIT ;  /* 0x000000000000094d */ /* 0x000fea0003800000 */
        /* <DEDUP_REMOVED lines=14> */
.L_x_341:
[----:B------:R-:W-:Y:S05]  /*2230*/  BSYNC.RECONVERGENT B0 ;  /* 0x0000000000007941 */ /* 0x000fea0003800200 */
.L_x_340:
[----:B------:R-:W1:Y:S01]  /*2240*/  S2R R7, SR_TID.Y ;  /* 0x0000000000077919 */ /* 0x000e620000002200 */
[----:B------:R-:W2:Y:S01]  /*2250*/  S2R R9, SR_TID.Z ;  /* 0x0000000000097919 */ /* 0x000ea20000002300 */
[----:B0-----:R-:W-:Y:S04]  /*2260*/  SHFL.DOWN PT, R4, R2, 0x1, 0x1f ;  /* 0x08201f0002047f89 */ /* 0x001fe800000e0000 */
[----:B------:R-:W0:Y:S01]  /*2270*/  SHFL.DOWN PT, R5, R3, 0x1, 0x1f ;  /* 0x08201f0003057f89 */ /* 0x000e2200000e0000 */
[----:B-1----:R-:W-:Y:S01]  /*2280*/  IADD3 R10, PT, PT, R10, R7, RZ ;  /* 0x000000070a0a7210 */ /* 0x002fe20007ffe0ff */
[----:B0-----:R-:W0:Y:S03]  /*2290*/  DADD R4, R4, R2 ;  /* 0x0000000004047229 */ /* 0x001e260000000002 */
[----:B--2---:R-:W-:Y:S01]  /*22a0*/  LOP3.LUT P0, RZ, R10, R9, RZ, 0xfc, !PT ;  /* 0x000000090aff7212 */ /* 0x004fe2000780fcff */
[----:B0-----:R0:W1:Y:S04]  /*22b0*/  SHFL.DOWN PT, R6, R4, 0x2, 0x1f ;  /* 0x08401f0004067f89 */ /* 0x00106800000e0000 */
[----:B------:R0:W2:Y:S08]  /*22c0*/  SHFL.DOWN PT, R7, R5, 0x2, 0x1f ;  /* 0x08401f0005077f89 */ /* 0x0000b000000e0000 */
[----:B0-----:R-:W-:Y:S05]  /*22d0*/  @P0 EXIT ;  /* 0x000000000000094d */ /* 0x001fea0003800000 */
[----:B------:R-:W0:Y:S01]  /*22e0*/  LDC.64 R2, c[0x0][0x3a8] ;  /* 0x0000ea00ff027b82 */ /* 0x000e220000000a00 */
[----:B-12---:R-:W0:Y:S02]  /*22f0*/  DADD R6, R4, R6 ;  /* 0x0000000004067229 */ /* 0x006e240000000006 */
[----:B0-----:R-:W-:Y:S01]  /*2300*/  ATOMG.E.ADD.F64.RN.STRONG.GPU PT, RZ, desc[UR36][R2.64], R6 ;  /* 0x8000000602ff79a3 */ /* 0x001fe2000c1eff24 */
[----:B------:R-:W-:Y:S05]  /*2310*/  EXIT ;  /* 0x000000000000794d */ /* 0x000fea0003800000 */
.L_x_314:
[----:B------:R-:W-:Y:S01]  /*2320*/  MOV R13, R30 ;  /* 0x0000001e000d7202 */ /* 0x000fe20000000f00 */
[----:B------:R-:W-:Y:S01]  /*2330*/  HFMA2 R12, -RZ, RZ, 0, 5.9604644775390625e-08 ;  /* 0x00000001ff0c7431 */ /* 0x000fe200000001ff */
[----:B------:R-:W-:Y:S01]  /*2340*/  MOV R11, 0x1f ;  /* 0x0000001f000b7802 */ /* 0x000fe20000000f00 */
[----:B------:R-:W-:-:S07]  /*2350*/  MOV R15, 0xffffffff ;  /* 0xffffffff000f7802 */ /* 0x000fce0000000f00 */
[----:B0-----:R-:W-:Y:S05]  /*2360*/  WARPSYNC.COLLECTIVE R15, `(.L_x_342) ;  /* 0x000000000f087348 */ /* 0x001fea0003c00000 */
[----:B------:R0:W1:Y:S02]  /*2370*/  SHFL.DOWN P6, R14, R13, R12, R11 ;  /* 0x0800000c0d0e7389 */ /* 0x00006400000c000b */
[----:B01----:R-:W-:Y:S05]  /*2380*/  ENDCOLLECTIVE ;  /* 0x000000000000791b */ /* 0x003fea0003800000 */
.L_x_342:
[----:B------:R-:W-:Y:S01]  /*2390*/  MOV R13, R31 ;  /* 0x0000001f000d7202 */ /* 0x000fe20000000f00 */
[----:B------:R-:W-:-:S07]  /*23a0*/  MOV R0, R14 ;  /* 0x0000000e00007202 */ /* 0x000fce0000000f00 */
[----:B------:R-:W-:Y:S05]  /*23b0*/  WARPSYNC.COLLECTIVE R15, `(.L_x_343) ;  /* 0x000000000f087348 */ /* 0x000fea0003c00000 */
[----:B------:R0:W1:Y:S02]  /*23c0*/  SHFL.DOWN P6, R14, R13, R12, R11 ;  /* 0x0800000c0d0e7389 */ /* 0x00006400000c000b */
[----:B01----:R-:W-:Y:S05]  /*23d0*/  ENDCOLLECTIVE ;  /* 0x000000000000791b */ /* 0x003fea0003800000 */
.L_x_343:
[----:B------:R-:W-:Y:S01]  /*23e0*/  MOV R2, R0 ;  /* 0x0000000000027202 */ /* 0x000fe20000000f00 */
[----:B------:R-:W-:Y:S01]  /*23f0*/  HFMA2 R12, -RZ, RZ, 0, 1.1920928955078125e-07 ;  /* 0x00000002ff0c7431 */ /* 0x000fe200000001ff */
[----:B------:R-:W-:-:S06]  /*2400*/  MOV R3, R14 ;  /* 0x0000000e00037202 */ /* 0x000fcc0000000f00 */
[----:B------:R-:W0:Y:S02]  /*2410*/  DADD R2, R2, R30 ;  /* 0x0000000002027229 */ /* 0x000e24000000001e */
[----:B0-----:R-:W-:-:S07]  /*2420*/  MOV R13, R2 ;  /* 0x00000002000d7202 */ /* 0x001fce0000000f00 */
[----:B------:R-:W-:Y:S05]  /*2430*/  WARPSYNC.COLLECTIVE R15, `(.L_x_344) ;  /* 0x000000000f087348 */ /* 0x000fea0003c00000 */
[----:B------:R0:W1:Y:S02]  /*2440*/  SHFL.DOWN P6, R14, R13, R12, R11 ;  /* 0x0800000c0d0e7389 */ /* 0x00006400000c000b */
[----:B01----:R-:W-:Y:S05]  /*2450*/  ENDCOLLECTIVE ;  /* 0x000000000000791b */ /* 0x003fea0003800000 */
.L_x_344:
[----:B------:R-:W-:Y:S01]  /*2460*/  MOV R13, R3 ;  /* 0x00000003000d7202 */ /* 0x000fe20000000f00 */
[----:B------:R-:W-:-:S07]  /*2470*/  MOV R0, R14 ;  /* 0x0000000e00007202 */ /* 0x000fce0000000f00 */
[----:B------:R-:W-:Y:S05]  /*2480*/  WARPSYNC.COLLECTIVE R15, `(.L_x_345) ;  /* 0x000000000f087348 */ /* 0x000fea0003c00000 */
[----:B------:R0:W1:Y:S02]  /*2490*/  SHFL.DOWN P6, R14, R13, R12, R11 ;  /* 0x0800000c0d0e7389 */ /* 0x00006400000c000b */
[----:B01----:R-:W-:Y:S05]  /*24a0*/  ENDCOLLECTIVE ;  /* 0x000000000000791b */ /* 0x003fea0003800000 */
.L_x_345:
[----:B------:R-:W-:Y:S01]  /*24b0*/  MOV R4, R0 ;  /* 0x0000000000047202 */ /* 0x000fe20000000f00 */
[----:B------:R-:W-:Y:S01]  /*24c0*/  HFMA2 R12, -RZ, RZ, 0, 2.384185791015625e-07 ;  /* 0x00000004ff0c7431 */ /* 0x000fe200000001ff */
[----:B------:R-:W-:-:S06]  /*24d0*/  MOV R5, R14 ;  /* 0x0000000e00057202 */ /* 0x000fcc0000000f00 */
[----:B------:R-:W0:Y:S02]  /*24e0*/  DADD R4, R2, R4 ;  /* 0x0000000002047229 */ /* 0x000e240000000004 */
[----:B0-----:R-:W-:-:S07]  /*24f0*/  MOV R13, R4 ;  /* 0x00000004000d7202 */ /* 0x001fce0000000f00 */
[----:B------:R-:W-:Y:S05]  /*2500*/  WARPSYNC.COLLECTIVE R15, `(.L_x_346) ;  /* 0x000000000f087348 */ /* 0x000fea0003c00000 */
[----:B------:R0:W1:Y:S02]  /*2510*/  SHFL.DOWN P6, R14, R13, R12, R11 ;  /* 0x0800000c0d0e7389 */ /* 0x00006400000c000b */
[----:B01----:R-:W-:Y:S05]  /*2520*/  ENDCOLLECTIVE ;  /* 0x000000000000791b */ /* 0x003fea0003800000 */
.L_x_346:
[----:B------:R-:W-:Y:S01]  /*2530*/  MOV R13, R5 ;  /* 0x00000005000d7202 */ /* 0x000fe20000000f00 */
[----:B------:R-:W-:-:S07]  /*2540*/  MOV R0, R14 ;  /* 0x0000000e00007202 */ /* 0x000fce0000000f00 */
[----:B------:R-:W-:Y:S05]  /*2550*/  WARPSYNC.COLLECTIVE R15, `(.L_x_347) ;  /* 0x000000000f087348 */ /* 0x000fea0003c00000 */
[----:B------:R0:W1:Y:S02]  /*2560*/  SHFL.DOWN P6, R14, R13, R12, R11 ;  /* 0x0800000c0d0e7389 */ /* 0x00006400000c000b */
[----:B01----:R-:W-:Y:S05]  /*2570*/  ENDCOLLECTIVE ;  /* 0x000000000000791b */ /* 0x003fea0003800000 */
.L_x_347:
[----:B------:R-:W-:Y:S01]  /*2580*/  MOV R6, R0 ;  /* 0x0000000000067202 */ /* 0x000fe20000000f00 */
[----:B------:R-:W-:Y:S01]  /*2590*/  HFMA2 R12, -RZ, RZ, 0, 4.76837158203125e-07 ;  /* 0x00000008ff0c7431 */ /* 0x000fe200000001ff */
[----:B------:R-:W-:-:S06]  /*25a0*/  MOV R7, R14 ;  /* 0x0000000e00077202 */ /* 0x000fcc0000000f00 */
[----:B------:R-:W0:Y:S02]  /*25b0*/  DADD R6, R4, R6 ;  /* 0x0000000004067229 */ /* 0x000e240000000006 */
[----:B0-----:R-:W-:-:S07]  /*25c0*/  MOV R13, R6 ;  /* 0x00000006000d7202 */ /* 0x001fce0000000f00 */
[----:B------:R-:W-:Y:S05]  /*25d0*/  WARPSYNC.COLLECTIVE R15, `(.L_x_348) ;  /* 0x000000000f087348 */ /* 0x000fea0003c00000 */
[----:B------:R0:W1:Y:S02]  /*25e0*/  SHFL.DOWN P6, R14, R13, R12, R11 ;  /* 0x0800000c0d0e7389 */ /* 0x00006400000c000b */
[----:B01----:R-:W-:Y:S05]  /*25f0*/  ENDCOLLECTIVE ;  /* 0x000000000000791b */ /* 0x003fea0003800000 */
.L_x_348:
[----:B------:R-:W-:Y:S01]  /*2600*/  MOV R13, R7 ;  /* 0x00000007000d7202 */ /* 0x000fe20000000f00 */
[----:B------:R-:W-:-:S07]  /*2610*/  MOV R0, R14 ;  /* 0x0000000e00007202 */ /* 0x000fce0000000f00 */
[----:B------:R-:W-:Y:S05]  /*2620*/  WARPSYNC.COLLECTIVE R15, `(.L_x_349) ;  /* 0x000000000f087348 */ /* 0x000fea0003c00000 */
[----:B------:R0:W1:Y:S02]  /*2630*/  SHFL.DOWN P6, R14, R13, R12, R11 ;  /* 0x0800000c0d0e7389 */ /* 0x00006400000c000b */
[----:B01----:R-:W-:Y:S05]  /*2640*/  ENDCOLLECTIVE ;  /* 0x000000000000791b */ /* 0x003fea0003800000 */
.L_x_349:
[----:B------:R-:W-:Y:S01]  /*2650*/  MOV R8, R0 ;  /* 0x0000000000087202 */ /* 0x000fe20000000f00 */
[----:B------:R-:W-:Y:S01]  /*2660*/  HFMA2 R12, -RZ, RZ, 0, 9.5367431640625e-07 ;  /* 0x00000010ff0c7431 */ /* 0x000fe200000001ff */
[----:B------:R-:W-:-:S06]  /*2670*/  MOV R9, R14 ;  /* 0x0000000e00097202 */ /* 0x000fcc0000000f00 */
[----:B------:R-:W0:Y:S02]  /*2680*/  DADD R8, R6, R8 ;  /* 0x0000000006087229 */ /* 0x000e240000000008 */
[----:B0-----:R-:W-:-:S07]  /*2690*/  MOV R13, R8 ;  /* 0x00000008000d7202 */ /* 0x001fce0000000f00 */
[----:B------:R-:W-:Y:S05]  /*26a0*/  WARPSYNC.COLLECTIVE R15, `(.L_x_350) ;  /* 0x000000000f087348 */ /* 0x000fea0003c00000 */
[----:B------:R0:W1:Y:S02]  /*26b0*/  SHFL.DOWN P6, R14, R13, R12, R11 ;  /* 0x0800000c0d0e7389 */ /* 0x00006400000c000b */
[----:B01----:R-:W-:Y:S05]  /*26c0*/  ENDCOLLECTIVE ;  /* 0x000000000000791b */ /* 0x003fea0003800000 */
.L_x_350:
[----:B------:R-:W-:Y:S01]  /*26d0*/  MOV R13, R9 ;  /* 0x00000009000d7202 */ /* 0x000fe20000000f00 */
[----:B------:R-:W-:-:S07]  /*26e0*/  MOV R0, R14 ;  /* 0x0000000e00007202 */ /* 0x000fce0000000f00 */
[----:B------:R-:W-:Y:S05]  /*26f0*/  WARPSYNC.COLLECTIVE R15, `(.L_x_351) ;  /* 0x000000000f087348 */ /* 0x000fea0003c00000 */
[----:B------:R0:W1:Y:S02]  /*2700*/  SHFL.DOWN P6, R14, R13, R12, R11 ;  /* 0x0800000c0d0e7389 */ /* 0x00006400000c000b */
[----:B01----:R-:W-:Y:S05]  /*2710*/  ENDCOLLECTIVE ;  /* 0x000000000000791b */ /* 0x003fea0003800000 */
.L_x_351:
[----:B------:R-:W-:Y:S05]  /*2720*/  BRA `(.L_x_352) ;  /* 0xffffffe400447947 */ /* 0x000fea000383ffff */
.L_x_319:
[----:B0-----:R-:W-:Y:S01]  /*2730*/  MOV R13, R2 ;  /* 0x00000002000d7202 */ /* 0x001fe20000000f00 */
[----:B------:R-:W-:Y:S01]  /*2740*/  HFMA2 R12, -RZ, RZ, 0, 5.9604644775390625e-08 ;  /* 0x00000001ff0c7431 */ /* 0x000fe200000001ff */
[----:B------:R-:W-:Y:S01]  /*2750*/  MOV R11, 0x1f ;  /* 0x0000001f000b7802 */ /* 0x000fe20000000f00 */
[----:B------:R-:W-:-:S07]  /*2760*/  MOV R15, 0xffffffff ;  /* 0xffffffff000f7802 */ /* 0x000fce0000000f00 */
[----:B-1----:R-:W-:Y:S05]  /*2770*/  WARPSYNC.COLLECTIVE R15, `(.L_x_353) ;  /* 0x000000000f087348 */ /* 0x002fea0003c00000 */
[----:B------:R0:W1:Y:S02]  /*2780*/  SHFL.DOWN P6, R14, R13, R12, R11 ;  /* 0x0800000c0d0e7389 */ /* 0x00006400000c000b */
[----:B01----:R-:W-:Y:S05]  /*2790*/  ENDCOLLECTIVE ;  /* 0x000000000000791b */ /* 0x003fea0003800000 */
.L_x_353:
[----:B------:R-:W-:Y:S01]  /*27a0*/  MOV R13, R3 ;  /* 0x00000003000d7202 */ /* 0x000fe20000000f00 */
[----:B------:R-:W-:-:S07]  /*27b0*/  MOV R0, R14 ;  /* 0x0000000e00007202 */ /* 0x000fce0000000f00 */
[----:B------:R-:W-:Y:S05]  /*27c0*/  WARPSYNC.COLLECTIVE R15, `(.L_x_354) ;  /* 0x000000000f087348 */ /* 0x000fea0003c00000 */
[----:B------:R0:W1:Y:S02]  /*27d0*/  SHFL.DOWN P6, R14, R13, R12, R11 ;  /* 0x0800000c0d0e7389 */ /* 0x00006400000c000b */
[----:B01----:R-:W-:Y:S05]  /*27e0*/  ENDCOLLECTIVE ;  /* 0x000000000000791b */ /* 0x003fea0003800000 */
.L_x_354:
        /* <DEDUP_REMOVED lines=8> */
.L_x_355:
[----:B------:R-:W-:Y:S01]  /*2870*/  MOV R13, R5 ;  /* 0x00000005000d7202 */ /* 0x000fe20000000f00 */
[----:B------:R-:W-:-:S07]  /*2880*/  MOV R0, R14 ;  /* 0x0000000e00007202 */ /* 0x000fce0000000f00 */
[----:B------:R-:W-:Y:S05]  /*2890*/  WARPSYNC.COLLECTIVE R15, `(.L_x_356) ;  /* 0x000000000f087348 */ /* 0x000fea0003c00000 */
[----:B------:R0:W1:Y:S02]  /*28a0*/  SHFL.DOWN P6, R14, R13, R12, R11 ;  /* 0x0800000c0d0e7389 */ /* 0x00006400000c000b */
[----:B01----:R-:W-:Y:S05]  /*28b0*/  ENDCOLLECTIVE ;  /* 0x000000000000791b */ /* 0x003fea0003800000 */
.L_x_356:
[----:B------:R-:W-:Y:S05]  /*28c0*/  BRA `(.L_x_357) ;  /* 0xffffffe4008c7947 */ /* 0x000fea000383ffff */
.L_x_325:
[----:B0-----:R-:W-:Y:S01]  /*28d0*/  MOV R13, R2 ;  /* 0x00000002000d7202 */ /* 0x001fe20000000f00 */
[----:B------:R-:W-:Y:S01]  /*28e0*/  HFMA2 R12, -RZ, RZ, 0, 5.9604644775390625e-08 ;  /* 0x00000001ff0c7431 */ /* 0x000fe200000001ff */
[----:B------:R-:W-:Y:S01]  /*28f0*/  MOV R11, 0x1f ;  /* 0x0000001f000b7802 */ /* 0x000fe20000000f00 */
[----:B------:R-:W-:-:S07]  /*2900*/  MOV R15, 0xffffffff ;  /* 0xffffffff000f7802 */ /* 0x000fce0000000f00 */
[----:B-----5:R-:W-:Y:S05]  /*2910*/  WARPSYNC.COLLECTIVE R15, `(.L_x_358) ;  /* 0x000000000f087348 */ /* 0x020fea0003c00000 */
[----:B------:R0:W1:Y:S02]  /*2920*/  SHFL.DOWN P6, R14, R13, R12, R11 ;  /* 0x0800000c0d0e7389 */ /* 0x00006400000c000b */
[----:B01----:R-:W-:Y:S05]  /*2930*/  ENDCOLLECTIVE ;  /* 0x000000000000791b */ /* 0x003fea0003800000 */
.L_x_358:
[----:B------:R-:W-:Y:S01]  /*2940*/  MOV R13, R3 ;  /* 0x00000003000d7202 */ /* 0x000fe20000000f00 */
[----:B------:R-:W-:-:S07]  /*2950*/  MOV R0, R14 ;  /* 0x0000000e00007202 */ /* 0x000fce0000000f00 */
[----:B------:R-:W-:Y:S05]  /*2960*/  WARPSYNC.COLLECTIVE R15, `(.L_x_359) ;  /* 0x000000000f087348 */ /* 0x000fea0003c00000 */
[----:B------:R0:W1:Y:S02]  /*2970*/  SHFL.DOWN P6, R14, R13, R12, R11 ;  /* 0x0800000c0d0e7389 */ /* 0x00006400000c000b */
[----:B01----:R-:W-:Y:S05]  /*2980*/  ENDCOLLECTIVE ;  /* 0x000000000000791b */ /* 0x003fea0003800000 */
.L_x_359:
        /* <DEDUP_REMOVED lines=8> */
.L_x_360:
[----:B------:R-:W-:Y:S01]  /*2a10*/  MOV R13, R5 ;  /* 0x00000005000d7202 */ /* 0x000fe20000000f00 */
[----:B------:R-:W-:-:S07]  /*2a20*/  MOV R0, R14 ;  /* 0x0000000e00007202 */ /* 0x000fce0000000f00 */
[----:B------:R-:W-:Y:S05]  /*2a30*/  WARPSYNC.COLLECTIVE R15, `(.L_x_361) ;  /* 0x000000000f087348 */ /* 0x000fea0003c00000 */
[----:B------:R0:W1:Y:S02]  /*2a40*/  SHFL.DOWN P6, R14, R13, R12, R11 ;  /* 0x0800000c0d0e7389 */ /* 0x00006400000c000b */
[----:B01----:R-:W-:Y:S05]  /*2a50*/  ENDCOLLECTIVE ;  /* 0x000000000000791b */ /* 0x003fea0003800000 */
.L_x_361:
[----:B------:R-:W-:Y:S05]  /*2a60*/  BRA `(.L_x_362) ;  /* 0xffffffe800647947 */ /* 0x000fea000383ffff */
.L_x_331:
[----:B0-----:R-:W-:Y:S01]  /*2a70*/  MOV R13, R2 ;  /* 0x00000002000d7202 */ /* 0x001fe20000000f00 */
[----:B------:R-:W-:Y:S01]  /*2a80*/  HFMA2 R12, -RZ, RZ, 0, 5.9604644775390625e-08 ;  /* 0x00000001ff0c7431 */ /* 0x000fe200000001ff */
[----:B------:R-:W-:Y:S01]  /*2a90*/  MOV R11, 0x1f ;  /* 0x0000001f000b7802 */ /* 0x000fe20000000f00 */
[----:B------:R-:W-:-:S07]  /*2aa0*/  MOV R15, 0xffffffff ;  /* 0xffffffff000f7802 */ /* 0x000fce0000000f00 */
[----:B-----5:R-:W-:Y:S05]  /*2ab0*/  WARPSYNC.COLLECTIVE R15, `(.L_x_363) ;  /* 0x000000000f087348 */ /* 0x020fea0003c00000 */
[----:B------:R0:W1:Y:S02]  /*2ac0*/  SHFL.DOWN P6, R14, R13, R12, R11 ;  /* 0x0800000c0d0e7389 */ /* 0x00006400000c000b */
[----:B01----:R-:W-:Y:S05]  /*2ad0*/  ENDCOLLECTIVE ;  /* 0x000000000000791b */ /* 0x003fea0003800000 */
.L_x_363:
[----:B------:R-:W-:Y:S01]  /*2ae0*/  MOV R13, R3 ;  /* 0x00000003000d7202 */ /* 0x000fe20000000f00 */
[----:B------:R-:W-:-:S07]  /*2af0*/  MOV R0, R14 ;  /* 0x0000000e00007202 */ /* 0x000fce0000000f00 */
[----:B------:R-:W-:Y:S05]  /*2b00*/  WARPSYNC.COLLECTIVE R15, `(.L_x_364) ;  /* 0x000000000f087348 */ /* 0x000fea0003c00000 */
[----:B------:R0:W1:Y:S02]  /*2b10*/  SHFL.DOWN P6, R14, R13, R12, R11 ;  /* 0x0800000c0d0e7389 */ /* 0x00006400000c000b */
[----:B01----:R-:W-:Y:S05]  /*2b20*/  ENDCOLLECTIVE ;  /* 0x000000000000791b */ /* 0x003fea0003800000 */
.L_x_364:
        /* <DEDUP_REMOVED lines=8> */
.L_x_365:
[----:B------:R-:W-:Y:S01]  /*2bb0*/  MOV R13, R5 ;  /* 0x00000005000d7202 */ /* 0x000fe20000000f00 */
[----:B------:R-:W-:-:S07]  /*2bc0*/  MOV R0, R14 ;  /* 0x0000000e00007202 */ /* 0x000fce0000000f00 */
[----:B------:R-:W-:Y:S05]  /*2bd0*/  WARPSYNC.COLLECTIVE R15, `(.L_x_366) ;  /* 0x000000000f087348 */ /* 0x000fea0003c00000 */
[----:B------:R0:W1:Y:S02]  /*2be0*/  SHFL.DOWN P6, R14, R13, R12, R11 ;  /* 0x0800000c0d0e7389 */ /* 0x00006400000c000b */
[----:B01----:R-:W-:Y:S05]  /*2bf0*/  ENDCOLLECTIVE ;  /* 0x000000000000791b */ /* 0x003fea0003800000 */
.L_x_366:
[----:B------:R-:W-:Y:S05]  /*2c00*/  BRA `(.L_x_367) ;  /* 0xffffffec00387947 */ /* 0x000fea000383ffff */
.L_x_337:
[----:B0-----:R-:W-:Y:S01]  /*2c10*/  MOV R13, R2 ;  /* 0x00000002000d7202 */ /* 0x001fe20000000f00 */
[----:B------:R-:W-:Y:S01]  /*2c20*/  HFMA2 R12, -RZ, RZ, 0, 5.9604644775390625e-08 ;  /* 0x00000001ff0c7431 */ /* 0x000fe200000001ff */
[----:B------:R-:W-:Y:S01]  /*2c30*/  MOV R11, 0x1f ;  /* 0x0000001f000b7802 */ /* 0x000fe20000000f00 */
[----:B------:R-:W-:-:S07]  /*2c40*/  MOV R15, 0xffffffff ;  /* 0xffffffff000f7802 */ /* 0x000fce0000000f00 */
[----:B-----5:R-:W-:Y:S05]  /*2c50*/  WARPSYNC.COLLECTIVE R15, `(.L_x_368) ;  /* 0x000000000f087348 */ /* 0x020fea0003c00000 */
[----:B------:R0:W1:Y:S02]  /*2c60*/  SHFL.DOWN P6, R14, R13, R12, R11 ;  /* 0x0800000c0d0e7389 */ /* 0x00006400000c000b */
[----:B01----:R-:W-:Y:S05]  /*2c70*/  ENDCOLLECTIVE ;  /* 0x000000000000791b */ /* 0x003fea0003800000 */
.L_x_368:
[----:B------:R-:W-:Y:S01]  /*2c80*/  MOV R13, R3 ;  /* 0x00000003000d7202 */ /* 0x000fe20000000f00 */
[----:B------:R-:W-:-:S07]  /*2c90*/  MOV R0, R14 ;  /* 0x0000000e00007202 */ /* 0x000fce0000000f00 */
[----:B------:R-:W-:Y:S05]  /*2ca0*/  WARPSYNC.COLLECTIVE R15, `(.L_x_369) ;  /* 0x000000000f087348 */ /* 0x000fea0003c00000 */
[----:B------:R0:W1:Y:S02]  /*2cb0*/  SHFL.DOWN P6, R14, R13, R12, R11 ;  /* 0x0800000c0d0e7389 */ /* 0x00006400000c000b */
[----:B01----:R-:W-:Y:S05]  /*2cc0*/  ENDCOLLECTIVE ;  /* 0x000000000000791b */ /* 0x003fea0003800000 */
.L_x_369:
        /* <DEDUP_REMOVED lines=8> */
.L_x_370:
[----:B------:R-:W-:Y:S01]  /*2d50*/  MOV R13, R5 ;  /* 0x00000005000d7202 */ /* 0x000fe20000000f00 */
[----:B------:R-:W-:-:S07]  /*2d60*/  MOV R0, R14 ;  /* 0x0000000e00007202 */ /* 0x000fce0000000f00 */
[----:B------:R-:W-:Y:S05]  /*2d70*/  WARPSYNC.COLLECTIVE R15, `(.L_x_371) ;  /* 0x000000000f087348 */ /* 0x000fea0003c00000 */
[----:B------:R0:W1:Y:S02]  /*2d80*/  SHFL.DOWN P6, R14, R13, R12, R11 ;  /* 0x0800000c0d0e7389 */ /* 0x00006400000c000b */
[----:B01----:R-:W-:Y:S05]  /*2d90*/  ENDCOLLECTIVE ;  /* 0x000000000000791b */ /* 0x003fea0003800000 */
.L_x_371:
[----:B------:R-:W-:Y:S05]  /*2da0*/  BRA `(.L_x_372) ;  /* 0xfffffff0000c7947 */ /* 0x000fea000383ffff */
.L_x_373:
        /* <DEDUP_REMOVED lines=13> */
.L_x_461:


//--------------------- .text.nvkernel__Z4jacui_F1L1214_12 --------------------------
	.section	.text.nvkernel__Z4jacui_F1L1214_12,"ax",@progbits
	.align	128
        .global         nvkernel__Z4jacui_F1L1214_12
        .type           nvkernel__Z4jacui_F1L1214_12,@function
        .size           nvkernel__Z4jacui_F1L1214_12,(.L_x_462 - nvkernel__Z4jacui_F1L1214_12)
        .other          nvkernel__Z4jacui_F1L1214_12,@"STO_CUDA_ENTRY STV_DEFAULT"
nvkernel__Z4jacui_F1L1214_12:
.text.nvkernel__Z4jacui_F1L1214_12:
[----:B------:R-:W0:Y:S08]  /*0000*/  LDC R1, c[0x0][0x37c] ;  /* 0x0000df00ff017b82 */ /* 0x000e300000000800 */
[----:B------:R-:W1:Y:S01]  /*0010*/  LDC.64 R46, c[0x0][0x400] ;  /* 0x00010000ff2e7b82 */ /* 0x000e620000000a00 */
[----:B------:R-:W1:Y:S01]  /*0020*/  LDCU.128 UR4, c[0x0][0x3f0] ;  /* 0x00007e00ff0477ac */ /* 0x000e620008000c00 */
[----:B------:R-:W2:Y:S06]  /*0030*/  LDCU.128 UR8, c[0x0][0x430] ;  /* 0x00008600ff0877ac */ /* 0x000eac0008000c00 */
[----:B------:R-:W3:Y:S01]  /*0040*/  LDC.64 R34, c[0x0][0x3e8] ;  /* 0x0000fa00ff227b82 */ /* 0x000ee20000000a00 */
[----:B------:R-:W4:Y:S01]  /*0050*/  LDCU.128 UR12, c[0x0][0x460] ;  /* 0x00008c00ff0c77ac */ /* 0x000f220008000c00 */
[----:B------:R-:W5:Y:S06]  /*0060*/  LDCU.128 UR16, c[0x0][0x480] ;  /* 0x00009000ff1077ac */ /* 0x000f6c0008000c00 */
[----:B------:R-:W0:Y:S01]  /*0070*/  LDC.64 R6, c[0x0][0x448] ;  /* 0x00011200ff067b82 */ /* 0x000e220000000a00 */
[----:B------:R-:W0:Y:S01]  /*0080*/  LDCU.64 UR44, c[0x0][0x358] ;  /* 0x00006b00ff2c77ac */ /* 0x000e220008000a00 */
[----:B------:R-:W0:Y:S01]  /*0090*/  LDCU UR58, c[0x0][0x380] ;  /* 0x00007000ff3a77ac */ /* 0x000e220008000800 */
[----:B-1----:R-:W3:Y:S05]  /*00a0*/  DMUL R2, R46, UR6 ;  /* 0x000000062e027c28 */ /* 0x002eea0008000000 */
[----:B------:R-:W1:Y:S01]  /*00b0*/  LDC.64 R8, c[0x0][0x440] ;  /* 0x00011000ff087b82 */ /* 0x000e620000000a00 */
[----:B------:R-:W0:Y:S01]  /*00c0*/  LDCU.64 UR46, c[0x0][0x3d8] ;  /* 0x00007b00ff2e77ac */ /* 0x000e220008000a00 */
[----:B------:R-:W0:Y:S06]  /*00d0*/  LDCU UR59, c[0x0][0x380] ;  /* 0x00007000ff3b77ac */ /* 0x000e2c0008000800 */
[----:B------:R-:W0:Y:S01]  /*00e0*/  LDC.64 R56, c[0x0][0x3e0] ;  /* 0x0000f800ff387b82 */ /* 0x000e220000000a00 */
[----:B------:R-:W0:Y:S01]  /*00f0*/  LDCU.64 UR48, c[0x0][0x388] ;  /* 0x00007100ff3077ac */ /* 0x000e220008000a00 */
[----:B------:R-:W0:Y:S06]  /*0100*/  LDCU.64 UR50, c[0x0][0x410] ;  /* 0x00008200ff3277ac */ /* 0x000e2c0008000a00 */
[----:B------:R-:W0:Y:S01]  /*0110*/  LDC.64 R10, c[0x0][0x478] ;  /* 0x00011e00ff0a7b82 */ /* 0x000e220000000a00 */
[----:B------:R-:W0:Y:S01]  /*0120*/  LDCU.64 UR52, c[0x0][0x3f8] ;  /* 0x00007f00ff3477ac */ /* 0x000e220008000a00 */
[----:B------:R-:W0:Y:S06]  /*0130*/  LDCU.64 UR54, c[0x0][0x480] ;  /* 0x00009000ff3677ac */ /* 0x000e2c0008000a00 */
[----:B------:R-:W0:Y:S01]  /*0140*/  LDC.64 R48, c[0x0][0x418] ;  /* 0x00010600ff307b82 */ /* 0x000e220000000a00 */
[----:B------:R-:W0:Y:S01]  /*0150*/  LDCU.64 UR56, c[0x0][0x3e8] ;  /* 0x00007d00ff3877ac */ /* 0x000e220008000a00 */
[----:B------:R-:W0:Y:S06]  /*0160*/  LDCU.128 UR20, c[0x0][0x450] ;  /* 0x00008a00ff1477ac */ /* 0x000e2c0008000c00 */
[----:B------:R-:W0:Y:S01]  /*0170*/  LDC.64 R50, c[0x0][0x410] ;  /* 0x00010400ff327b82 */ /* 0x000e220000000a00 */
[----:B------:R-:W0:Y:S01]  /*0180*/  LDCU.128 UR24, c[0x0][0x470] ;  /* 0x00008e00ff1877ac */ /* 0x000e220008000c00 */
[----:B------:R-:W0:Y:S06]  /*0190*/  LDCU.128 UR28, c[0x0][0x390] ;  /* 0x00007200ff1c77ac */ /* 0x000e2c0008000c00 */
[----:B------:R-:W0:Y:S01]  /*01a0*/  LDC.64 R60, c[0x0][0x408] ;  /* 0x00010200ff3c7b82 */ /* 0x000e220000000a00 */
[----:B------:R-:W0:Y:S01]  /*01b0*/  LDCU.128 UR32, c[0x0][0x3a0] ;  /* 0x00007400ff2077ac */ /* 0x000e220008000c00 */
[----:B------:R-:W0:Y:S06]  /*01c0*/  LDCU.128 UR36, c[0x0][0x3b0] ;  /* 0x00007600ff2477ac */ /* 0x000e2c0008000c00 */
[----:B------:R-:W1:Y:S01]  /*01d0*/  S2UR UR6, SR_CTAID.X ;  /* 0x00000000000679c3 */ /* 0x000e620000002500 */
[----:B------:R-:W0:Y:S07]  /*01e0*/  LDCU.128 UR40, c[0x0][0x3c0] ;  /* 0x00007800ff2877ac */ /* 0x000e2e0008000c00 */
[----:B------:R-:W0:Y:S03]  /*01f0*/  LDC R0, c[0x0][0x3d0] ;  /* 0x0000f400ff007b82 */ /* 0x000e260000000800 */
[----:B---3--:R3:W-:Y:S05]  /*0200*/  DFMA R34, R34, UR4, R2 ;  /* 0x0000000422227c2b */ /* 0x0087ea0008000002 */
[----:B------:R-:W0:Y:S08]  /*0210*/  LDC.64 R146, c[0x0][0x408] ;  /* 0x00010200ff927b82 */ /* 0x000e300000000a00 */
[----:B---3--:R-:W3:Y:S01]  /*0220*/  LDC.64 R2, c[0x0][0x428] ;  /* 0x00010a00ff027b82 */ /* 0x008ee20000000a00 */
[----:B-1----:R-:W-:-:S06]  /*0230*/  UIMAD.WIDE.U32 UR6, UR6, 0x80, URZ ;  /* 0x00000080060678a5 */ /* 0x002fcc000f8e00ff */
[----:B------:R-:W-:-:S15]  /*0240*/  MOV.64 R62, UR6 ;  /* 0x00000006003e7c02 */ /* 0x000fde0008010f00 */
[----:B------:R-:W-:-:S14]  /*0250*/  NOP ;  /* 0x0000000000007918 */ /* 0x000fdc0000000000 */
[----:B------:R-:W-:-:S15]  /*0260*/  NOP ;  /* 0x0000000000007918 */ /* 0x000fde0000000000 */
[----:B--2---:R-:W3:-:S15]  /*0270*/  DMUL R4, R46, UR8 ;  /* 0x000000082e047c28 */ /* 0x004ede0008000000 */
[----:B------:R-:W-:-:S04]  /*0280*/  NOP ;  /* 0x0000000000007918 */ /* 0x000fc80000000000 */
[----:B------:R-:W-:-:S15]  /*0290*/  NOP ;  /* 0x0000000000007918 */ /* 0x000fde0000000000 */
[----:B------:R-:W-:-:S15]  /*02a0*/  NOP ;  /* 0x0000000000007918 */ /* 0x000fde0000000000 */
[----:B------:R-:W-:-:S15]  /*02b0*/  NOP ;  /* 0x0000000000007918 */ /* 0x000fde0000000000 */
[----:B---3--:R1:W-:Y:S02]  /*02c0*/  DFMA R2, R2, UR4, R4 ;  /* 0x0000000402027c2b */ /* 0x0083e40008000004 */
[----:B-1----:R-:W1:-:S15]  /*02d0*/  LDC.64 R4, c[0x0][0x420] ;  /* 0x00010800ff047b82 */ /* 0x002e5e0000000a00 */
[----:B------:R-:W-:Y:S02]  /*02e0*/  NOP ;  /* 0x0000000000007918 */ /* 0x000fe40000000000 */
        /* <DEDUP_REMOVED lines=8> */
[----:B0-----:R0:W-:Y:S02]  /*0370*/  DFMA R8, R8, UR4, R6 ;  /* 0x0000000408087c2b */ /* 0x0011e40008000006 */
[----:B0-----:R-:W0:-:S15]  /*0380*/  LDC.64 R6, c[0x0][0x458] ;  /* 0x00011600ff067b82 */ /* 0x001e1e0000000a00 */
[----:B------:R-:W-:Y:S02]  /*0390*/  NOP ;  /* 0x0000000000007918 */ /* 0x000fe40000000000 */
        /* <DEDUP_REMOVED lines=8> */
[----:B----4-:R-:W0:-:S15]  /*0420*/  DMUL R4, R46, UR12 ;  /* 0x0000000c2e047c28 */ /* 0x010e1e0008000000 */
[----:B------:R-:W-:-:S04]  /*0430*/  NOP ;  /* 0x0000000000007918 */ /* 0x000fc80000000000 */
[----:B------:R-:W-:-:S15]  /*0440*/  NOP ;  /* 0x0000000000007918 */ /* 0x000fde0000000000 */
[----:B------:R-:W-:-:S15]  /*0450*/  NOP ;  /* 0x0000000000007918 */ /* 0x000fde0000000000 */
[----:B------:R-:W-:-:S15]  /*0460*/  NOP ;  /* 0x0000000000007918 */ /* 0x000fde0000000000 */
[----:B0-----:R0:W1:Y:S02]  /*0470*/  DFMA R4, R6, UR4, R4 ;  /* 0x0000000406047c2b */ /* 0x0010640008000004 */
[----:B0-----:R-:W1:-:S15]  /*0480*/  LDC.64 R6, c[0x0][0x450] ;  /* 0x00011400ff067b82 */ /* 0x001e5e0000000a00 */
        /* <DEDUP_REMOVED lines=9> */
[----:B-----5:R-:W0:-:S15]  /*0520*/  DMUL R6, R46, UR16 ;  /* 0x000000102e067c28 */ /* 0x020e1e0008000000 */
        /* <DEDUP_REMOVED lines=10> */
[----:B------:R-:W-:-:S15]  /*05d0*/  DFMA R18, R48, R50, -UR14 ;  /* 0x8000000e30127e2b */ /* 0x000fde0008000032 */
[----:B------:R-:W-:-:S04]  /*05e0*/  NOP ;  /* 0x0000000000007918 */ /* 0x000fc80000000000 */
[----:B------:R-:W-:-:S15]  /*05f0*/  NOP ;  /* 0x0000000000007918 */ /* 0x000fde0000000000 */
[----:B------:R-:W-:-:S15]  /*0600*/  NOP ;  /* 0x0000000000007918 */ /* 0x000fde0000000000 */
[----:B------:R-:W-:-:S15]  /*0610*/  NOP ;  /* 0x0000000000007918 */ /* 0x000fde0000000000 */
[----:B------:R-:W1:-:S15]  /*0620*/  DADD R20, R50, -UR14 ;  /* 0x8000000e32147e29 */ /* 0x000e5e0008000000 */
        /* <DEDUP_REMOVED lines=14> */
[----:B------:R-:W-:-:S15]  /*0710*/  DADD R28, -R46, -UR4 ;  /* 0x800000042e1c7e29 */ /* 0x000fde0008000100 */
[----:B------:R-:W-:-:S04]  /*0720*/  NOP ;  /* 0x0000000000007918 */ /* 0x000fc80000000000 */
[----:B------:R-:W-:-:S15]  /*0730*/  NOP ;  /* 0x0000000000007918 */ /* 0x000fde0000000000 */
[----:B------:R-:W-:-:S15]  /*0740*/  NOP ;  /* 0x0000000000007918 */ /* 0x000fde0000000000 */
[----:B------:R-:W-:-:S15]  /*0750*/  NOP ;  /* 0x0000000000007918 */ /* 0x000fde0000000000 */
[----:B------:R-:W-:-:S15]  /*0760*/  DADD R40, R46, UR4 ;  /* 0x000000042e287e29 */ /* 0x000fde0008000000 */
[----:B------:R-:W-:-:S04]  /*0770*/  NOP ;  /* 0x0000000000007918 */ /* 0x000fc80000000000 */
[----:B------:R-:W-:-:S15]  /*0780*/  NOP ;  /* 0x0000000000007918 */ /* 0x000fde0000000000 */
[----:B------:R-:W-:-:S15]  /*0790*/  NOP ;  /* 0x0000000000007918 */ /* 0x000fde0000000000 */
[----:B------:R-:W-:-:S15]  /*07a0*/  NOP ;  /* 0x0000000000007918 */ /* 0x000fde0000000000 */
[----:B------:R-:W-:-:S15]  /*07b0*/  DMUL R16, R60, UR4 ;  /* 0x000000043c107c28 */ /* 0x000fde0008000000 */
[----:B------:R-:W-:-:S04]  /*07c0*/  NOP ;  /* 0x0000000000007918 */ /* 0x000fc80000000000 */
[----:B------:R-:W-:-:S15]  /*07d0*/  NOP ;  /* 0x0000000000007918 */ /* 0x000fde0000000000 */
[----:B------:R-:W-:-:S15]  /*07e0*/  NOP ;  /* 0x0000000000007918 */ /* 0x000fde0000000000 */
[----:B------:R-:W-:-:S15]  /*07f0*/  NOP ;  /* 0x0000000000007918 */ /* 0x000fde0000000000 */
[----:B------:R-:W-:-:S15]  /*0800*/  DFMA R30, R46, -R48, -UR4 ;  /* 0x800000042e1e7e2b */ /* 0x000fde0008000830 */
[----:B------:R-:W-:-:S04]  /*0810*/  NOP ;  /* 0x0000000000007918 */ /* 0x000fc80000000000 */
[----:B------:R-:W-:-:S15]  /*0820*/  NOP ;  /* 0x0000000000007918 */ /* 0x000fde0000000000 */
[----:B------:R-:W-:-:S15]  /*0830*/  NOP ;  /* 0x0000000000007918 */ /* 0x000fde0000000000 */
[----:B------:R-:W-:-:S15]  /*0840*/  NOP ;  /* 0x0000000000007918 */ /* 0x000fde0000000000 */
[----:B------:R-:W-:-:S15]  /*0850*/  DFMA R36, -R48, UR4, -R46 ;  /* 0x0000000430247c2b */ /* 0x000fde000800092e */
[----:B------:R-:W-:-:S04]  /*0860*/  NOP ;  /* 0x0000000000007918 */ /* 0x000fc80000000000 */
[----:B------:R-:W-:-:S15]  /*0870*/  NOP ;  /* 0x0000000000007918 */ /* 0x000fde0000000000 */
[----:B------:R-:W-:-:S15]  /*0880*/  NOP ;  /* 0x0000000000007918 */ /* 0x000fde0000000000 */
[----:B------:R-:W-:-:S15]  /*0890*/  NOP ;  /* 0x0000000000007918 */ /* 0x000fde0000000000 */
[----:B------:R-:W-:-:S15]  /*08a0*/  DFMA R32, R46, R48, UR4 ;  /* 0x000000042e207e2b */ /* 0x000fde0008000030 */
[----:B------:R-:W-:-:S04]  /*08b0*/  NOP ;  /* 0x0000000000007918 */ /* 0x000fc80000000000 */
[----:B------:R-:W-:-:S15]  /*08c0*/  NOP ;  /* 0x0000000000007918 */ /* 0x000fde0000000000 */
[----:B------:R-:W-:-:S15]  /*08d0*/  NOP ;  /* 0x0000000000007918 */ /* 0x000fde0000000000 */
[----:B------:R-:W-:-:S15]  /*08e0*/  NOP ;  /* 0x0000000000007918 */ /* 0x000fde0000000000 */
[----:B------:R-:W-:-:S15]  /*08f0*/  DFMA R38, R48, UR4, R46 ;  /* 0x0000000430267c2b */ /* 0x000fde000800002e */
[----:B------:R-:W-:-:S04]  /*0900*/  NOP ;  /* 0x0000000000007918 */ /* 0x000fc80000000000 */
[----:B------:R-:W-:-:S15]  /*0910*/  NOP ;  /* 0x0000000000007918 */ /* 0x000fde0000000000 */
[----:B------:R-:W-:-:S15]  /*0920*/  NOP ;  /* 0x0000000000007918 */ /* 0x000fde0000000000 */
[----:B------:R-:W-:-:S15]  /*0930*/  NOP ;  /* 0x0000000000007918 */ /* 0x000fde0000000000 */
[----:B------:R-:W3:-:S15]  /*0940*/  DMUL R24, R18, UR4 ;  /* 0x0000000412187c28 */ /* 0x000ede0008000000 */
[----:B------:R-:W-:-:S04]  /*0950*/  NOP ;  /* 0x0000000000007918 */ /* 0x000fc80000000000 */
[----:B------:R-:W-:-:S15]  /*0960*/  NOP ;  /* 0x0000000000007918 */ /* 0x000fde0000000000 */
[----:B------:R-:W-:-:S15]  /*0970*/  NOP ;  /* 0x0000000000007918 */ /* 0x000fde0000000000 */
[----:B------:R-:W-:-:S15]  /*0980*/  NOP ;  /* 0x0000000000007918 */ /* 0x000fde0000000000 */
[----:B-1----:R-:W1:-:S15]  /*0990*/  DFMA R42, R20, UR4, R22 ;  /* 0x00000004142a7c2b */ /* 0x002e5e0008000016 */
[----:B------:R-:W-:-:S04]  /*09a0*/  NOP ;  /* 0x0000000000007918 */ /* 0x000fc80000000000 */
[----:B------:R-:W-:-:S15]  /*09b0*/  NOP ;  /* 0x0000000000007918 */ /* 0x000fde0000000000 */
[----:B------:R-:W-:-:S15]  /*09c0*/  NOP ;  /* 0x0000000000007918 */ /* 0x000fde0000000000 */
[----:B------:R-:W-:-:S15]  /*09d0*/  NOP ;  /* 0x0000000000007918 */ /* 0x000fde0000000000 */
[----:B--2---:R-:W-:Y:S01]  /*09e0*/  DFMA R54, R20, UR4, R26 ;  /* 0x0000000414367c2b */ /* 0x004fe2000800001a */
[----:B------:R-:W2:-:S15]  /*09f0*/  LDCU.64 UR4, c[0x0][0x3d8] ;  /* 0x00007b00ff0477ac */ /* 0x000e9e0008000a00 */
[----:B------:R-:W-:-:S03]  /*0a00*/  NOP ;  /* 0x0000000000007918 */ /* 0x000fc60000000000 */
[----:B------:R-:W-:-:S15]  /*0a10*/  NOP ;  /* 0x0000000000007918 */ /* 0x000fde0000000000 */
[----:B------:R-:W-:-:S15]  /*0a20*/  NOP ;  /* 0x0000000000007918 */ /* 0x000fde0000000000 */
[----:B------:R-:W-:-:S15]  /*0a30*/  NOP ;  /* 0x0000000000007918 */ /* 0x000fde0000000000 */
[----:B------:R-:W-:Y:S01]  /*0a40*/  DFMA R8, R56, UR10, R8 ;  /* 0x0000000a38087c2b */ /* 0x000fe20008000008 */
[----:B------:R-:W4:-:S15]  /*0a50*/  LDCU.128 UR8, c[0x0][0x490] ;  /* 0x00009200ff0877ac */ /* 0x000f1e0008000c00 */
[----:B------:R-:W-:-:S03]  /*0a60*/  NOP ;  /* 0x0000000000007918 */ /* 0x000fc60000000000 */
[----:B------:R-:W-:-:S15]  /*0a70*/  NOP ;  /* 0x0000000000007918 */ /* 0x000fde0000000000 */
[----:B------:R-:W-:-:S15]  /*0a80*/  NOP ;  /* 0x0000000000007918 */ /* 0x000fde0000000000 */
[----:B------:R-:W-:-:S15]  /*0a90*/  NOP ;  /* 0x0000000000007918 */ /* 0x000fde0000000000 */
[----:B---3--:R-:W3:-:S15]  /*0aa0*/  DFMA R44, R20, R46, R24 ;  /* 0x0000002e142c722b */ /* 0x008ede0000000018 */
        /* <DEDUP_REMOVED lines=9> */
[----:B------:R-:W-:-:S15]  /*0b40*/  DFMA R52, R56, -R48, R28 ;  /* 0x800000303834722b */ /* 0x000fde000000001c */
[----:B------:R-:W-:-:S04]  /*0b50*/  NOP ;  /* 0x0000000000007918 */ /* 0x000fc80000000000 */
[----:B------:R-:W-:-:S15]  /*0b60*/  NOP ;  /* 0x0000000000007918 */ /* 0x000fde0000000000 */
[----:B------:R-:W-:-:S15]  /*0b70*/  NOP ;  /* 0x0000000000007918 */ /* 0x000fde0000000000 */
[----:B------:R-:W-:-:S15]  /*0b80*/  NOP ;  /* 0x0000000000007918 */ /* 0x000fde0000000000 */
[----:B--2---:R-:W-:Y:S01]  /*0b90*/  DFMA R58, R56, UR4, R34 ;  /* 0x00000004383a7c2b */ /* 0x004fe20008000022 */
[----:B------:R-:W2:Y:S02]  /*0ba0*/  LDCU UR4, c[0x0][0x370] ;  /* 0x00006e00ff0477ac */ /* 0x000ea40008000800 */
[----:B--2---:R-:W-:-:S15]  /*0bb0*/  UIMAD.WIDE.U32 UR4, UR4, 0x80, URZ ;  /* 0x00000080040478a5 */ /* 0x004fde000f8e00ff */
[----:B------:R-:W-:Y:S01]  /*0bc0*/  NOP ;  /* 0x0000000000007918 */ /* 0x000fe20000000000 */
        /* <DEDUP_REMOVED lines=13> */
[----:B------:R-:W-:-:S15]  /*0ca0*/  DADD R46, R40, R56 ;  /* 0x00000000282e7229 */ /* 0x000fde0000000038 */
        /* <DEDUP_REMOVED lines=9> */
[----:B------:R-:W-:Y:S01]  /*0d40*/  DMUL R10, R60, UR18 ;  /* 0x000000123c0a7c28 */ /* 0x000fe20008000000 */
[----:B------:R-:W0:-:S15]  /*0d50*/  LDCU.128 UR16, c[0x0][0x430] ;  /* 0x00008600ff1077ac */ /* 0x000e1e0008000c00 */
[----:B------:R-:W-:-:S03]  /*0d60*/  NOP ;  /* 0x0000000000007918 */ /* 0x000fc60000000000 */
[----:B------:R-:W-:-:S15]  /*0d70*/  NOP ;  /* 0x0000000000007918 */ /* 0x000fde0000000000 */
[----:B------:R-:W-:-:S15]  /*0d80*/  NOP ;  /* 0x0000000000007918 */ /* 0x000fde0000000000 */
[----:B------:R-:W-:-:S15]  /*0d90*/  NOP ;  /* 0x0000000000007918 */ /* 0x000fde0000000000 */
[----:B----4-:R-:W-:-:S15]  /*0da0*/  DMUL R12, R60, UR8 ;  /* 0x000000083c0c7c28 */ /* 0x010fde0008000000 */
[----:B------:R-:W-:-:S04]  /*0db0*/  NOP ;  /* 0x0000000000007918 */ /* 0x000fc80000000000 */
[----:B------:R-:W-:-:S15]  /*0dc0*/  NOP ;  /* 0x0000000000007918 */ /* 0x000fde0000000000 */
[----:B------:R-:W-:-:S15]  /*0dd0*/  NOP ;  /* 0x0000000000007918 */ /* 0x000fde0000000000 */
[----:B------:R-:W-:-:S15]  /*0de0*/  NOP ;  /* 0x0000000000007918 */ /* 0x000fde0000000000 */
[----:B------:R-:W-:Y:S01]  /*0df0*/  DMUL R14, R60, UR10 ;  /* 0x0000000a3c0e7c28 */ /* 0x000fe20008000000 */
[----:B------:R-:W1:-:S15]  /*0e00*/  LDCU.128 UR8, c[0x0][0x440] ;  /* 0x00008800ff0877ac */ /* 0x000e5e0008000c00 */
[----:B------:R-:W-:-:S03]  /*0e10*/  NOP ;  /* 0x0000000000007918 */ /* 0x000fc60000000000 */
        /* <DEDUP_REMOVED lines=8> */
[----:B------:R2:W-:Y:S02]  /*0ea0*/  DADD R42, R60, R60 ;  /* 0x000000003c2a7229 */ /* 0x0005e4000000003c */
[----:B--2---:R-:W2:Y:S01]  /*0eb0*/  S2R R60, SR_TID.X ;  /* 0x00000000003c7919 */ /* 0x004ea20000002100 */
[----:B------:R-:W-:Y:S01]  /*0ec0*/  MOV R61, R63 ;  /* 0x0000003f003d7202 */ /* 0x000fe20000000f00 */
[----:B--2---:R-:W-:-:S15]  /*0ed0*/  LOP3.LUT R60, R60, UR6, RZ, 0xfc, !PT ;  /* 0x000000063c3c7c12 */ /* 0x004fde000f8efcff */
        /* <DEDUP_REMOVED lines=8> */
[----:B------:R-:W-:-:S15]  /*0f60*/  DFMA R26, -R48, R50, UR14 ;  /* 0x0000000e301a7e2b */ /* 0x000fde0008000132 */
[----:B------:R-:W-:-:S04]  /*0f70*/  NOP ;  /* 0x0000000000007918 */ /* 0x000fc80000000000 */
[----:B------:R-:W-:-:S15]  /*0f80*/  NOP ;  /* 0x0000000000007918 */ /* 0x000fde0000000000 */
[----:B------:R-:W-:-:S15]  /*0f90*/  NOP ;  /* 0x0000000000007918 */ /* 0x000fde0000000000 */
[----:B------:R-:W-:-:S15]  /*0fa0*/  NOP ;  /* 0x0000000000007918 */ /* 0x000fde0000000000 */
[----:B------:R-:W2:-:S15]  /*0fb0*/  DADD R48, R30, -R56 ;  /* 0x000000001e307229 */ /* 0x000e9e0000000838 */
        /* <DEDUP_REMOVED lines=9> */
[----:B------:R-:W4:-:S15]  /*1050*/  DADD R50, R36, -R56 ;  /* 0x0000000024327229 */ /* 0x000f1e0000000838 */
        /* <DEDUP_REMOVED lines=9> */
[----:B---3--:R-:W-:-:S15]  /*10f0*/  DFMA R36, R20, R56, R44 ;  /* 0x000000381424722b */ /* 0x008fde000000002c */
[----:B------:R-:W-:-:S04]  /*1100*/  NOP ;  /* 0x0000000000007918 */ /* 0x000fc80000000000 */
[----:B------:R-:W-:-:S15]  /*1110*/  NOP ;  /* 0x0000000000007918 */ /* 0x000fde0000000000 */
[----:B------:R-:W-:-:S15]  /*1120*/  NOP ;  /* 0x0000000000007918 */ /* 0x000fde0000000000 */
[----:B------:R-:W-:-:S15]  /*1130*/  NOP ;  /* 0x0000000000007918 */ /* 0x000fde0000000000 */
[----:B------:R3:W-:Y:S02]  /*1140*/  DFMA R38, R20, R56, R54 ;  /* 0x000000381426722b */ /* 0x0007e40000000036 */
[----:B---3--:R-:W3:Y:S08]  /*1150*/  LDC.64 R54, c[0x0][0x460] ;  /* 0x00011800ff367b82 */ /* 0x008ef00000000a00 */
[----:B------:R-:W0:-:S15]  /*1160*/  LDC.64 R56, c[0x0][0x468] ;  /* 0x00011a00ff387b82 */ /* 0x000e1e0000000a00 */
[----:B------:R-:W-:-:S09]  /*1170*/  NOP ;  /* 0x0000000000007918 */ /* 0x000fd20000000000 */
[----:B------:R-:W-:-:S15]  /*1180*/  NOP ;  /* 0x0000000000007918 */ /* 0x000fde0000000000 */
[----:B------:R-:W-:-:S15]  /*1190*/  NOP ;  /* 0x0000000000007918 */ /* 0x000fde0000000000 */
[----:B--2---:R-:W-:-:S15]  /*11a0*/  DMUL R48, R42, R48 ;  /* 0x000000302a307228 */ /* 0x004fde0000000000 */
[----:B------:R-:W-:-:S04]  /*11b0*/  NOP ;  /* 0x0000000000007918 */ /* 0x000fc80000000000 */
[----:B------:R-:W-:-:S15]  /*11c0*/  NOP ;  /* 0x0000000000007918 */ /* 0x000fde0000000000 */
[----:B------:R-:W-:-:S15]  /*11d0*/  NOP ;  /* 0x0000000000007918 */ /* 0x000fde0000000000 */
[----:B------:R-:W-:-:S15]  /*11e0*/  NOP ;  /* 0x0000000000007918 */ /* 0x000fde0000000000 */
[----:B----4-:R-:W-:-:S15]  /*11f0*/  DMUL R50, R42, R50 ;  /* 0x000000322a327228 */ /* 0x010fde0000000000 */
        /* <DEDUP_REMOVED lines=9> */
[----:B------:R-:W-:-:S15]  /*1290*/  DFMA R58, R58, R42, 1 ;  /* 0x3ff000003a3a742b */ /* 0x000fde000000002a */
        /* <DEDUP_REMOVED lines=14> */
[----:B--2---:R-:W2:Y:S02]  /*1380*/  DMUL R46, R46, UR14 ;  /* 0x0000000e2e2e7c28 */ /* 0x004ea40008000000 */
[----:B0123--:R-:W4:Y:S02]  /*1390*/  LDCU.128 UR12, c[0x0][0x420] ;  /* 0x00008400ff0c77ac */ /* 0x00ff240008000c00 */
.L_x_376:
[----:B------:R-:W-:Y:S01]  /*13a0*/  ISETP.GE.AND P0, PT, R60, UR59, PT ;  /* 0x0000003b3c007c0c */ /* 0x000fe2000bf06270 */
[----:B------:R-:W-:Y:S01]  /*13b0*/  UIADD3 UR58, UPT, UPT, -UR4, UR58, URZ ;  /* 0x0000003a043a7290 */ /* 0x000fe2000fffe1ff */
[----:B------:R-:W-:Y:S03]  /*13c0*/  BSSY.RECONVERGENT B0, `(.L_x_374) ;  /* 0x00006e3000007945 */ /* 0x000fe60003800200 */
[----:B------:R-:W-:-:S08]  /*13d0*/  UISETP.GT.AND UP0, UPT, UR58, URZ, UPT ;  /* 0x000000ff3a00728c */ /* 0x000fd0000bf04270 */
[----:B0-----:R-:W-:Y:S05]  /*13e0*/  @P0 BRA `(.L_x_375) ;  /* 0x0000006c00800947 */ /* 0x001fea0003800000 */
[----:B------:R-:W-:Y:S01]  /*13f0*/  HFMA2 R112, -RZ, RZ, 0, 0 ;  /* 0x00000000ff707431 */ /* 0x000fe200000001ff */
[----:B------:R-:W-:Y:S01]  /*1400*/  MOV R113, R60 ;  /* 0x0000003c00717202 */ /* 0x000fe20000000f00 */
[----:B------:R-:W-:-:S04]  /*1410*/  UMOV.64 UR6, 0x100000000 ;  /* 0x0100000000067482 */ /* 0x000fc80008000000 */
[----:B------:R-:W-:-:S05]  /*1420*/  IADD.64 R62, R112, UR6 ;  /* 0x00000006703e7c35 */ /* 0x000fca000f8e0200 */
[----:B------:R-:W-:Y:S01]  /*1430*/  SHF.R.S32.HI R65, RZ, 0x1f, R63 ;  /* 0x0000001fff417819 */ /* 0x000fe2000001143f */
[----:B------:R-:W-:-:S05]  /*1440*/  MOV R64, R63 ;  /* 0x0000003f00407202 */ /* 0x000fca0000000f00 */
[----:B------:R-:W-:-:S05]  /*1450*/  IMAD.WIDE R64, R0, 0x1e7b, R64 ;  /* 0x00001e7b00407825 */ /* 0x000fca00078e0240 */
[C---:B------:R-:W-:Y:S01]  /*1460*/  SHF.L.U64.HI R65, R64.reuse, 0x2, R65 ;  /* 0x0000000240417819 */ /* 0x040fe20000010241 */
[----:B------:R-:W-:-:S05]  /*1470*/  IMAD.SHL.U32 R64, R64, 0x4, RZ ;  /* 0x0000000440407824 */ /* 0x000fca00078e00ff */
[C---:B------:R-:W-:Y:S02]  /*1480*/  IADD.64 R66, R64.reuse, UR48 ;  /* 0x0000003040427c35 */ /* 0x040fe4000f8e0200 */
[----:B------:R-:W-:-:S04]  /*1490*/  IADD.64 R64, R64, UR28 ;  /* 0x0000001c40407c35 */ /* 0x000fc8000f8e0200 */
[----:B------:R-:W2:Y:S04]  /*14a0*/  LDG.E.CONSTANT R68, desc[UR44][R66.64] ;  /* 0x0000002c42447981 */ /* 0x000ea8000c1e9900 */
[----:B------:R0:W3:Y:S01]  /*14b0*/  LDG.E.CONSTANT R72, desc[UR44][R64.64] ;  /* 0x0000002c40487981 */ /* 0x0000e2000c1e9900 */
[--C-:B------:R-:W-:Y:S01]  /*14c0*/  SHF.R.S64 R76, R62, 0x1d, R63.reuse ;  /* 0x0000001d3e4c7819 */ /* 0x100fe2000000103f */
[----:B------:R-:W-:Y:S01]  /*14d0*/  UMOV.64 UR6, 0xcb3500000000 ;  /* 0x3500000000067482 */ /* 0x000fe200080000cb */
[----:B------:R-:W-:Y:S01]  /*14e0*/  SHF.R.S32.HI R77, RZ, 0x1d, R63 ;  /* 0x0000001dff4d7819 */ /* 0x000fe2000001143f */
[----:B------:R-:W-:Y:S02]  /*14f0*/  IADD.64 R70, R112, UR6 ;  /* 0x0000000670467c35 */ /* 0x000fe4000f8e0200 */
[----:B------:R-:W-:Y:S01]  /*1500*/  UMOV.64 UR6, 0x1966900000000 ;  /* 0x6900000000067482 */ /* 0x000fe20008000196 */
[----:B------:R-:W-:Y:S01]  /*1510*/  UMOV.64 UR60, 0x2619d00000000 ;  /* 0x9d000000003c7482 */ /* 0x000fe20008000261 */
[----:B------:R-:W-:Y:S01]  /*1520*/  UMOV.64 UR62, 0x32cd100000000 ;  /* 0xd1000000003e7482 */ /* 0x000fe2000800032c */
[----:B------:R-:W-:Y:S01]  /*1530*/  SHF.R.S64 R110, R70, 0x1d, R71 ;  /* 0x0000001d466e7819 */ /* 0x000fe20000001047 */
[----:B0-----:R-:W-:-:S02]  /*1540*/  IADD.64 R64, R112, UR6 ;  /* 0x0000000670407c35 */ /* 0x001fc4000f8e0200 */
[----:B------:R-:W-:-:S03]  /*1550*/  IADD.64 R66, R112, UR60 ;  /* 0x0000003c70427c35 */ /* 0x000fc6000f8e0200 */
[----:B------:R-:W-:Y:S01]  /*1560*/  SHF.R.S32.HI R111, RZ, 0x1d, R71 ;  /* 0x0000001dff6f7819 */ /* 0x000fe20000011447 */
[----:B------:R-:W-:-:S03]  /*1570*/  IADD.64 R70, R112, UR62 ;  /* 0x0000003e70467c35 */ /* 0x000fc6000f8e0200 */
[--C-:B------:R-:W-:Y:S02]  /*1580*/  SHF.R.S64 R104, R64, 0x1d, R65.reuse ;  /* 0x0000001d40687819 */ /* 0x100fe40000001041 */
[----:B------:R-:W-:Y:S01]  /*1590*/  SHF.R.S32.HI R105, RZ, 0x1d, R65 ;  /* 0x0000001dff697819 */ /* 0x000fe20000011441 */
[----:B------:R-:W-:-:S03]  /*15a0*/  IADD.64 R64, R110, UR32 ;  /* 0x000000206e407c35 */ /* 0x000fc6000f8e0200 */
[--C-:B------:R-:W-:Y:S02]  /*15b0*/  SHF.R.S64 R108, R66, 0x1d, R67.reuse ;  /* 0x0000001d426c7819 */ /* 0x100fe40000001043 */
[----:B------:R-:W-:Y:S01]  /*15c0*/  SHF.R.S32.HI R109, RZ, 0x1d, R67 ;  /* 0x0000001dff6d7819 */ /* 0x000fe20000011443 */
[----:B------:R-:W-:-:S03]  /*15d0*/  IADD.64 R66, R104, UR32 ;  /* 0x0000002068427c35 */ /* 0x000fc6000f8e0200 */
[--C-:B------:R-:W-:Y:S02]  /*15e0*/  SHF.R.S64 R106, R70, 0x1d, R71.reuse ;  /* 0x0000001d466a7819 */ /* 0x100fe40000001047 */
[----:B------:R-:W-:-:S05]  /*15f0*/  SHF.R.S32.HI R107, RZ, 0x1d, R71 ;  /* 0x0000001dff6b7819 */ /* 0x000fca0000011447 */
[----:B------:R-:W-:-:S03]  /*1600*/  IADD.64 R70, R106, UR32 ;  /* 0x000000206a467c35 */ /* 0x000fc6000f8e0200 */
[----:B--2---:R-:W-:Y:S02]  /*1610*/  SHF.R.S32.HI R69, RZ, 0x1f, R68 ;  /* 0x0000001fff457819 */ /* 0x004fe40000011444 */
[--C-:B---3--:R-:W-:Y:S02]  /*1620*/  IADD3 R75, PT, PT, -R68, R0, -R72.reuse ;  /* 0x00000000444b7210 */ /* 0x108fe40007ffe948 */
[----:B------:R-:W-:-:S03]  /*1630*/  SHF.R.S32.HI R73, RZ, 0x1f, R72 ;  /* 0x0000001fff497819 */ /* 0x000fc60000011448 */
[----:B------:R-:W-:-:S04]  /*1640*/  IMAD.WIDE R68, R75, 0x67, R68 ;  /* 0x000000674b447825 */ /* 0x000fc800078e0244 */
[----:B------:R-:W-:Y:S02]  /*1650*/  IMAD R69, R69, 0x67, RZ ;  /* 0x0000006745457824 */ /* 0x000fe400078e02ff */
[----:B------:R-:W-:-:S04]  /*1660*/  IMAD.WIDE.U32 R62, R68, 0x67, R72 ;  /* 0x00000067443e7825 */ /* 0x000fc800078e0048 */
[----:B------:R-:W-:Y:S01]  /*1670*/  IMAD.SHL.U32 R116, R62, 0x8, RZ ;  /* 0x000000083e747824 */ /* 0x000fe200078e00ff */
[----:B------:R-:W-:Y:S01]  /*1680*/  IADD3 R63, PT, PT, R63, R69, RZ ;  /* 0x000000453f3f7210 */ /* 0x000fe20007ffe0ff */
[----:B------:R-:W-:-:S03]  /*1690*/  IADD.64 R68, R108, UR32 ;  /* 0x000000206c447c35 */ /* 0x000fc6000f8e0200 */
[----:B------:R-:W-:Y:S01]  /*16a0*/  SHF.L.U64.HI R117, R62, 0x3, R63 ;  /* 0x000000033e757819 */ /* 0x000fe2000001023f */
[----:B------:R-:W-:-:S04]  /*16b0*/  IADD.64 R62, R76, UR32 ;  /* 0x000000204c3e7c35 */ /* 0x000fc8000f8e0200 */
[C---:B------:R-:W-:Y:S02]  /*16c0*/  IADD.64 R84, R116.reuse, UR30 ;  /* 0x0000001e74547c35 */ /* 0x040fe4000f8e0200 */
[----:B------:R-:W-:-:S04]  /*16d0*/  IADD.64 R74, R116, UR34 ;  /* 0x00000022744a7c35 */ /* 0x000fc8000f8e0200 */
[----:B------:R-:W2:Y:S01]  /*16e0*/  LDG.E.64 R114, desc[UR44][R84.64] ;  /* 0x0000002c54727981 */ /* 0x000ea2000c1e1b00 */
[----:B------:R-:W-:-:S03]  /*16f0*/  IADD.64 R86, R74, 0x1000000 ;  /* 0x010000004a567835 */ /* 0x000fc600078e0200 */
[----:B------:R-:W-:Y:S04]  /*1700*/  STG.E.64 desc[UR44][R62.64], R58 ;  /* 0x0000003a3e007986 */ /* 0x000fe8000c101b2c */
[----:B------:R0:W-:Y:S04]  /*1710*/  STG.E.64 desc[UR44][R64.64], RZ ;  /* 0x000000ff40007986 */ /* 0x0001e8000c101b2c */
[----:B------:R1:W-:Y:S04]  /*1720*/  STG.E.64 desc[UR44][R66.64], RZ ;  /* 0x000000ff42007986 */ /* 0x0003e8000c101b2c */
[----:B------:R3:W-:Y:S04]  /*1730*/  STG.E.64 desc[UR44][R68.64], RZ ;  /* 0x000000ff44007986 */ /* 0x0007e8000c101b2c */
[----:B------:R5:W-:Y:S04]  /*1740*/  STG.E.64 desc[UR44][R70.64], RZ ;  /* 0x000000ff46007986 */ /* 0x000be8000c101b2c */
[----:B------:R4:W2:Y:S01]  /*1750*/  LDG.E.64 R80, desc[UR44][R86.64+-0x7be7d0] ;  /* 0x8418302c56507981 */ /* 0x0008a2000c1e1b00 */
[----:B------:R-:W-:Y:S01]  /*1760*/  UMOV.64 UR60, 0xf3d900000000 ;  /* 0xd9000000003c7482 */ /* 0x000fe200080000f3 */
[----:B------:R-:W-:Y:S01]  /*1770*/  UMOV.64 UR6, 0x28a500000000 ;  /* 0xa500000000067482 */ /* 0x000fe20008000028 */
[----:B0-----:R-:W-:-:S02]  /*1780*/  IADD.64 R64, R112, UR60 ;  /* 0x0000003c70407c35 */ /* 0x001fc4000f8e0200 */
[----:B------:R-:W-:Y:S02]  /*1790*/  IADD.64 R62, R112, UR6 ;  /* 0x00000006703e7c35 */ /* 0x000fe4000f8e0200 */
[----:B------:R-:W-:Y:S01]  /*17a0*/  UMOV.64 UR6, 0x1bf0d00000000 ;  /* 0x0d00000000067482 */ /* 0x000fe200080001bf */
[--C-:B------:R-:W-:Y:S01]  /*17b0*/  SHF.R.S64 R92, R64, 0x1d, R65.reuse ;  /* 0x0000001d405c7819 */ /* 0x100fe20000001041 */
[----:B------:R-:W-:Y:S01]  /*17c0*/  UMOV.64 UR60, 0x28a4100000000 ;  /* 0x41000000003c7482 */ /* 0x000fe2000800028a */
[----:B------:R-:W-:Y:S01]  /*17d0*/  SHF.R.S32.HI R93, RZ, 0x1d, R65 ;  /* 0x0000001dff5d7819 */ /* 0x000fe20000011441 */
[----:B------:R-:W-:Y:S01]  /*17e0*/  UMOV.64 UR62, 0x3557500000000 ;  /* 0x75000000003e7482 */ /* 0x000fe20008000355 */
[C---:B------:R-:W-:Y:S02]  /*17f0*/  IADD.64 R64, R112.reuse, UR6 ;  /* 0x0000000670407c35 */ /* 0x040fe4000f8e0200 */
[C---:B-1----:R-:W-:Y:S02]  /*1800*/  IADD.64 R66, R112.reuse, UR60 ;  /* 0x0000003c70427c35 */ /* 0x042fe4000f8e0200 */
[----:B---3--:R-:W-:-:S02]  /*1810*/  IADD.64 R68, R112, UR62 ;  /* 0x0000003e70447c35 */ /* 0x008fc4000f8e0200 */
[----:B----4-:R-:W-:Y:S02]  /*1820*/  IADD.64 R86, R92, UR32 ;  /* 0x000000205c567c35 */ /* 0x010fe4000f8e0200 */
[----:B------:R-:W-:Y:S01]  /*1830*/  DMUL R78, R42, UR50 ;  /* 0x000000322a4e7c28 */ /* 0x000fe20008000000 */
[----:B------:R-:W-:Y:S01]  /*1840*/  SHF.R.S64 R62, R62, 0x1d, R63 ;  /* 0x0000001d3e3e7819 */ /* 0x000fe2000000103f */
[----:B------:R-:W-:-:S03]  /*1850*/  IADD.64 R102, R74, 0x1000000 ;  /* 0x010000004a667835 */ /* 0x000fc600078e0200 */
[----:B------:R-:W-:Y:S02]  /*1860*/  SHF.R.S32.HI R63, RZ, 0x1d, R63 ;  /* 0x0000001dff3f7819 */ /* 0x000fe4000001143f */
[--C-:B------:R-:W-:Y:S02]  /*1870*/  SHF.R.S64 R64, R64, 0x1d, R65.reuse ;  /* 0x0000001d40407819 */ /* 0x100fe40000001041 */
[----:B------:R-:W-:Y:S02]  /*1880*/  SHF.R.S32.HI R65, RZ, 0x1d, R65 ;  /* 0x0000001dff417819 */ /* 0x000fe40000011441 */
[--C-:B-----5:R-:W-:Y:S02]  /*1890*/  SHF.R.S64 R70, R66, 0x1d, R67.reuse ;  /* 0x0000001d42467819 */ /* 0x120fe40000001043 */
[----:B------:R-:W-:Y:S01]  /*18a0*/  SHF.R.S32.HI R71, RZ, 0x1d, R67 ;  /* 0x0000001dff477819 */ /* 0x000fe20000011443 */
[----:B------:R-:W-:Y:S02]  /*18b0*/  IADD.64 R66, R62, UR32 ;  /* 0x000000203e427c35 */ /* 0x000fe4000f8e0200 */
[----:B------:R-:W-:-:S02]  /*18c0*/  IADD.64 R88, R64, UR32 ;  /* 0x0000002040587c35 */ /* 0x000fc4000f8e0200 */
[----:B------:R-:W-:-:S03]  /*18d0*/  IADD.64 R90, R70, UR32 ;  /* 0x00000020465a7c35 */ /* 0x000fc6000f8e0200 */
[--C-:B------:R-:W-:Y:S02]  /*18e0*/  SHF.R.S64 R68, R68, 0x1d, R69.reuse ;  /* 0x0000001d44447819 */ /* 0x100fe40000001045 */
[----:B------:R-:W-:-:S05]  /*18f0*/  SHF.R.S32.HI R69, RZ, 0x1d, R69 ;  /* 0x0000001dff457819 */ /* 0x000fca0000011445 */
[----:B------:R-:W-:-:S15]  /*1900*/  IADD.64 R94, R68, UR32 ;  /* 0x00000020445e7c35 */ /* 0x000fde000f8e0200 */
[----:B------:R-:W-:-:S06]  /*1910*/  NOP ;  /* 0x0000000000007918 */ /* 0x000fcc0000000000 */
[----:B------:R-:W-:-:S15]  /*1920*/  NOP ;  /* 0x0000000000007918 */ /* 0x000fde0000000000 */
[----:B--2---:R-:W0:-:S15]  /*1930*/  DMUL R118, R114, R114 ;  /* 0x0000007272767228 */ /* 0x004e1e0000000000 */
[----:B------:R-:W-:-:S04]  /*1940*/  NOP ;  /* 0x0000000000007918 */ /* 0x000fc80000000000 */
[----:B------:R-:W-:-:S15]  /*1950*/  NOP ;  /* 0x0000000000007918 */ /* 0x000fde0000000000 */
[----:B------:R-:W-:-:S15]  /*1960*/  NOP ;  /* 0x0000000000007918 */ /* 0x000fde0000000000 */
[----:B------:R-:W-:-:S15]  /*1970*/  NOP ;  /* 0x0000000000007918 */ /* 0x000fde0000000000 */
[----:B0-----:R-:W0:-:S15]  /*1980*/  DMUL R72, R118, UR50 ;  /* 0x0000003276487c28 */ /* 0x001e1e0008000000 */
        /* <DEDUP_REMOVED lines=14> */
[----:B-1----:R-:W-:-:S15]  /*1a70*/  DFMA R82, R30, R78, 1 ;  /* 0x3ff000001e52742b */ /* 0x002fde000000004e */
[----:B------:R-:W-:-:S04]  /*1a80*/  NOP ;  /* 0x0000000000007918 */ /* 0x000fc80000000000 */
[----:B------:R-:W-:-:S15]  /*1a90*/  NOP ;  /* 0x0000000000007918 */ /* 0x000fde0000000000 */
[----:B------:R-:W-:-:S15]  /*1aa0*/  NOP ;  /* 0x0000000000007918 */ /* 0x000fde0000000000 */
[----:B------:R-:W-:-:S15]  /*1ab0*/  NOP ;  /* 0x0000000000007918 */ /* 0x000fde0000000000 */
[----:B0-----:R-:W0:Y:S02]  /*1ac0*/  DMUL R80, R48, R80 ;  /* 0x0000005030507228 */ /* 0x001e240000000000 */
[----:B0-----:R0:W-:-:S15]  /*1ad0*/  STG.E.64 desc[UR44][R66.64], R80 ;  /* 0x0000005042007986 */ /* 0x0011de000c101b2c */
[----:B------:R-:W-:Y:S02]  /*1ae0*/  NOP ;  /* 0x0000000000007918 */ /* 0x000fe40000000000 */
[----:B------:R-:W-:-:S15]  /*1af0*/  NOP ;  /* 0x0000000000007918 */ /* 0x000fde0000000000 */
[----:B------:R-:W-:-:S15]  /*1b00*/  NOP ;  /* 0x0000000000007918 */ /* 0x000fde0000000000 */
[----:B------:R-:W-:-:S15]  /*1b10*/  NOP ;  /* 0x0000000000007918 */ /* 0x000fde0000000000 */
[----:B------:R-:W1:Y:S02]  /*1b20*/  DFMA R82, R42, R2, R82 ;  /* 0x000000022a52722b */ /* 0x000e640000000052 */
[----:B-1----:R1:W-:Y:S04]  /*1b30*/  STG.E.64 desc[UR44][R86.64], R82 ;  /* 0x0000005256007986 */ /* 0x0023e8000c101b2c */
[----:B------:R2:W-:Y:S04]  /*1b40*/  STG.E.64 desc[UR44][R88.64], RZ ;  /* 0x000000ff58007986 */ /* 0x0005e8000c101b2c */
[----:B------:R3:W-:Y:S04]  /*1b50*/  STG.E.64 desc[UR44][R90.64], RZ ;  /* 0x000000ff5a007986 */ /* 0x0007e8000c101b2c */
[----:B------:R-:W-:Y:S04]  /*1b60*/  STG.E.64 desc[UR44][R94.64], RZ ;  /* 0x000000ff5e007986 */ /* 0x000fe8000c101b2c */
[----:B------:R4:W5:Y:S01]  /*1b70*/  LDG.E.64 R96, desc[UR44][R102.64+0x83060] ;  /* 0x0830602c66607981 */ /* 0x000962000c1e1b00 */
[----:B------:R-:W-:Y:S01]  /*1b80*/  UMOV.64 UR6, 0x514900000000 ;  /* 0x4900000000067482 */ /* 0x000fe20008000051 */
[----:B------:R-:W-:Y:S01]  /*1b90*/  UMOV.64 UR60, 0x11c7d00000000 ;  /* 0x7d000000003c7482 */ /* 0x000fe2000800011c */
[----:B0-----:R-:W-:-:S02]  /*1ba0*/  IADD.64 R66, R112, UR6 ;  /* 0x0000000670427c35 */ /* 0x001fc4000f8e0200 */
[----:B-1----:R-:W-:Y:S02]  /*1bb0*/  IADD.64 R82, R112, UR60 ;  /* 0x0000003c70527c35 */ /* 0x002fe4000f8e0200 */
[----:B------:R-:W-:Y:S01]  /*1bc0*/  UMOV.64 UR6, 0x1e7b100000000 ;  /* 0xb100000000067482 */ /* 0x000fe200080001e7 */
[--C-:B------:R-:W-:Y:S01]  /*1bd0*/  SHF.R.S64 R80, R66, 0x1d, R67.reuse ;  /* 0x0000001d42507819 */ /* 0x100fe20000001043 */
[----:B------:R-:W-:Y:S01]  /*1be0*/  UMOV.64 UR60, 0x2b2e500000000 ;  /* 0xe5000000003c7482 */ /* 0x000fe200080002b2 */
[----:B------:R-:W-:Y:S01]  /*1bf0*/  SHF.R.S32.HI R81, RZ, 0x1d, R67 ;  /* 0x0000001dff517819 */ /* 0x000fe20000011443 */
[----:B------:R-:W-:Y:S01]  /*1c00*/  UMOV.64 UR62, 0x37e1900000000 ;  /* 0x19000000003e7482 */ /* 0x000fe2000800037e */
[C---:B------:R-:W-:Y:S02]  /*1c10*/  IADD.64 R66, R112.reuse, UR6 ;  /* 0x0000000670427c35 */ /* 0x040fe4000f8e0200 */
[C---:B------:R-:W-:Y:S02]  /*1c20*/  IADD.64 R86, R112.reuse, UR60 ;  /* 0x0000003c70567c35 */ /* 0x040fe4000f8e0200 */
[----:B--2---:R-:W-:-:S02]  /*1c30*/  IADD.64 R88, R112, UR62 ;  /* 0x0000003e70587c35 */ /* 0x004fc4000f8e0200 */
[----:B------:R-:W-:-:S03]  /*1c40*/  IADD.64 R126, R74, 0x2000000 ;  /* 0x020000004a7e7835 */ /* 0x000fc600078e0200 */
[--C-:B------:R-:W-:Y:S02]  /*1c50*/  SHF.R.S64 R100, R82, 0x1d, R83.reuse ;  /* 0x0000001d52647819 */ /* 0x100fe40000001053 */
[----:B------:R-:W-:Y:S01]  /*1c60*/  SHF.R.S32.HI R101, RZ, 0x1d, R83 ;  /* 0x0000001dff657819 */ /* 0x000fe20000011453 */
[----:B------:R-:W-:-:S03]  /*1c70*/  IADD.64 R82, R80, UR32 ;  /* 0x0000002050527c35 */ /* 0x000fc6000f8e0200 */
[--C-:B---3--:R-:W-:Y:S02]  /*1c80*/  SHF.R.S64 R90, R66, 0x1d, R67.reuse ;  /* 0x0000001d425a7819 */ /* 0x108fe40000001043 */
[----:B------:R-:W-:Y:S02]  /*1c90*/  SHF.R.S32.HI R91, RZ, 0x1d, R67 ;  /* 0x0000001dff5b7819 */ /* 0x000fe40000011443 */
[--C-:B----4-:R-:W-:Y:S02]  /*1ca0*/  SHF.R.S64 R102, R86, 0x1d, R87.reuse ;  /* 0x0000001d56667819 */ /* 0x110fe40000001057 */
[----:B------:R-:W-:Y:S01]  /*1cb0*/  SHF.R.S32.HI R103, RZ, 0x1d, R87 ;  /* 0x0000001dff677819 */ /* 0x000fe20000011457 */
[----:B------:R-:W-:-:S03]  /*1cc0*/  IADD.64 R86, R100, UR32 ;  /* 0x0000002064567c35 */ /* 0x000fc6000f8e0200 */
[----:B------:R-:W-:Y:S01]  /*1cd0*/  SHF.R.S64 R66, R88, 0x1d, R89 ;  /* 0x0000001d58427819 */ /* 0x000fe20000001059 */
[----:B------:R-:W-:-:S03]  /*1ce0*/  IADD.64 R120, R102, UR32 ;  /* 0x0000002066787c35 */ /* 0x000fc6000f8e0200 */
[----:B------:R-:W-:Y:S01]  /*1cf0*/  SHF.R.S32.HI R67, RZ, 0x1d, R89 ;  /* 0x0000001dff437819 */ /* 0x000fe20000011459 */
[----:B------:R-:W-:-:S04]  /*1d00*/  IADD.64 R88, R90, UR32 ;  /* 0x000000205a587c35 */ /* 0x000fc8000f8e0200 */
[----:B------:R-:W-:Y:S02]  /*1d10*/  IADD.64 R122, R66, UR32 ;  /* 0x00000020427a7c35 */ /* 0x000fe4000f8e0200 */
[----:B------:R-:W0:-:S15]  /*1d20*/  DFMA R98, R32, R78, 1 ;  /* 0x3ff000002062742b */ /* 0x000e1e000000004e */
        /* <DEDUP_REMOVED lines=9> */
[----:B-----5:R-:W0:-:S15]  /*1dc0*/  DMUL R96, R72, R96 ;  /* 0x0000006048607228 */ /* 0x020e1e0000000000 */
[----:B------:R-:W-:-:S04]  /*1dd0*/  NOP ;  /* 0x0000000000007918 */ /* 0x000fc80000000000 */
[----:B------:R-:W-:-:S15]  /*1de0*/  NOP ;  /* 0x0000000000007918 */ /* 0x000fde0000000000 */
[----:B------:R-:W-:-:S15]  /*1df0*/  NOP ;  /* 0x0000000000007918 */ /* 0x000fde0000000000 */
[----:B------:R-:W-:-:S15]  /*1e00*/  NOP ;  /* 0x0000000000007918 */ /* 0x000fde0000000000 */
[----:B0-----:R-:W0:Y:S02]  /*1e10*/  DMUL R96, R50, R96 ;  /* 0x0000006032607228 */ /* 0x001e240000000000 */
[----:B0-----:R0:W-:Y:S04]  /*1e20*/  STG.E.64 desc[UR44][R82.64], R96 ;  /* 0x0000006052007986 */ /* 0x0011e8000c101b2c */
[----:B------:R-:W-:Y:S04]  /*1e30*/  STG.E.64 desc[UR44][R86.64], RZ ;  /* 0x000000ff56007986 */ /* 0x000fe8000c101b2c */
[----:B------:R1:W-:Y:S04]  /*1e40*/  STG.E.64 desc[UR44][R88.64], R98 ;  /* 0x0000006258007986 */ /* 0x0003e8000c101b2c */
[----:B------:R-:W-:Y:S04]  /*1e50*/  STG.E.64 desc[UR44][R120.64], RZ ;  /* 0x000000ff78007986 */ /* 0x000fe8000c101b2c */
[----:B------:R2:W-:Y:S04]  /*1e60*/  STG.E.64 desc[UR44][R122.64], RZ ;  /* 0x000000ff7a007986 */ /* 0x0005e8000c101b2c */
[----:B0-----:R-:W3:Y:S01]  /*1e70*/  LDG.E.64 R82, desc[UR44][R126.64+-0x73b770] ;  /* 0x8c48902c7e527981 */ /* 0x001ee2000c1e1b00 */
[----:B------:R-:W-:Y:S01]  /*1e80*/  UMOV.64 UR6, 0x79ed00000000 ;  /* 0xed00000000067482 */ /* 0x000fe20008000079 */
[----:B------:R-:W-:-:S02]  /*1e90*/  IADD.64 R134, R74, 0x1000000 ;  /* 0x010000004a867835 */ /* 0x000fc400078e0200 */
[C---:B------:R-:W-:Y:S02]  /*1ea0*/  IADD.64 R132, R74.reuse, 0x1000000 ;  /* 0x010000004a847835 */ /* 0x040fe400078e0200 */
[----:B------:R-:W-:-:S15]  /*1eb0*/  IADD.64 R130, R74, 0x2000000 ;  /* 0x020000004a827835 */ /* 0x000fde00078e0200 */
[----:B------:R-:W-:-:S06]  /*1ec0*/  NOP ;  /* 0x0000000000007918 */ /* 0x000fcc0000000000 */
[----:B------:R-:W-:-:S15]  /*1ed0*/  NOP ;  /* 0x0000000000007918 */ /* 0x000fde0000000000 */
        /* <DEDUP_REMOVED lines=10> */
[----:B---3--:R0:W3:Y:S02]  /*1f80*/  DMUL R82, R72, R82 ;  /* 0x0000005248527228 */ /* 0x0080e40000000000 */
[C---:B0-----:R-:W-:Y:S02]  /*1f90*/  IADD.64 R72, R112.reuse, UR6 ;  /* 0x0000000670487c35 */ /* 0x041fe4000f8e0200 */
[----:B------:R-:W-:Y:S02]  /*1fa0*/  UMOV.64 UR6, 0x1452100000000 ;  /* 0x2100000000067482 */ /* 0x000fe40008000145 */
[----:B------:R-:W-:Y:S02]  /*1fb0*/  IADD.64 R78, R112, UR6 ;  /* 0x00000006704e7c35 */ /* 0x000fe4000f8e0200 */
[----:B------:R-:W-:Y:S01]  /*1fc0*/  UMOV.64 UR6, 0x2105500000000 ;  /* 0x5500000000067482 */ /* 0x000fe20008000210 */
[--C-:B------:R-:W-:Y:S02]  /*1fd0*/  SHF.R.S64 R94, R72, 0x1d, R73.reuse ;  /* 0x0000001d485e7819 */ /* 0x100fe40000001049 */
[----:B------:R-:W-:Y:S01]  /*1fe0*/  SHF.R.S32.HI R95, RZ, 0x1d, R73 ;  /* 0x0000001dff5f7819 */ /* 0x000fe20000011449 */
[----:B------:R-:W-:-:S02]  /*1ff0*/  IADD.64 R72, R112, UR6 ;  /* 0x0000000670487c35 */ /* 0x000fc4000f8e0200 */
[----:B------:R-:W-:Y:S01]  /*2000*/  UMOV.64 UR6, 0x2db8900000000 ;  /* 0x8900000000067482 */ /* 0x000fe200080002db */
[--C-:B-1----:R-:W-:Y:S01]  /*2010*/  SHF.R.S64 R98, R78, 0x1d, R79.reuse ;  /* 0x0000001d4e627819 */ /* 0x102fe2000000104f */
[C---:B------:R-:W-:Y:S02]  /*2020*/  IADD.64 R88, R112.reuse, UR6 ;  /* 0x0000000670587c35 */ /* 0x040fe4000f8e0200 */
[----:B------:R-:W-:Y:S01]  /*2030*/  UMOV.64 UR6, 0x3a6bd00000000 ;  /* 0xbd00000000067482 */ /* 0x000fe200080003a6 */
[----:B------:R-:W-:Y:S01]  /*2040*/  SHF.R.S32.HI R99, RZ, 0x1d, R79 ;  /* 0x0000001dff637819 */ /* 0x000fe2000001144f */
[----:B--2---:R-:W-:-:S03]  /*2050*/  IADD.64 R122, R112, UR6 ;  /* 0x00000006707a7c35 */ /* 0x004fc6000f8e0200 */
[----:B------:R-:W-:Y:S01]  /*2060*/  SHF.R.S64 R86, R72, 0x1d, R73 ;  /* 0x0000001d48567819 */ /* 0x000fe20000001049 */
[----:B------:R-:W-:-:S03]  /*2070*/  IADD.64 R78, R98, UR32 ;  /* 0x00000020624e7c35 */ /* 0x000fc6000f8e0200 */
[----:B------:R-:W-:Y:S01]  /*2080*/  SHF.R.S32.HI R87, RZ, 0x1d, R73 ;  /* 0x0000001dff577819 */ /* 0x000fe20000011449 */
[----:B------:R-:W-:-:S03]  /*2090*/  IADD.64 R72, R94, UR32 ;  /* 0x000000205e487c35 */ /* 0x000fc6000f8e0200 */
[----:B------:R-:W-:Y:S01]  /*20a0*/  SHF.R.S64 R96, R88, 0x1d, R89 ;  /* 0x0000001d58607819 */ /* 0x000fe20000001059 */
[----:B------:R-:W-:-:S03]  /*20b0*/  IADD.64 R120, R86, UR32 ;  /* 0x0000002056787c35 */ /* 0x000fc6000f8e0200 */
[----:B------:R-:W-:Y:S02]  /*20c0*/  SHF.R.S32.HI R97, RZ, 0x1d, R89 ;  /* 0x0000001dff617819 */ /* 0x000fe40000011459 */
[--C-:B------:R-:W-:Y:S02]  /*20d0*/  SHF.R.S64 R88, R122, 0x1d, R123.reuse ;  /* 0x0000001d7a587819 */ /* 0x100fe4000000107b */
[----:B------:R-:W-:Y:S01]  /*20e0*/  SHF.R.S32.HI R89, RZ, 0x1d, R123 ;  /* 0x0000001dff597819 */ /* 0x000fe2000001147b */
[----:B------:R-:W-:-:S04]  /*20f0*/  IADD.64 R122, R96, UR32 ;  /* 0x00000020607a7c35 */ /* 0x000fc8000f8e0200 */
[----:B------:R-:W-:-:S15]  /*2100*/  IADD.64 R126, R88, UR32 ;  /* 0x00000020587e7c35 */ /* 0x000fde000f8e0200 */
[----:B------:R-:W-:-:S05]  /*2110*/  NOP ;  /* 0x0000000000007918 */ /* 0x000fca0000000000 */
[----:B---3--:R-:W0:Y:S02]  /*2120*/  DMUL R82, R52, R82 ;  /* 0x0000005234527228 */ /* 0x008e240000000000 */
[----:B0-----:R-:W-:Y:S04]  /*2130*/  STG.E.64 desc[UR44][R72.64], R82 ;  /* 0x0000005248007986 */ /* 0x001fe8000c101b2c */
[----:B------:R0:W-:Y:S04]  /*2140*/  STG.E.64 desc[UR44][R78.64], RZ ;  /* 0x000000ff4e007986 */ /* 0x0001e8000c101b2c */
[----:B------:R1:W-:Y:S04]  /*2150*/  STG.E.64 desc[UR44][R120.64], RZ ;  /* 0x000000ff78007986 */ /* 0x0003e8000c101b2c */
[----:B------:R2:W-:Y:S01]  /*2160*/  STG.E.64 desc[UR44][R122.64], R124 ;  /* 0x0000007c7a007986 */ /* 0x0005e2000c101b2c */
[----:B0-----:R-:W-:-:S03]  /*2170*/  IADD.64 R78, R74, 0x2000000 ;  /* 0x020000004a4e7835 */ /* 0x001fc600078e0200 */
[----:B------:R0:W-:Y:S04]  /*2180*/  STG.E.64 desc[UR44][R126.64], RZ ;  /* 0x000000ff7e007986 */ /* 0x0001e8000c101b2c */
[----:B------:R-:W3:Y:S04]  /*2190*/  LDG.E.64 R128, desc[UR44][R134.64+-0x7be7d0] ;  /* 0x8418302c86807981 */ /* 0x000ee8000c1e1b00 */
[----:B------:R-:W4:Y:S04]  /*21a0*/  LDG.E.64 R82, desc[UR44][R132.64+0x83060] ;  /* 0x0830602c84527981 */ /* 0x000f28000c1e1b00 */
[----:B------:R-:W5:Y:S04]  /*21b0*/  LDG.E.64 R72, desc[UR44][R130.64+-0x73b770] ;  /* 0x8c48902c82487981 */ /* 0x000f68000c1e1b00 */
[----:B------:R-:W2:Y:S01]  /*21c0*/  LDG.E.64 R78, desc[UR44][R78.64+0x1060c0] ;  /* 0x1060c02c4e4e7981 */ /* 0x000ea2000c1e1b00 */
[----:B------:R-:W-:-:S15]  /*21d0*/  UMOV.64 UR6, 0xa29100000000 ;  /* 0x9100000000067482 */ /* 0x000fde00080000a2 */
[----:B------:R-:W-:-:S14]  /*21e0*/  NOP ;  /* 0x0000000000007918 */ /* 0x000fdc0000000000 */
[----:B-1----:R-:W-:-:S15]  /*21f0*/  DMUL R120, R146, -2 ;  /* 0xc000000092787828 */ /* 0x002fde0000000000 */
        /* <DEDUP_REMOVED lines=19> */
[----:B-1----:R1:W-:Y:S02]  /*2330*/  DFMA R82, R36, R82, R128 ;  /* 0x000000522452722b */ /* 0x0023e40000000080 */
[----:B-1----:R-:W-:-:S15]  /*2340*/  IADD.64 R128, R74, 0x1000000 ;  /* 0x010000004a807835 */ /* 0x002fde00078e0200 */
[----:B------:R-:W-:Y:S02]  /*2350*/  NOP ;  /* 0x0000000000007918 */ /* 0x000fe40000000000 */
        /* <DEDUP_REMOVED lines=18> */
[----:B-1----:R-:W-:-:S15]  /*2480*/  DMUL R82, R72, R82 ;  /* 0x0000005248527228 */ /* 0x002fde0000000000 */
        /* <DEDUP_REMOVED lines=9> */
[----:B--2---:R1:W2:Y:S02]  /*2520*/  DFMA R72, R78, R72, R82 ;  /* 0x000000484e48722b */ /* 0x0042a40000000052 */
[----:B-1----:R-:W-:-:S05]  /*2530*/  IADD.64 R78, R112, UR6 ;  /* 0x00000006704e7c35 */ /* 0x002fca000f8e0200 */
[--C-:B------:R-:W-:Y:S02]  /*2540*/  SHF.R.S64 R82, R78, 0x1d, R79.reuse ;  /* 0x0000001d4e527819 */ /* 0x100fe4000000104f */
[----:B------:R-:W-:-:S05]  /*2550*/  SHF.R.S32.HI R83, RZ, 0x1d, R79 ;  /* 0x0000001dff537819 */ /* 0x000fca000001144f */
[----:B------:R-:W-:-:S15]  /*2560*/  IADD.64 R78, R82, UR32 ;  /* 0x00000020524e7c35 */ /* 0x000fde000f8e0200 */
[----:B------:R-:W-:-:S05]  /*2570*/  NOP ;  /* 0x0000000000007918 */ /* 0x000fca0000000000 */
        /* <DEDUP_REMOVED lines=10> */
[----:B------:R-:W3:-:S15]  /*2620*/  DMUL R72, R42, R38 ;  /* 0x000000262a487228 */ /* 0x000ede0000000000 */
[----:B------:R-:W-:-:S04]  /*2630*/  NOP ;  /* 0x0000000000007918 */ /* 0x000fc80000000000 */
[----:B------:R-:W-:-:S15]  /*2640*/  NOP ;  /* 0x0000000000007918 */ /* 0x000fde0000000000 */
[----:B------:R-:W-:-:S15]  /*2650*/  NOP ;  /* 0x0000000000007918 */ /* 0x000fde0000000000 */
[----:B------:R-:W-:-:S15]  /*2660*/  NOP ;  /* 0x0000000000007918 */ /* 0x000fde0000000000 */
[----:B---3--:R3:W2:Y:S02]  /*2670*/  DMUL R124, R118, R72 ;  /* 0x00000048767c7228 */ /* 0x0086a40000000000 */
[----:B---3--:R-:W-:-:S05]  /*2680*/  IADD.64 R72, R112, UR6 ;  /* 0x0000000670487c35 */ /* 0x008fca000f8e0200 */
[--C-:B------:R-:W-:Y:S02]  /*2690*/  SHF.R.S64 R72, R72, 0x1d, R73.reuse ;  /* 0x0000001d48487819 */ /* 0x100fe40000001049 */
[----:B------:R-:W-:-:S05]  /*26a0*/  SHF.R.S32.HI R73, RZ, 0x1d, R73 ;  /* 0x0000001dff497819 */ /* 0x000fca0000011449 */
[----:B0-----:R-:W-:-:S15]  /*26b0*/  IADD.64 R126, R72, UR32 ;  /* 0x00000020487e7c35 */ /* 0x001fde000f8e0200 */
[----:B------:R-:W-:-:S05]  /*26c0*/  NOP ;  /* 0x0000000000007918 */ /* 0x000fca0000000000 */
[----:B------:R-:W-:-:S15]  /*26d0*/  NOP ;  /* 0x0000000000007918 */ /* 0x000fde0000000000 */
[----:B------:R-:W-:-:S15]  /*26e0*/  NOP ;  /* 0x0000000000007918 */ /* 0x000fde0000000000 */
[----:B--2---:R-:W0:Y:S02]  /*26f0*/  DMUL R122, R122, R124 ;  /* 0x0000007c7a7a7228 */ /* 0x004e240000000000 */
[----:B0-----:R0:W-:Y:S04]  /*2700*/  STG.E.64 desc[UR44][R126.64], R122 ;  /* 0x0000007a7e007986 */ /* 0x0011e8000c101b2c */
[----:B-1----:R-:W2:Y:S01]  /*2710*/  LDG.E.64 R120, desc[UR44][R130.64+0x83060] ;  /* 0x0830602c82787981 */ /* 0x002ea2000c1e1b00 */
[----:B------:R-:W-:Y:S01]  /*2720*/  UMOV.64 UR6, 0x238f900000000 ;  /* 0xf900000000067482 */ /* 0x000fe20008000238 */
[----:B------:R-:W-:-:S15]  /*2730*/  IADD.64 R134, R74, 0x2000000 ;  /* 0x020000004a867835 */ /* 0x000fde00078e0200 */
[----:B------:R-:W-:-:S11]  /*2740*/  NOP ;  /* 0x0000000000007918 */ /* 0x000fd60000000000 */
[----:B------:R-:W-:-:S15]  /*2750*/  NOP ;  /* 0x0000000000007918 */ /* 0x000fde0000000000 */
[----:B------:R-:W-:-:S15]  /*2760*/  NOP ;  /* 0x0000000000007918 */ /* 0x000fde0000000000 */
[----:B------:R-:W1:-:S15]  /*2770*/  DMUL R78, R42, R36 ;  /* 0x000000242a4e7228 */ /* 0x000e5e0000000000 */
[----:B------:R-:W-:-:S04]  /*2780*/  NOP ;  /* 0x0000000000007918 */ /* 0x000fc80000000000 */
[----:B------:R-:W-:-:S15]  /*2790*/  NOP ;  /* 0x0000000000007918 */ /* 0x000fde0000000000 */
[----:B------:R-:W-:-:S15]  /*27a0*/  NOP ;  /* 0x0000000000007918 */ /* 0x000fde0000000000 */
[----:B------:R-:W-:-:S15]  /*27b0*/  NOP ;  /* 0x0000000000007918 */ /* 0x000fde0000000000 */
[----:B-1----:R1:W2:Y:S02]  /*27c0*/  DMUL R124, R118, R78 ;  /* 0x0000004e767c7228 */ /* 0x0022a40000000000 */
        /* <DEDUP_REMOVED lines=9> */
[----:B0-----:R0:W2:Y:S01]  /*2860*/  LDG.E.64 R122, desc[UR44][R134.64+-0x73b770] ;  /* 0x8c48902c867a7981 */ /* 0x0010a2000c1e1b00 */
[----:B------:R-:W-:Y:S01]  /*2870*/  UMOV.64 UR6, 0x3042d00000000 ;  /* 0x2d00000000067482 */ /* 0x000fe20008000304 */
[----:B------:R-:W-:Y:S02]  /*2880*/  IADD.64 R136, R104, UR36 ;  /* 0x0000002468887c35 */ /* 0x000fe4000f8e0200 */
[----:B------:R-:W-:-:S02]  /*2890*/  IADD.64 R138, R108, UR36 ;  /* 0x000000246c8a7c35 */ /* 0x000fc4000f8e0200 */
[----:B------:R-:W-:Y:S02]  /*28a0*/  IADD.64 R140, R106, UR36 ;  /* 0x000000246a8c7c35 */ /* 0x000fe4000f8e0200 */
[----:B-1----:R-:W-:Y:S02]  /*28b0*/  IADD.64 R128, R76, UR36 ;  /* 0x000000244c807c35 */ /* 0x002fe4000f8e0200 */
[----:B0-----:R-:W-:Y:S02]  /*28c0*/  IADD.64 R134, R110, UR36 ;  /* 0x000000246e867c35 */ /* 0x001fe4000f8e0200 */
[----:B------:R-:W-:Y:S02]  /*28d0*/  IADD.64 R130, R74, 0x1000000 ;  /* 0x010000004a827835 */ /* 0x000fe400078e0200 */
[----:B------:R-:W-:-:S15]  /*28e0*/  IADD.64 R116, R116, UR38 ;  /* 0x0000002674747c35 */ /* 0x000fde000f8e0200 */
[----:B------:R-:W-:-:S14]  /*28f0*/  NOP ;  /* 0x0000000000007918 */ /* 0x000fdc0000000000 */
[----:B------:R-:W-:-:S15]  /*2900*/  NOP ;  /* 0x0000000000007918 */ /* 0x000fde0000000000 */
[----:B------:R-:W0:-:S15]  /*2910*/  DMUL R124, R42, R34 ;  /* 0x000000222a7c7228 */ /* 0x000e1e0000000000 */
[----:B------:R-:W-:-:S04]  /*2920*/  NOP ;  /* 0x0000000000007918 */ /* 0x000fc80000000000 */
[----:B------:R-:W-:-:S15]  /*2930*/  NOP ;  /* 0x0000000000007918 */ /* 0x000fde0000000000 */
[----:B------:R-:W-:-:S15]  /*2940*/  NOP ;  /* 0x0000000000007918 */ /* 0x000fde0000000000 */
[----:B------:R-:W-:-:S15]  /*2950*/  NOP ;  /* 0x0000000000007918 */ /* 0x000fde0000000000 */
[----:B0-----:R-:W2:-:S15]  /*2960*/  DMUL R124, R118, R124 ;  /* 0x0000007c767c7228 */ /* 0x001e9e0000000000 */
[----:B------:R-:W-:-:S04]  /*2970*/  NOP ;  /* 0x0000000000007918 */ /* 0x000fc80000000000 */
[----:B------:R-:W-:-:S15]  /*2980*/  NOP ;  /* 0x0000000000007918 */ /* 0x000fde0000000000 */
[----:B------:R-:W-:-:S15]  /*2990*/  NOP ;  /* 0x0000000000007918 */ /* 0x000fde0000000000 */
[----:B------:R-:W-:-:S15]  /*29a0*/  NOP ;  /* 0x0000000000007918 */ /* 0x000fde0000000000 */
[----:B------:R0:W-:Y:S02]  /*29b0*/  DFMA R118, R46, R114, 1 ;  /* 0x3ff000002e76742b */ /* 0x0001e40000000072 */
[C---:B0-----:R-:W-:Y:S02]  /*29c0*/  IADD.64 R114, R112.reuse, UR6 ;  /* 0x0000000670727c35 */ /* 0x041fe4000f8e0200 */
[----:B------:R-:W-:Y:S02]  /*29d0*/  UMOV.64 UR6, 0x3cf6100000000 ;  /* 0x6100000000067482 */ /* 0x000fe400080003cf */
[----:B------:R-:W-:-:S03]  /*29e0*/  IADD.64 R112, R112, UR6 ;  /* 0x0000000670707c35 */ /* 0x000fc6000f8e0200 */
[--C-:B------:R-:W-:Y:S02]  /*29f0*/  SHF.R.S64 R114, R114, 0x1d, R115.reuse ;  /* 0x0000001d72727819 */ /* 0x100fe40000001073 */
[----:B------:R-:W-:Y:S02]  /*2a00*/  SHF.R.S32.HI R115, RZ, 0x1d, R115 ;  /* 0x0000001dff737819 */ /* 0x000fe40000011473 */
[--C-:B------:R-:W-:Y:S02]  /*2a10*/  SHF.R.S64 R112, R112, 0x1d, R113.reuse ;  /* 0x0000001d70707819 */ /* 0x100fe40000001071 */
[----:B------:R-:W-:Y:S01]  /*2a20*/  SHF.R.S32.HI R113, RZ, 0x1d, R113 ;  /* 0x0000001dff717819 */ /* 0x000fe20000011471 */
[----:B------:R-:W-:-:S04]  /*2a30*/  IADD.64 R120, R114, UR32 ;  /* 0x0000002072787c35 */ /* 0x000fc8000f8e0200 */
[----:B------:R-:W-:-:S15]  /*2a40*/  IADD.64 R126, R112, UR32 ;  /* 0x00000020707e7c35 */ /* 0x000fde000f8e0200 */
[----:B------:R-:W-:-:S14]  /*2a50*/  NOP ;  /* 0x0000000000007918 */ /* 0x000fdc0000000000 */
[----:B------:R-:W-:-:S15]  /*2a60*/  NOP ;  /* 0x0000000000007918 */ /* 0x000fde0000000000 */
[----:B------:R-:W-:-:S15]  /*2a70*/  DMUL R132, R22, -UR52 ;  /* 0x8000003416847c28 */ /* 0x000fde0008000000 */
[----:B------:R-:W-:-:S04]  /*2a80*/  NOP ;  /* 0x0000000000007918 */ /* 0x000fc80000000000 */
[----:B------:R-:W-:-:S15]  /*2a90*/  NOP ;  /* 0x0000000000007918 */ /* 0x000fde0000000000 */
[----:B------:R-:W-:-:S15]  /*2aa0*/  NOP ;  /* 0x0000000000007918 */ /* 0x000fde0000000000 */
[----:B------:R-:W-:-:S15]  /*2ab0*/  NOP ;  /* 0x0000000000007918 */ /* 0x000fde0000000000 */
[----:B--2---:R-:W0:Y:S02]  /*2ac0*/  DMUL R122, R122, R124 ;  /* 0x0000007c7a7a7228 */ /* 0x004e240000000000 */
[----:B0-----:R0:W-:-:S15]  /*2ad0*/  STG.E.64 desc[UR44][R120.64], R122 ;  /* 0x0000007a78007986 */ /* 0x0011de000c101b2c */
[----:B------:R-:W-:Y:S02]  /*2ae0*/  NOP ;  /* 0x0000000000007918 */ /* 0x000fe40000000000 */
[----:B------:R-:W-:-:S15]  /*2af0*/  NOP ;  /* 0x0000000000007918 */ /* 0x000fde0000000000 */
[----:B------:R-:W-:-:S15]  /*2b00*/  NOP ;  /* 0x0000000000007918 */ /* 0x000fde0000000000 */
[----:B------:R-:W-:-:S15]  /*2b10*/  NOP ;  /* 0x0000000000007918 */ /* 0x000fde0000000000 */
[----:B------:R-:W1:Y:S02]  /*2b20*/  DFMA R124, R42, R6, R118 ;  /* 0x000000062a7c722b */ /* 0x000e640000000076 */
[----:B-1----:R-:W-:Y:S04]  /*2b30*/  STG.E.64 desc[UR44][R126.64], R124 ;  /* 0x0000007c7e007986 */ /* 0x002fe8000c101b2c */
[----:B------:R-:W2:Y:S04]  /*2b40*/  LDG.E.64 R118, desc[UR44][R84.64+0x8] ;  /* 0x0000082c54767981 */ /* 0x000ea8000c1e1b00 */
[----:B------:R-:W-:Y:S04]  /*2b50*/  STG.E.64 desc[UR44][R128.64], R132 ;  /* 0x0000008480007986 */ /* 0x000fe8000c101b2c */
[----:B------:R-:W-:Y:S04]  /*2b60*/  STG.E.64 desc[UR44][R134.64], R10 ;  /* 0x0000000a86007986 */ /* 0x000fe8000c101b2c */
[----:B------:R-:W-:Y:S04]  /*2b70*/  STG.E.64 desc[UR44][R136.64], RZ ;  /* 0x000000ff88007986 */ /* 0x000fe8000c101b2c */
[----:B------:R1:W-:Y:S04]  /*2b80*/  STG.E.64 desc[UR44][R138.64], RZ ;  /* 0x000000ff8a007986 */ /* 0x0003e8000c101b2c */
[----:B------:R3:W-:Y:S04]  /*2b90*/  STG.E.64 desc[UR44][R140.64], RZ ;  /* 0x000000ff8c007986 */ /* 0x0007e8000c101b2c */
[----:B------:R-:W4:Y:S04]  /*2ba0*/  LDG.E.64 R130, desc[UR44][R130.64+-0x7be7c8] ;  /* 0x8418382c82827981 */ /* 0x000f28000c1e1b00 */
[----:B0-----:R-:W5:Y:S01]  /*2bb0*/  LDG.E.64 R120, desc[UR44][R116.64+0x8] ;  /* 0x0000082c74787981 */ /* 0x001f62000c1e1b00 */
[----:B------:R-:W-:Y:S01]  /*2bc0*/  UMOV.64 UR6, 0x3fd999999999999a ;  /* 0x999999999a067482 */ /* 0x000fe200083fd999 */
[----:B------:R-:W-:Y:S01]  /*2bd0*/  UMOV.64 UR60, 0x3ff999999999999a ;  /* 0x999999999a3c7482 */ /* 0x000fe200083ff999 */
[----:B-1----:R-:W-:-:S15]  /*2be0*/  IADD.64 R138, R92, UR36 ;  /* 0x000000245c8a7c35 */ /* 0x002fde000f8e0200 */
[----:B------:R-:W-:-:S12]  /*2bf0*/  NOP ;  /* 0x0000000000007918 */ /* 0x000fd80000000000 */
[----:B--2---:R-:W0:-:S15]  /*2c00*/  DMUL R124, R24, -R118 ;  /* 0x80000076187c7228 */ /* 0x004e1e0000000000 */
        /* <DEDUP_REMOVED lines=14> */
[----:B-1----:R-:W4:-:S15]  /*2cf0*/  DMUL R124, R24, R122 ;  /* 0x0000007a187c7228 */ /* 0x002f1e0000000000 */
        /* <DEDUP_REMOVED lines=19> */
[----:B-----5:R-:W-:-:S15]  /*2e30*/  DMUL R120, R120, UR6 ;  /* 0x0000000678787c28 */ /* 0x020fde0008000000 */
[----:B------:R-:W-:-:S04]  /*2e40*/  NOP ;  /* 0x0000000000007918 */ /* 0x000fc80000000000 */
        /* <DEDUP_REMOVED lines=18> */
[----:B0-----:R0:W-:Y:S02]  /*2f70*/  DFMA R124, R10, R124, R128 ;  /* 0x0000007c0a7c722b */ /* 0x0011e40000000080 */
[----:B0-----:R-:W-:-:S15]  /*2f80*/  IADD.64 R128, R62, UR36 ;  /* 0x000000243e807c35 */ /* 0x001fde000f8e0200 */
[----:B------:R-:W-:Y:S02]  /*2f90*/  NOP ;  /* 0x0000000000007918 */ /* 0x000fe40000000000 */
[----:B------:R-:W-:-:S15]  /*2fa0*/  NOP ;  /* 0x0000000000007918 */ /* 0x000fde0000000000 */
[----:B------:R-:W-:-:S15]  /*2fb0*/  NOP ;  /* 0x0000000000007918 */ /* 0x000fde0000000000 */
[----:B------:R-:W-:-:S15]  /*2fc0*/  NOP ;  /* 0x0000000000007918 */ /* 0x000fde0000000000 */
[----:B------:R0:W1:Y:S02]  /*2fd0*/  DFMA R120, R10, R120, R126 ;  /* 0x000000780a78722b */ /* 0x000064000000007e */
[----:B0-----:R-:W-:Y:S02]  /*2fe0*/  IADD.64 R126, R74, 0x1000000 ;  /* 0x010000004a7e7835 */ /* 0x001fe400078e0200 */
[----:B-1----:R0:W-:-:S15]  /*2ff0*/  STG.E.64 desc[UR44][R128.64], R120 ;  /* 0x0000007880007986 */ /* 0x0021de000c101b2c */
[----:B------:R-:W-:-:S15]  /*3000*/  NOP ;  /* 0x0000000000007918 */ /* 0x000fde0000000000 */
[----:B------:R-:W-:-:S15]  /*3010*/  NOP ;  /* 0x0000000000007918 */ /* 0x000fde0000000000 */
[----:B------:R-:W-:-:S15]  /*3020*/  NOP ;  /* 0x0000000000007918 */ /* 0x000fde0000000000 */
[----:B------:R-:W1:Y:S02]  /*3030*/  DFMA R136, -R22, UR16, R124 ;  /* 0x0000001016887c2b */ /* 0x000e64000800017c */
[----:B-1----:R1:W-:Y:S04]  /*3040*/  STG.E.64 desc[UR44][R138.64], R136 ;  /* 0x000000888a007986 */ /* 0x0023e8000c101b2c */
[----:B------:R-:W2:Y:S01]  /*3050*/  LDG.E.64 R126, desc[UR44][R126.64+0x83068] ;  /* 0x0830682c7e7e7981 */ /* 0x000ea2000c1e1b00 */
[----:B------:R-:W-:Y:S02]  /*3060*/  IADD.64 R142, R64, UR36 ;  /* 0x00000024408e7c35 */ /* 0x000fe4000f8e0200 */
[----:B------:R-:W-:Y:S01]  /*3070*/  UMOV.64 UR62, 0x3fd999999999999a ;  /* 0x999999999a3e7482 */ /* 0x000fe200083fd999 */
[----:B------:R-:W-:-:S15]  /*3080*/  IADD.64 R150, R74, 0x2000000 ;  /* 0x020000004a967835 */ /* 0x000fde00078e0200 */
[----:B------:R-:W-:-:S09]  /*3090*/  NOP ;  /* 0x0000000000007918 */ /* 0x000fd20000000000 */
[----:B------:R-:W-:-:S15]  /*30a0*/  NOP ;  /* 0x0000000000007918 */ /* 0x000fde0000000000 */
[----:B------:R-:W-:-:S15]  /*30b0*/  NOP ;  /* 0x0000000000007918 */ /* 0x000fde0000000000 */
[----:B--2---:R-:W2:-:S15]  /*30c0*/  DMUL R144, R118, R126 ;  /* 0x0000007e76907228 */ /* 0x004e9e0000000000 */
[----:B------:R-:W-:-:S04]  /*30d0*/  NOP ;  /* 0x0000000000007918 */ /* 0x000fc80000000000 */
[----:B------:R-:W-:-:S15]  /*30e0*/  NOP ;  /* 0x0000000000007918 */ /* 0x000fde0000000000 */
[----:B------:R-:W-:-:S15]  /*30f0*/  NOP ;  /* 0x0000000000007918 */ /* 0x000fde0000000000 */
[----:B------:R-:W-:-:S15]  /*3100*/  NOP ;  /* 0x0000000000007918 */ /* 0x000fde0000000000 */
[----:B--2---:R-:W3:-:S15]  /*3110*/  DMUL R124, R144, -UR62 ;  /* 0x8000003e907c7c28 */ /* 0x004ede0008000000 */
[----:B------:R-:W-:-:S04]  /*3120*/  NOP ;  /* 0x0000000000007918 */ /* 0x000fc80000000000 */
[----:B------:R-:W-:-:S15]  /*3130*/  NOP ;  /* 0x0000000000007918 */ /* 0x000fde0000000000 */
[----:B------:R-:W-:-:S15]  /*3140*/  NOP ;  /* 0x0000000000007918 */ /* 0x000fde0000000000 */
[----:B------:R-:W-:-:S15]  /*3150*/  NOP ;  /* 0x0000000000007918 */ /* 0x000fde0000000000 */
[----:B---3--:R-:W2:Y:S02]  /*3160*/  DMUL R140, R10, R124 ;  /* 0x0000007c0a8c7228 */ /* 0x008ea40000000000 */
[----:B--2---:R2:W-:Y:S04]  /*3170*/  STG.E.64 desc[UR44][R142.64], R140 ;  /* 0x0000008c8e007986 */ /* 0x0045e8000c101b2c */
[----:B------:R-:W3:Y:S01]  /*3180*/  LDG.E.64 R124, desc[UR44][R150.64+-0x73b768] ;  /* 0x8c48982c967c7981 */ /* 0x000ee2000c1e1b00 */
[----:B------:R-:W-:Y:S02]  /*3190*/  IADD.64 R152, R70, UR36 ;  /* 0x0000002446987c35 */ /* 0x000fe4000f8e0200 */
[----:B------:R-:W-:Y:S02]  /*31a0*/  IADD.64 R154, R68, UR36 ;  /* 0x00000024449a7c35 */ /* 0x000fe4000f8e0200 */
[----:B------:R-:W-:-:S02]  /*31b0*/  IADD.64 R156, R80, UR36 ;  /* 0x00000024509c7c35 */ /* 0x000fc4000f8e0200 */
[----:B------:R-:W-:Y:S02]  /*31c0*/  IADD.64 R158, R100, UR36 ;  /* 0x00000024649e7c35 */ /* 0x000fe4000f8e0200 */
[----:B------:R-:W-:Y:S02]  /*31d0*/  IADD.64 R160, R90, UR36 ;  /* 0x000000245aa07c35 */ /* 0x000fe4000f8e0200 */
[----:B------:R-:W-:Y:S02]  /*31e0*/  IADD.64 R162, R102, UR36 ;  /* 0x0000002466a27c35 */ /* 0x000fe4000f8e0200 */
[----:B------:R-:W-:-:S15]  /*31f0*/  IADD.64 R164, R66, UR36 ;  /* 0x0000002442a47c35 */ /* 0x000fde000f8e0200 */
[----:B------:R-:W-:-:S15]  /*3200*/  NOP ;  /* 0x0000000000007918 */ /* 0x000fde0000000000 */
[----:B------:R-:W-:-:S15]  /*3210*/  NOP ;  /* 0x0000000000007918 */ /* 0x000fde0000000000 */
[----:B0-----:R-:W0:-:S15]  /*3220*/  DMUL R128, R130, R126 ;  /* 0x0000007e82807228 */ /* 0x001e1e0000000000 */
[----:B------:R-:W-:-:S04]  /*3230*/  NOP ;  /* 0x0000000000007918 */ /* 0x000fc80000000000 */
[----:B------:R-:W-:-:S15]  /*3240*/  NOP ;  /* 0x0000000000007918 */ /* 0x000fde0000000000 */
[----:B------:R-:W-:-:S15]  /*3250*/  NOP ;  /* 0x0000000000007918 */ /* 0x000fde0000000000 */
[----:B------:R-:W-:-:S15]  /*3260*/  NOP ;  /* 0x0000000000007918 */ /* 0x000fde0000000000 */
[----:B-1----:R-:W1:-:S15]  /*3270*/  DMUL R138, R122, UR50 ;  /* 0x000000327a8a7c28 */ /* 0x002e5e0008000000 */
[----:B------:R-:W-:-:S04]  /*3280*/  NOP ;  /* 0x0000000000007918 */ /* 0x000fc80000000000 */
        /* <DEDUP_REMOVED lines=23> */
[----:B---3--:R-:W-:-:S15]  /*3400*/  DMUL R148, R124, R138 ;  /* 0x0000008a7c947228 */ /* 0x008fde0000000000 */
        /* <DEDUP_REMOVED lines=29> */
[----:B0-----:R-:W0:-:S15]  /*35e0*/  DMUL R150, R148, -UR62 ;  /* 0x8000003e94967c28 */ /* 0x001e1e0008000000 */
[----:B------:R-:W-:-:S04]  /*35f0*/  NOP ;  /* 0x0000000000007918 */ /* 0x000fc80000000000 */
[----:B------:R-:W-:-:S15]  /*3600*/  NOP ;  /* 0x0000000000007918 */ /* 0x000fde0000000000 */
[----:B------:R-:W-:-:S15]  /*3610*/  NOP ;  /* 0x0000000000007918 */ /* 0x000fde0000000000 */
[----:B------:R-:W-:-:S15]  /*3620*/  NOP ;  /* 0x0000000000007918 */ /* 0x000fde0000000000 */
[----:B0-----:R-:W0:Y:S02]  /*3630*/  DMUL R150, R10, R150 ;  /* 0x000000960a967228 */ /* 0x001e240000000000 */
[----:B0-----:R0:W-:Y:S02]  /*3640*/  STG.E.64 desc[UR44][R152.64], R150 ;  /* 0x0000009698007986 */ /* 0x0011e4000c101b2c */
[----:B0-----:R-:W-:Y:S02]  /*3650*/  IADD.64 R150, R98, UR36 ;  /* 0x0000002462967c35 */ /* 0x001fe4000f8e0200 */
[----:B------:R-:W-:-:S15]  /*3660*/  IADD.64 R152, R86, UR36 ;  /* 0x0000002456987c35 */ /* 0x000fde000f8e0200 */
[----:B------:R-:W-:-:S13]  /*3670*/  NOP ;  /* 0x0000000000007918 */ /* 0x000fda0000000000 */
[----:B------:R-:W-:-:S15]  /*3680*/  NOP ;  /* 0x0000000000007918 */ /* 0x000fde0000000000 */
[----:B------:R-:W-:-:S15]  /*3690*/  NOP ;  /* 0x0000000000007918 */ /* 0x000fde0000000000 */
[----:B------:R-:W0:Y:S02]  /*36a0*/  DMUL R134, R10, UR6 ;  /* 0x000000060a867c28 */ /* 0x000e240008000000 */
[----:B0-----:R0:W-:Y:S04]  /*36b0*/  STG.E.64 desc[UR44][R154.64], R134 ;  /* 0x000000869a007986 */ /* 0x0011e8000c101b2c */
[----:B------:R1:W-:Y:S01]  /*36c0*/  STG.E.64 desc[UR44][R156.64], R136 ;  /* 0x000000889c007986 */ /* 0x0003e2000c101b2c */
[----:B0-----:R-:W-:Y:S02]  /*36d0*/  IADD.64 R134, R94, UR36 ;  /* 0x000000245e867c35 */ /* 0x001fe4000f8e0200 */
[----:B------:R-:W-:Y:S02]  /*36e0*/  IADD.64 R154, R96, UR36 ;  /* 0x00000024609a7c35 */ /* 0x000fe4000f8e0200 */
[----:B-1----:R-:W-:-:S02]  /*36f0*/  IADD.64 R156, R88, UR36 ;  /* 0x00000024589c7c35 */ /* 0x002fc4000f8e0200 */
[----:B------:R-:W-:-:S15]  /*3700*/  IADD.64 R136, R74, 0x2000000 ;  /* 0x020000004a887835 */ /* 0x000fde00078e0200 */
[----:B------:R-:W-:-:S06]  /*3710*/  NOP ;  /* 0x0000000000007918 */ /* 0x000fcc0000000000 */
[----:B------:R-:W-:-:S15]  /*3720*/  NOP ;  /* 0x0000000000007918 */ /* 0x000fde0000000000 */
[----:B------:R-:W-:-:S15]  /*3730*/  NOP ;  /* 0x0000000000007918 */ /* 0x000fde0000000000 */
[----:B------:R-:W0:-:S15]  /*3740*/  DMUL R138, R118, -UR50 ;  /* 0x80000032768a7c28 */ /* 0x000e1e0008000000 */
        /* <DEDUP_REMOVED lines=20> */
[----:B------:R-:W1:Y:S02]  /*3890*/  DFMA R138, -R22, UR10, R140 ;  /* 0x0000000a168a7c2b */ /* 0x000e64000800018c */
[----:B-1----:R-:W-:Y:S04]  /*38a0*/  STG.E.64 desc[UR44][R160.64], R138 ;  /* 0x0000008aa0007986 */ /* 0x002fe8000c101b2c */
[----:B------:R-:W-:Y:S04]  /*38b0*/  STG.E.64 desc[UR44][R162.64], RZ ;  /* 0x000000ffa2007986 */ /* 0x000fe8000c101b2c */
[----:B------:R-:W-:Y:S04]  /*38c0*/  STG.E.64 desc[UR44][R164.64], RZ ;  /* 0x000000ffa4007986 */ /* 0x000fe8000c101b2c */
[----:B------:R1:W-:-:S15]  /*38d0*/  STG.E.64 desc[UR44][R134.64], R142 ;  /* 0x0000008e86007986 */ /* 0x0003de000c101b2c */
[----:B------:R-:W-:-:S05]  /*38e0*/  NOP ;  /* 0x0000000000007918 */ /* 0x000fca0000000000 */
[----:B------:R-:W-:-:S15]  /*38f0*/  NOP ;  /* 0x0000000000007918 */ /* 0x000fde0000000000 */
[----:B------:R-:W-:-:S15]  /*3900*/  NOP ;  /* 0x0000000000007918 */ /* 0x000fde0000000000 */
[----:B------:R-:W2:Y:S02]  /*3910*/  DMUL R148, R10, R148 ;  /* 0x000000940a947228 */ /* 0x000ea40000000000 */
[----:B--2---:R2:W-:Y:S04]  /*3920*/  STG.E.64 desc[UR44][R150.64], R148 ;  /* 0x0000009496007986 */ /* 0x0045e8000c101b2c */
[----:B------:R-:W-:-:S15]  /*3930*/  STG.E.64 desc[UR44][R152.64], RZ ;  /* 0x000000ff98007986 */ /* 0x000fde000c101b2c */
[----:B------:R-:W-:-:S13]  /*3940*/  NOP ;  /* 0x0000000000007918 */ /* 0x000fda0000000000 */
[----:B------:R-:W-:-:S15]  /*3950*/  NOP ;  /* 0x0000000000007918 */ /* 0x000fde0000000000 */
[----:B------:R-:W-:-:S15]  /*3960*/  NOP ;  /* 0x0000000000007918 */ /* 0x000fde0000000000 */
[----:B------:R-:W3:Y:S02]  /*3970*/  DFMA R140, -R22, R54, R140 ;  /* 0x00000036168c722b */ /* 0x000ee4000000018c */
[----:B---3--:R3:W-:Y:S04]  /*3980*/  STG.E.64 desc[UR44][R154.64], R140 ;  /* 0x0000008c9a007986 */ /* 0x0087e8000c101b2c */
[----:B------:R-:W-:Y:S04]  /*3990*/  STG.E.64 desc[UR44][R156.64], RZ ;  /* 0x000000ff9c007986 */ /* 0x000fe8000c101b2c */
[----:B0-----:R-:W4:Y:S04]  /*39a0*/  LDG.E.64 R144, desc[UR44][R136.64+0x1060c8] ;  /* 0x1060c82c88907981 */ /* 0x001f28000c1e1b00 */
[----:B------:R-:W5:Y:S01]  /*39b0*/  LDG.E.64 R136, desc[UR44][R116.64+0x8] ;  /* 0x0000082c74887981 */ /* 0x000f62000c1e1b00 */
[----:B------:R-:W-:Y:S01]  /*39c0*/  UMOV.64 UR64, 0x3ff6666666666666 ;  /* 0x6666666666407482 */ /* 0x000fe200083ff666 */
[----:B------:R-:W-:-:S15]  /*39d0*/  UMOV.64 UR66, 0x3fe999999999999a ;  /* 0x999999999a427482 */ /* 0x000fde00083fe999 */
[----:B------:R-:W-:-:S03]  /*39e0*/  NOP ;  /* 0x0000000000007918 */ /* 0x000fc60000000000 */
[----:B------:R-:W-:-:S15]  /*39f0*/  NOP ;  /* 0x0000000000007918 */ /* 0x000fde0000000000 */
[----:B------:R-:W-:-:S15]  /*3a00*/  NOP ;  /* 0x0000000000007918 */ /* 0x000fde0000000000 */
[----:B-1----:R-:W0:-:S15]  /*3a10*/  DMUL R134, R118, R122 ;  /* 0x0000007a76867228 */ /* 0x002e1e0000000000 */
        /* <DEDUP_REMOVED lines=14> */
[----:B--2---:R-:W0:-:S15]  /*3b00*/  DMUL R148, R126, -R126 ;  /* 0x8000007e7e947228 */ /* 0x004e1e0000000000 */
        /* <DEDUP_REMOVED lines=19> */
[----:B---3--:R-:W0:-:S15]  /*3c40*/  DMUL R140, R124, R124 ;  /* 0x0000007c7c8c7228 */ /* 0x008e1e0000000000 */
[----:B------:R-:W-:-:S04]  /*3c50*/  NOP ;  /* 0x0000000000007918 */ /* 0x000fc80000000000 */
[----:B------:R-:W-:-:S15]  /*3c60*/  NOP ;  /* 0x0000000000007918 */ /* 0x000fde0000000000 */
[----:B------:R-:W-:-:S15]  /*3c70*/  NOP ;  /* 0x0000000000007918 */ /* 0x000fde0000000000 */
[----:B------:R-:W-:-:S15]  /*3c80*/  NOP ;  /* 0x0000000000007918 */ /* 0x000fde0000000000 */
[----:B0-----:R-:W-:-:S15]  /*3c90*/  DFMA R140, -R142, R140, R138 ;  /* 0x0000008c8e8c722b */ /* 0x001fde000000018a */
[----:B------:R-:W-:-:S04]  /*3ca0*/  NOP ;  /* 0x0000000000007918 */ /* 0x000fc80000000000 */
[----:B------:R-:W-:-:S15]  /*3cb0*/  NOP ;  /* 0x0000000000007918 */ /* 0x000fde0000000000 */
[----:B------:R-:W-:-:S15]  /*3cc0*/  NOP ;  /* 0x0000000000007918 */ /* 0x000fde0000000000 */
[----:B------:R-:W-:-:S15]  /*3cd0*/  NOP ;  /* 0x0000000000007918 */ /* 0x000fde0000000000 */
[----:B------:R-:W4:-:S15]  /*3ce0*/  DMUL R142, R122, -R56 ;  /* 0x800000387a8e7228 */ /* 0x000f1e0000000000 */
[----:B------:R-:W-:-:S04]  /*3cf0*/  NOP ;  /* 0x0000000000007918 */ /* 0x000fc80000000000 */
[----:B------:R-:W-:-:S15]  /*3d00*/  NOP ;  /* 0x0000000000007918 */ /* 0x000fde0000000000 */
[----:B------:R-:W-:-:S15]  /*3d10*/  NOP ;  /* 0x0000000000007918 */ /* 0x000fde0000000000 */
[----:B------:R-:W-:-:S15]  /*3d20*/  NOP ;  /* 0x0000000000007918 */ /* 0x000fde0000000000 */
[----:B----4-:R-:W-:-:S15]  /*3d30*/  DFMA R140, R144, R142, R140 ;  /* 0x0000008e908c722b */ /* 0x010fde000000008c */
[----:B------:R-:W-:-:S04]  /*3d40*/  NOP ;  /* 0x0000000000007918 */ /* 0x000fc80000000000 */
[----:B------:R-:W-:-:S15]  /*3d50*/  NOP ;  /* 0x0000000000007918 */ /* 0x000fde0000000000 */
[----:B------:R-:W-:-:S15]  /*3d60*/  NOP ;  /* 0x0000000000007918 */ /* 0x000fde0000000000 */
[----:B------:R-:W-:-:S15]  /*3d70*/  NOP ;  /* 0x0000000000007918 */ /* 0x000fde0000000000 */
[----:B------:R-:W5:-:S15]  /*3d80*/  DMUL R144, R144, -UR64 ;  /* 0x8000004090907c28 */ /* 0x000f5e0008000000 */
        /* <DEDUP_REMOVED lines=9> */
[----:B-----5:R0:W1:Y:S02]  /*3e20*/  DFMA R136, R136, UR66, R144 ;  /* 0x0000004288887c2b */ /* 0x0200640008000090 */
[----:B0-----:R-:W-:-:S15]  /*3e30*/  IADD.64 R144, R82, UR36 ;  /* 0x0000002452907c35 */ /* 0x001fde000f8e0200 */
[----:B------:R-:W-:Y:S02]  /*3e40*/  NOP ;  /* 0x0000000000007918 */ /* 0x000fe40000000000 */
[----:B------:R-:W-:-:S15]  /*3e50*/  NOP ;  /* 0x0000000000007918 */ /* 0x000fde0000000000 */
[----:B------:R-:W-:-:S15]  /*3e60*/  NOP ;  /* 0x0000000000007918 */ /* 0x000fde0000000000 */
[----:B------:R-:W-:-:S15]  /*3e70*/  NOP ;  /* 0x0000000000007918 */ /* 0x000fde0000000000 */
[----:B-1----:R0:W-:Y:S02]  /*3e80*/  DMUL R136, R138, R136 ;  /* 0x000000888a887228 */ /* 0x0021e40000000000 */
[----:B0-----:R-:W-:-:S15]  /*3e90*/  IADD.64 R138, R74, 0x2000000 ;  /* 0x020000004a8a7835 */ /* 0x001fde00078e0200 */
[----:B------:R-:W-:Y:S02]  /*3ea0*/  NOP ;  /* 0x0000000000007918 */ /* 0x000fe40000000000 */
[----:B------:R-:W-:-:S15]  /*3eb0*/  NOP ;  /* 0x0000000000007918 */ /* 0x000fde0000000000 */
[----:B------:R-:W-:-:S15]  /*3ec0*/  NOP ;  /* 0x0000000000007918 */ /* 0x000fde0000000000 */
[----:B------:R-:W-:-:S15]  /*3ed0*/  NOP ;  /* 0x0000000000007918 */ /* 0x000fde0000000000 */
[----:B------:R-:W0:-:S15]  /*3ee0*/  DMUL R140, R22, -R140 ;  /* 0x8000008c168c7228 */ /* 0x000e1e0000000000 */
[----:B------:R-:W-:-:S04]  /*3ef0*/  NOP ;  /* 0x0000000000007918 */ /* 0x000fc80000000000 */
[----:B------:R-:W-:-:S15]  /*3f00*/  NOP ;  /* 0x0000000000007918 */ /* 0x000fde0000000000 */
[----:B------:R-:W-:-:S15]  /*3f10*/  NOP ;  /* 0x0000000000007918 */ /* 0x000fde0000000000 */
[----:B------:R-:W-:-:S15]  /*3f20*/  NOP ;  /* 0x0000000000007918 */ /* 0x000fde0000000000 */
[----:B0-----:R-:W0:Y:S02]  /*3f30*/  DFMA R142, R10, R136, R140 ;  /* 0x000000880a8e722b */ /* 0x001e24000000008c */
[----:B0-----:R0:W-:Y:S04]  /*3f40*/  STG.E.64 desc[UR44][R144.64], R142 ;  /* 0x0000008e90007986 */ /* 0x0011e8000c101b2c */
[----:B------:R-:W2:Y:S04]  /*3f50*/  LDG.E.64 R140, desc[UR44][R116.64+0x8] ;  /* 0x0000082c748c7981 */ /* 0x000ea8000c1e1b00 */
[----:B------:R-:W3:Y:S01]  /*3f60*/  LDG.E.64 R138, desc[UR44][R138.64+0x1060c8] ;  /* 0x1060c82c8a8a7981 */ /* 0x000ee2000c1e1b00 */
[----:B------:R-:W-:Y:S01]  /*3f70*/  UMOV.64 UR68, 0x3ff6666666666666 ;  /* 0x6666666666447482 */ /* 0x000fe200083ff666 */
[----:B0-----:R-:W-:-:S15]  /*3f80*/  IADD.64 R144, R106, UR40 ;  /* 0x000000286a907c35 */ /* 0x001fde000f8e0200 */
[----:B------:R-:W-:-:S07]  /*3f90*/  NOP ;  /* 0x0000000000007918 */ /* 0x000fce0000000000 */
[----:B------:R-:W-:-:S15]  /*3fa0*/  NOP ;  /* 0x0000000000007918 */ /* 0x000fde0000000000 */
[----:B------:R-:W-:-:S15]  /*3fb0*/  NOP ;  /* 0x0000000000007918 */ /* 0x000fde0000000000 */
[----:B------:R-:W0:-:S15]  /*3fc0*/  DMUL R136, R18, -R22 ;  /* 0x8000001612887228 */ /* 0x000e1e0000000000 */
        /* <DEDUP_REMOVED lines=44> */
[----:B------:R-:W1:-:S15]  /*4290*/  DMUL R120, R120, -UR62 ;  /* 0x8000003e78787c28 */ /* 0x000e5e0008000000 */
        /* <DEDUP_REMOVED lines=9> */
[----:B-1----:R-:W0:-:S15]  /*4330*/  DMUL R120, R122, R120 ;  /* 0x000000787a787228 */ /* 0x002e1e0000000000 */
[----:B------:R-:W-:-:S04]  /*4340*/  NOP ;  /* 0x0000000000007918 */ /* 0x000fc80000000000 */
[----:B------:R-:W-:-:S15]  /*4350*/  NOP ;  /* 0x0000000000007918 */ /* 0x000fde0000000000 */
[----:B------:R-:W-:-:S15]  /*4360*/  NOP ;  /* 0x0000000000007918 */ /* 0x000fde0000000000 */
[----:B------:R-:W-:-:S15]  /*4370*/  NOP ;  /* 0x0000000000007918 */ /* 0x000fde0000000000 */
[----:B--2---:R1:W-:Y:S02]  /*4380*/  DFMA R134, R118, R140, R134 ;  /* 0x0000008c7686722b */ /* 0x0043e40000000086 */
[----:B-1----:R-:W-:-:S15]  /*4390*/  IADD.64 R140, R110, UR40 ;  /* 0x000000286e8c7c35 */ /* 0x002fde000f8e0200 */
[----:B------:R-:W-:Y:S02]  /*43a0*/  NOP ;  /* 0x0000000000007918 */ /* 0x000fe40000000000 */
[----:B------:R-:W-:-:S15]  /*43b0*/  NOP ;  /* 0x0000000000007918 */ /* 0x000fde0000000000 */
[----:B------:R-:W-:-:S15]  /*43c0*/  NOP ;  /* 0x0000000000007918 */ /* 0x000fde0000000000 */
[----:B------:R-:W-:-:S15]  /*43d0*/  NOP ;  /* 0x0000000000007918 */ /* 0x000fde0000000000 */
[----:B---3--:R1:W-:Y:S02]  /*43e0*/  DMUL R138, R118, R138 ;  /* 0x0000008a768a7228 */ /* 0x0083e40000000000 */
[----:B-1----:R-:W-:-:S15]  /*43f0*/  IADD.64 R118, R72, UR36 ;  /* 0x0000002448767c35 */ /* 0x002fde000f8e0200 */
[----:B------:R-:W-:Y:S02]  /*4400*/  NOP ;  /* 0x0000000000007918 */ /* 0x000fe40000000000 */
[----:B------:R-:W-:-:S15]  /*4410*/  NOP ;  /* 0x0000000000007918 */ /* 0x000fde0000000000 */
[----:B------:R-:W-:-:S15]  /*4420*/  NOP ;  /* 0x0000000000007918 */ /* 0x000fde0000000000 */
[----:B------:R-:W-:-:S15]  /*4430*/  NOP ;  /* 0x0000000000007918 */ /* 0x000fde0000000000 */
[----:B------:R1:W-:Y:S02]  /*4440*/  DMUL R142, R126, R132 ;  /* 0x000000847e8e7228 */ /* 0x0003e40000000000 */
[----:B-1----:R-:W-:-:S15]  /*4450*/  IADD.64 R132, R112, UR36 ;  /* 0x0000002470847c35 */ /* 0x002fde000f8e0200 */
[----:B------:R-:W-:Y:S02]  /*4460*/  NOP ;  /* 0x0000000000007918 */ /* 0x000fe40000000000 */
        /* <DEDUP_REMOVED lines=14> */
[----:B-1----:R0:W-:Y:S02]  /*4550*/  DMUL R126, R122, R128 ;  /* 0x000000807a7e7228 */ /* 0x0021e40000000000 */
[----:B0-----:R-:W-:-:S15]  /*4560*/  IADD.64 R128, R114, UR36 ;  /* 0x0000002472807c35 */ /* 0x001fde000f8e0200 */
[----:B------:R-:W-:Y:S02]  /*4570*/  NOP ;  /* 0x0000000000007918 */ /* 0x000fe40000000000 */
[----:B------:R-:W-:-:S15]  /*4580*/  NOP ;  /* 0x0000000000007918 */ /* 0x000fde0000000000 */
[----:B------:R-:W-:-:S15]  /*4590*/  NOP ;  /* 0x0000000000007918 */ /* 0x000fde0000000000 */
[----:B------:R-:W-:-:S15]  /*45a0*/  NOP ;  /* 0x0000000000007918 */ /* 0x000fde0000000000 */
[----:B------:R-:W0:-:S15]  /*45b0*/  DMUL R134, R134, -UR62 ;  /* 0x8000003e86867c28 */ /* 0x000e1e0008000000 */
[----:B------:R-:W-:-:S04]  /*45c0*/  NOP ;  /* 0x0000000000007918 */ /* 0x000fc80000000000 */
[----:B------:R-:W-:-:S15]  /*45d0*/  NOP ;  /* 0x0000000000007918 */ /* 0x000fde0000000000 */
[----:B------:R-:W-:-:S15]  /*45e0*/  NOP ;  /* 0x0000000000007918 */ /* 0x000fde0000000000 */
[----:B------:R-:W-:-:S15]  /*45f0*/  NOP ;  /* 0x0000000000007918 */ /* 0x000fde0000000000 */
[----:B0-----:R-:W0:-:S15]  /*4600*/  DFMA R134, R138, UR68, R134 ;  /* 0x000000448a867c2b */ /* 0x001e1e0008000086 */
[----:B------:R-:W-:-:S04]  /*4610*/  NOP ;  /* 0x0000000000007918 */ /* 0x000fc80000000000 */
[----:B------:R-:W-:-:S15]  /*4620*/  NOP ;  /* 0x0000000000007918 */ /* 0x000fde0000000000 */
[----:B------:R-:W-:-:S15]  /*4630*/  NOP ;  /* 0x0000000000007918 */ /* 0x000fde0000000000 */
[----:B------:R-:W-:-:S15]  /*4640*/  NOP ;  /* 0x0000000000007918 */ /* 0x000fde0000000000 */
[----:B0-----:R0:W1:Y:S02]  /*4650*/  DFMA R134, R10, R134, R136 ;  /* 0x000000860a86722b */ /* 0x0010640000000088 */
[----:B0-----:R-:W-:Y:S02]  /*4660*/  IADD.64 R136, R76, UR40 ;  /* 0x000000284c887c35 */ /* 0x001fe4000f8e0200 */
[----:B-1----:R0:W-:Y:S02]  /*4670*/  STG.E.64 desc[UR44][R118.64], R134 ;  /* 0x0000008676007986 */ /* 0x0021e4000c101b2c */
[----:B0-----:R-:W-:-:S15]  /*4680*/  IADD.64 R118, R108, UR40 ;  /* 0x000000286c767c35 */ /* 0x001fde000f8e0200 */
[----:B------:R-:W-:-:S13]  /*4690*/  NOP ;  /* 0x0000000000007918 */ /* 0x000fda0000000000 */
[----:B------:R-:W-:-:S15]  /*46a0*/  NOP ;  /* 0x0000000000007918 */ /* 0x000fde0000000000 */
[----:B------:R-:W-:-:S15]  /*46b0*/  NOP ;  /* 0x0000000000007918 */ /* 0x000fde0000000000 */
[----:B------:R-:W0:Y:S02]  /*46c0*/  DFMA R126, R10, R126, R142 ;  /* 0x0000007e0a7e722b */ /* 0x000e24000000008e */
[----:B0-----:R0:W-:Y:S01]  /*46d0*/  STG.E.64 desc[UR44][R120.64], R126 ;  /* 0x0000007e78007986 */ /* 0x0011e2000c101b2c */
[----:B------:R-:W-:-:S03]  /*46e0*/  IADD.64 R142, R104, UR40 ;  /* 0x00000028688e7c35 */ /* 0x000fc6000f8e0200 */
[----:B------:R-:W-:Y:S01]  /*46f0*/  STG.E.64 desc[UR44][R128.64], R124 ;  /* 0x0000007c80007986 */ /* 0x000fe2000c101b2c */
[----:B0-----:R-:W-:-:S15]  /*4700*/  IADD.64 R126, R74, 0x1000000 ;  /* 0x010000004a7e7835 */ /* 0x001fde00078e0200 */
[----:B------:R-:W-:-:S12]  /*4710*/  NOP ;  /* 0x0000000000007918 */ /* 0x000fd80000000000 */
[----:B------:R-:W-:-:S15]  /*4720*/  NOP ;  /* 0x0000000000007918 */ /* 0x000fde0000000000 */
[----:B------:R-:W-:-:S15]  /*4730*/  NOP ;  /* 0x0000000000007918 */ /* 0x000fde0000000000 */
[----:B------:R0:W1:Y:S02]  /*4740*/  DFMA R130, R10, R130, R148 ;  /* 0x000000820a82722b */ /* 0x0000640000000094 */
[----:B0-----:R-:W-:-:S15]  /*4750*/  IADD.64 R148, R74, 0x1000000 ;  /* 0x010000004a947835 */ /* 0x001fde00078e0200 */
[----:B------:R-:W-:Y:S02]  /*4760*/  NOP ;  /* 0x0000000000007918 */ /* 0x000fe40000000000 */
[----:B------:R-:W-:-:S15]  /*4770*/  NOP ;  /* 0x0000000000007918 */ /* 0x000fde0000000000 */
[----:B------:R-:W-:-:S15]  /*4780*/  NOP ;  /* 0x0000000000007918 */ /* 0x000fde0000000000 */
[----:B------:R-:W-:-:S15]  /*4790*/  NOP ;  /* 0x0000000000007918 */ /* 0x000fde0000000000 */
[----:B-1----:R-:W0:Y:S02]  /*47a0*/  DFMA R130, -R22, UR54, R130 ;  /* 0x0000003616827c2b */ /* 0x002e240008000182 */
[----:B0-----:R0:W-:Y:S04]  /*47b0*/  STG.E.64 desc[UR44][R132.64], R130 ;  /* 0x0000008284007986 */ /* 0x0011e8000c101b2c */
[----:B------:R-:W2:-:S15]  /*47c0*/  LDG.E.64 R122, desc[UR44][R84.64+0x338] ;  /* 0x0003382c547a7981 */ /* 0x000e9e000c1e1b00 */
[----:B------:R-:W-:-:S13]  /*47d0*/  NOP ;  /* 0x0000000000007918 */ /* 0x000fda0000000000 */
[----:B------:R-:W-:-:S15]  /*47e0*/  NOP ;  /* 0x0000000000007918 */ /* 0x000fde0000000000 */
[----:B------:R-:W-:-:S15]  /*47f0*/  NOP ;  /* 0x0000000000007918 */ /* 0x000fde0000000000 */
[----:B------:R-:W1:Y:S02]  /*4800*/  DMUL R138, R16, -UR56 ;  /* 0x80000038108a7c28 */ /* 0x000e640008000000 */
[----:B-1----:R-:W-:Y:S04]  /*4810*/  STG.E.64 desc[UR44][R136.64], R138 ;  /* 0x0000008a88007986 */ /* 0x002fe8000c101b2c */
[----:B------:R-:W-:Y:S04]  /*4820*/  STG.E.64 desc[UR44][R140.64], RZ ;  /* 0x000000ff8c007986 */ /* 0x000fe8000c101b2c */
[----:B------:R1:W-:Y:S04]  /*4830*/  STG.E.64 desc[UR44][R142.64], R12 ;  /* 0x0000000c8e007986 */ /* 0x0003e8000c101b2c */
[----:B------:R3:W-:Y:S04]  /*4840*/  STG.E.64 desc[UR44][R118.64], RZ ;  /* 0x000000ff76007986 */ /* 0x0007e8000c101b2c */
[----:B------:R4:W-:Y:S04]  /*4850*/  STG.E.64 desc[UR44][R144.64], RZ ;  /* 0x000000ff90007986 */ /* 0x0009e8000c101b2c */
[----:B------:R-:W5:Y:S04]  /*4860*/  LDG.E.64 R126, desc[UR44][R126.64+0x83398] ;  /* 0x0833982c7e7e7981 */ /* 0x000f68000c1e1b00 */
[----:B0-----:R0:W3:Y:S01]  /*4870*/  LDG.E.64 R130, desc[UR44][R148.64+-0x7be498] ;  /* 0x841b682c94827981 */ /* 0x0010e2000c1e1b00 */
[----:B-1----:R-:W-:-:S02]  /*4880*/  IADD.64 R142, R92, UR40 ;  /* 0x000000285c8e7c35 */ /* 0x002fc4000f8e0200 */
[----:B------:R-:W-:Y:S02]  /*4890*/  IADD.64 R150, R70, UR40 ;  /* 0x0000002846967c35 */ /* 0x000fe4000f8e0200 */
[----:B------:R-:W-:Y:S02]  /*48a0*/  IADD.64 R152, R68, UR40 ;  /* 0x0000002844987c35 */ /* 0x000fe4000f8e0200 */
[----:B0-----:R-:W-:-:S15]  /*48b0*/  IADD.64 R148, R64, UR40 ;  /* 0x0000002840947c35 */ /* 0x001fde000f8e0200 */
[----:B------:R-:W-:Y:S01]  /*48c0*/  NOP ;  /* 0x0000000000007918 */ /* 0x000fe20000000000 */
[----:B------:R-:W-:-:S15]  /*48d0*/  NOP ;  /* 0x0000000000007918 */ /* 0x000fde0000000000 */
[----:B--2---:R-:W0:-:S15]  /*48e0*/  DMUL R124, R122, UR50 ;  /* 0x000000327a7c7c28 */ /* 0x004e1e0008000000 */
[----:B------:R-:W-:-:S04]  /*48f0*/  NOP ;  /* 0x0000000000007918 */ /* 0x000fc80000000000 */
[----:B------:R-:W-:-:S15]  /*4900*/  NOP ;  /* 0x0000000000007918 */ /* 0x000fde0000000000 */
[----:B------:R-:W-:-:S15]  /*4910*/  NOP ;  /* 0x0000000000007918 */ /* 0x000fde0000000000 */
[----:B------:R-:W-:-:S15]  /*4920*/  NOP ;  /* 0x0000000000007918 */ /* 0x000fde0000000000 */
[----:B0-----:R-:W-:-:S15]  /*4930*/  DMUL R136, R16, -R124 ;  /* 0x8000007c10887228 */ /* 0x001fde0000000000 */
        /* <DEDUP_REMOVED lines=14> */
[----:B---3--:R-:W2:-:S15]  /*4a20*/  DMUL R128, R130, R126 ;  /* 0x0000007e82807228 */ /* 0x008e9e0000000000 */
        /* <DEDUP_REMOVED lines=9> */
[----:B-1----:R-:W0:-:S15]  /*4ac0*/  DMUL R132, R120, UR50 ;  /* 0x0000003278847c28 */ /* 0x002e1e0008000000 */
[----:B------:R-:W-:-:S04]  /*4ad0*/  NOP ;  /* 0x0000000000007918 */ /* 0x000fc80000000000 */
[----:B------:R-:W-:-:S15]  /*4ae0*/  NOP ;  /* 0x0000000000007918 */ /* 0x000fde0000000000 */
[----:B------:R-:W-:-:S15]  /*4af0*/  NOP ;  /* 0x0000000000007918 */ /* 0x000fde0000000000 */
[----:B------:R-:W-:-:S15]  /*4b00*/  NOP ;  /* 0x0000000000007918 */ /* 0x000fde0000000000 */
[----:B--2---:R-:W1:-:S15]  /*4b10*/  DMUL R136, R120, -R128 ;  /* 0x8000008078887228 */ /* 0x004e5e0000000000 */
        /* <DEDUP_REMOVED lines=14> */
[----:B0-----:R0:W1:Y:S02]  /*4c00*/  DFMA R136, R16, R138, R136 ;  /* 0x0000008a1088722b */ /* 0x0010640000000088 */
[----:B0-----:R-:W-:-:S06]  /*4c10*/  IADD.64 R138, R62, UR40 ;  /* 0x000000283e8a7c35 */ /* 0x001fcc000f8e0200 */
[----:B-1----:R-:W-:-:S15]  /*4c20*/  STG.E.64 desc[UR44][R138.64], R136 ;  /* 0x000000888a007986 */ /* 0x002fde000c101b2c */
[----:B------:R-:W-:-:S11]  /*4c30*/  NOP ;  /* 0x0000000000007918 */ /* 0x000fd60000000000 */
[----:B------:R-:W-:-:S15]  /*4c40*/  NOP ;  /* 0x0000000000007918 */ /* 0x000fde0000000000 */
[----:B------:R-:W-:-:S15]  /*4c50*/  NOP ;  /* 0x0000000000007918 */ /* 0x000fde0000000000 */
[----:B------:R-:W-:-:S15]  /*4c60*/  DMUL R134, R122, R130 ;  /* 0x000000827a867228 */ /* 0x000fde0000000000 */
[----:B------:R-:W-:-:S04]  /*4c70*/  NOP ;  /* 0x0000000000007918 */ /* 0x000fc80000000000 */
[----:B------:R-:W-:-:S15]  /*4c80*/  NOP ;  /* 0x0000000000007918 */ /* 0x000fde0000000000 */
[----:B------:R-:W-:-:S15]  /*4c90*/  NOP ;  /* 0x0000000000007918 */ /* 0x000fde0000000000 */
[----:B------:R-:W-:-:S15]  /*4ca0*/  NOP ;  /* 0x0000000000007918 */ /* 0x000fde0000000000 */
[----:B------:R-:W0:Y:S02]  /*4cb0*/  DFMA R140, -R16, UR14, R118 ;  /* 0x0000000e108c7c2b */ /* 0x000e240008000176 */
[----:B0-----:R0:W-:-:S15]  /*4cc0*/  STG.E.64 desc[UR44][R142.64], R140 ;  /* 0x0000008c8e007986 */ /* 0x0011de000c101b2c */
[----:B------:R-:W-:Y:S02]  /*4cd0*/  NOP ;  /* 0x0000000000007918 */ /* 0x000fe40000000000 */
[----:B------:R-:W-:-:S15]  /*4ce0*/  NOP ;  /* 0x0000000000007918 */ /* 0x000fde0000000000 */
[----:B------:R-:W-:-:S15]  /*4cf0*/  NOP ;  /* 0x0000000000007918 */ /* 0x000fde0000000000 */
[----:B------:R-:W-:-:S15]  /*4d00*/  NOP ;  /* 0x0000000000007918 */ /* 0x000fde0000000000 */
[----:B----4-:R-:W1:Y:S02]  /*4d10*/  DMUL R144, R12, R134 ;  /* 0x000000860c907228 */ /* 0x010e640000000000 */
[----:B-1----:R1:W-:Y:S04]  /*4d20*/  STG.E.64 desc[UR44][R148.64], R144 ;  /* 0x0000009094007986 */ /* 0x0023e8000c101b2c */
[----:B------:R-:W-:Y:S04]  /*4d30*/  STG.E.64 desc[UR44][R150.64], RZ ;  /* 0x000000ff96007986 */ /* 0x000fe8000c101b2c */
[----:B------:R-:W-:Y:S04]  /*4d40*/  STG.E.64 desc[UR44][R152.64], RZ ;  /* 0x000000ff98007986 */ /* 0x000fe8000c101b2c */
[----:B------:R-:W2:Y:S01]  /*4d50*/  LDG.E.64 R154, desc[UR44][R116.64+0x338] ;  /* 0x0003382c749a7981 */ /* 0x000ea2000c1e1b00 */
[----:B0-----:R-:W-:-:S02]  /*4d60*/  IADD.64 R140, R80, UR40 ;  /* 0x00000028508c7c35 */ /* 0x001fc4000f8e0200 */
[----:B-1----:R-:W-:Y:S02]  /*4d70*/  IADD.64 R144, R100, UR40 ;  /* 0x0000002864907c35 */ /* 0x002fe4000f8e0200 */
[----:B------:R-:W-:-:S15]  /*4d80*/  IADD.64 R148, R90, UR40 ;  /* 0x000000285a947c35 */ /* 0x000fde000f8e0200 */
[----:B------:R-:W-:-:S15]  /*4d90*/  NOP ;  /* 0x0000000000007918 */ /* 0x000fde0000000000 */
[----:B------:R-:W-:-:S15]  /*4da0*/  NOP ;  /* 0x0000000000007918 */ /* 0x000fde0000000000 */
[----:B------:R-:W0:-:S15]  /*4db0*/  DMUL R156, R24, R122 ;  /* 0x0000007a189c7228 */ /* 0x000e1e0000000000 */
        /* <DEDUP_REMOVED lines=19> */
[----:B0-----:R0:W-:Y:S02]  /*4ef0*/  DMUL R142, R12, R134 ;  /* 0x000000860c8e7228 */ /* 0x0011e40000000000 */
[----:B0-----:R-:W-:-:S15]  /*4f00*/  IADD.64 R134, R74, 0x2000000 ;  /* 0x020000004a867835 */ /* 0x001fde00078e0200 */
[----:B------:R-:W-:Y:S02]  /*4f10*/  NOP ;  /* 0x0000000000007918 */ /* 0x000fe40000000000 */
        /* <DEDUP_REMOVED lines=8> */
[----:B------:R-:W-:-:S15]  /*4fa0*/  DMUL R138, R124, -R124 ;  /* 0x8000007c7c8a7228 */ /* 0x000fde0000000000 */
        /* <DEDUP_REMOVED lines=9> */
[----:B0-----:R-:W-:-:S15]  /*5040*/  DFMA R138, R154, UR6, R138 ;  /* 0x000000069a8a7c2b */ /* 0x001fde000800008a */
        /* <DEDUP_REMOVED lines=14> */
[----:B0-----:R-:W0:Y:S02]  /*5130*/  DFMA R138, R12, R138, R156 ;  /* 0x0000008a0c8a722b */ /* 0x001e24000000009c */
[----:B0-----:R0:W-:Y:S04]  /*5140*/  STG.E.64 desc[UR44][R140.64], R138 ;  /* 0x0000008a8c007986 */ /* 0x0011e8000c101b2c */
[----:B------:R1:W-:-:S15]  /*5150*/  STG.E.64 desc[UR44][R144.64], R142 ;  /* 0x0000008e90007986 */ /* 0x0003de000c101b2c */
[----:B------:R-:W-:-:S13]  /*5160*/  NOP ;  /* 0x0000000000007918 */ /* 0x000fda0000000000 */
[----:B------:R-:W-:-:S15]  /*5170*/  NOP ;  /* 0x0000000000007918 */ /* 0x000fde0000000000 */
[----:B------:R-:W-:-:S15]  /*5180*/  NOP ;  /* 0x0000000000007918 */ /* 0x000fde0000000000 */
[----:B------:R-:W2:-:S15]  /*5190*/  DFMA R136, R12, R136, R158 ;  /* 0x000000880c88722b */ /* 0x000e9e000000009e */
[----:B------:R-:W-:-:S04]  /*51a0*/  NOP ;  /* 0x0000000000007918 */ /* 0x000fc80000000000 */
[----:B------:R-:W-:-:S15]  /*51b0*/  NOP ;  /* 0x0000000000007918 */ /* 0x000fde0000000000 */
[----:B------:R-:W-:-:S15]  /*51c0*/  NOP ;  /* 0x0000000000007918 */ /* 0x000fde0000000000 */
[----:B------:R-:W-:-:S15]  /*51d0*/  NOP ;  /* 0x0000000000007918 */ /* 0x000fde0000000000 */
[----:B--2---:R-:W2:Y:S02]  /*51e0*/  DFMA R136, -R16, UR8, R136 ;  /* 0x0000000810887c2b */ /* 0x004ea40008000188 */
[----:B--2---:R2:W-:Y:S04]  /*51f0*/  STG.E.64 desc[UR44][R148.64], R136 ;  /* 0x0000008894007986 */ /* 0x0045e8000c101b2c */
[----:B------:R-:W3:Y:S01]  /*5200*/  LDG.E.64 R134, desc[UR44][R134.64+-0x73b438] ;  /* 0x8c4bc82c86867981 */ /* 0x000ee2000c1e1b00 */
[----:B0-----:R-:W-:Y:S02]  /*5210*/  IADD.64 R138, R66, UR40 ;  /* 0x00000028428a7c35 */ /* 0x001fe4000f8e0200 */
[----:B-1----:R-:W-:Y:S02]  /*5220*/  IADD.64 R144, R94, UR40 ;  /* 0x000000285e907c35 */ /* 0x002fe4000f8e0200 */
[----:B------:R-:W-:-:S02]  /*5230*/  IADD.64 R160, R96, UR40 ;  /* 0x0000002860a07c35 */ /* 0x000fc4000f8e0200 */
[----:B--2---:R-:W-:Y:S02]  /*5240*/  IADD.64 R136, R102, UR40 ;  /* 0x0000002866887c35 */ /* 0x004fe4000f8e0200 */
[----:B------:R-:W-:Y:S02]  /*5250*/  IADD.64 R148, R98, UR40 ;  /* 0x0000002862947c35 */ /* 0x000fe4000f8e0200 */
[----:B------:R-:W-:Y:S02]  /*5260*/  IADD.64 R162, R88, UR40 ;  /* 0x0000002858a27c35 */ /* 0x000fe4000f8e0200 */
[----:B------:R-:W-:-:S15]  /*5270*/  IADD.64 R140, R74, 0x2000000 ;  /* 0x020000004a8c7835 */ /* 0x000fde00078e0200 */
[----:B------:R-:W-:-:S15]  /*5280*/  NOP ;  /* 0x0000000000007918 */ /* 0x000fde0000000000 */
[----:B------:R-:W-:-:S15]  /*5290*/  NOP ;  /* 0x0000000000007918 */ /* 0x000fde0000000000 */
[----:B------:R-:W-:-:S15]  /*52a0*/  DMUL R154, R12, UR6 ;  /* 0x000000060c9a7c28 */ /* 0x000fde0008000000 */
        /* <DEDUP_REMOVED lines=24> */
[----:B------:R2:W-:Y:S02]  /*5430*/  DMUL R142, R12, R150 ;  /* 0x000000960c8e7228 */ /* 0x0005e40000000000 */
[----:B--2---:R-:W-:-:S15]  /*5440*/  IADD.64 R150, R86, UR40 ;  /* 0x0000002856967c35 */ /* 0x004fde000f8e0200 */
[----:B------:R-:W-:Y:S02]  /*5450*/  NOP ;  /* 0x0000000000007918 */ /* 0x000fe40000000000 */
[----:B------:R-:W-:-:S15]  /*5460*/  NOP ;  /* 0x0000000000007918 */ /* 0x000fde0000000000 */
[----:B------:R-:W-:-:S15]  /*5470*/  NOP ;  /* 0x0000000000007918 */ /* 0x000fde0000000000 */
[----:B------:R-:W-:-:S15]  /*5480*/  NOP ;  /* 0x0000000000007918 */ /* 0x000fde0000000000 */
[----:B-1----:R-:W-:-:S15]  /*5490*/  DMUL R156, R120, -R132 ;  /* 0x80000084789c7228 */ /* 0x002fde0000000000 */
[----:B------:R-:W-:-:S04]  /*54a0*/  NOP ;  /* 0x0000000000007918 */ /* 0x000fc80000000000 */
[----:B------:R-:W-:-:S15]  /*54b0*/  NOP ;  /* 0x0000000000007918 */ /* 0x000fde0000000000 */
[----:B------:R-:W-:-:S15]  /*54c0*/  NOP ;  /* 0x0000000000007918 */ /* 0x000fde0000000000 */
[----:B------:R-:W-:-:S15]  /*54d0*/  NOP ;  /* 0x0000000000007918 */ /* 0x000fde0000000000 */
[----:B0-----:R-:W0:Y:S02]  /*54e0*/  DMUL R152, R12, R152 ;  /* 0x000000980c987228 */ /* 0x001e240000000000 */
[----:B0-----:R-:W-:Y:S04]  /*54f0*/  STG.E.64 desc[UR44][R136.64], R152 ;  /* 0x0000009888007986 */ /* 0x001fe8000c101b2c */
[----:B------:R0:W-:-:S15]  /*5500*/  STG.E.64 desc[UR44][R138.64], R154 ;  /* 0x0000009a8a007986 */ /* 0x0001de000c101b2c */
[----:B------:R-:W-:-:S13]  /*5510*/  NOP ;  /* 0x0000000000007918 */ /* 0x000fda0000000000 */
[----:B------:R-:W-:-:S15]  /*5520*/  NOP ;  /* 0x0000000000007918 */ /* 0x000fde0000000000 */
[----:B------:R-:W-:-:S15]  /*5530*/  NOP ;  /* 0x0000000000007918 */ /* 0x000fde0000000000 */
[----:B------:R-:W1:-:S15]  /*5540*/  DMUL R156, R12, R156 ;  /* 0x0000009c0c9c7228 */ /* 0x000e5e0000000000 */
[----:B------:R-:W-:-:S04]  /*5550*/  NOP ;  /* 0x0000000000007918 */ /* 0x000fc80000000000 */
[----:B------:R-:W-:-:S15]  /*5560*/  NOP ;  /* 0x0000000000007918 */ /* 0x000fde0000000000 */
[----:B------:R-:W-:-:S15]  /*5570*/  NOP ;  /* 0x0000000000007918 */ /* 0x000fde0000000000 */
[----:B------:R-:W-:-:S15]  /*5580*/  NOP ;  /* 0x0000000000007918 */ /* 0x000fde0000000000 */
[----:B-1----:R-:W1:Y:S02]  /*5590*/  DFMA R156, R16, R158, R156 ;  /* 0x0000009e109c722b */ /* 0x002e64000000009c */
[----:B-1----:R1:W-:Y:S04]  /*55a0*/  STG.E.64 desc[UR44][R144.64], R156 ;  /* 0x0000009c90007986 */ /* 0x0023e8000c101b2c */
[----:B------:R2:W-:Y:S04]  /*55b0*/  STG.E.64 desc[UR44][R148.64], RZ ;  /* 0x000000ff94007986 */ /* 0x0005e8000c101b2c */
[----:B------:R3:W-:-:S15]  /*55c0*/  STG.E.64 desc[UR44][R150.64], R142 ;  /* 0x0000008e96007986 */ /* 0x0007de000c101b2c */
[----:B------:R-:W-:-:S09]  /*55d0*/  NOP ;  /* 0x0000000000007918 */ /* 0x000fd20000000000 */
[----:B------:R-:W-:-:S15]  /*55e0*/  NOP ;  /* 0x0000000000007918 */ /* 0x000fde0000000000 */
[----:B------:R-:W-:-:S15]  /*55f0*/  NOP ;  /* 0x0000000000007918 */ /* 0x000fde0000000000 */
[----:B------:R-:W4:Y:S02]  /*5600*/  DFMA R158, -R16, UR22, R118 ;  /* 0x00000016109e7c2b */ /* 0x000f240008000176 */
[----:B----4-:R-:W-:Y:S04]  /*5610*/  STG.E.64 desc[UR44][R160.64], R158 ;  /* 0x0000009ea0007986 */ /* 0x010fe8000c101b2c */
[----:B------:R-:W-:Y:S04]  /*5620*/  STG.E.64 desc[UR44][R162.64], RZ ;  /* 0x000000ffa2007986 */ /* 0x000fe8000c101b2c */
[----:B------:R-:W4:Y:S04]  /*5630*/  LDG.E.64 R140, desc[UR44][R140.64+0x1063f8] ;  /* 0x1063f82c8c8c7981 */ /* 0x000f28000c1e1b00 */
[----:B0-----:R-:W5:-:S15]  /*5640*/  LDG.E.64 R138, desc[UR44][R116.64+0x338] ;  /* 0x0003382c748a7981 */ /* 0x001f5e000c1e1b00 */
[----:B------:R-:W-:-:S05]  /*5650*/  NOP ;  /* 0x0000000000007918 */ /* 0x000fca0000000000 */
[----:B------:R-:W-:-:S15]  /*5660*/  NOP ;  /* 0x0000000000007918 */ /* 0x000fde0000000000 */
[----:B------:R-:W-:-:S15]  /*5670*/  NOP ;  /* 0x0000000000007918 */ /* 0x000fde0000000000 */
[----:B-1----:R-:W0:-:S15]  /*5680*/  DMUL R144, R122, R120 ;  /* 0x000000787a907228 */ /* 0x002e1e0000000000 */
        /* <DEDUP_REMOVED lines=24> */
[----:B--2---:R-:W-:-:S15]  /*5810*/  DMUL R148, R130, R130 ;  /* 0x0000008282947228 */ /* 0x004fde0000000000 */
        /* <DEDUP_REMOVED lines=9> */
[----:B0-----:R0:W-:Y:S02]  /*58b0*/  DFMA R148, R148, R152, R154 ;  /* 0x000000989494722b */ /* 0x0011e4000000009a */
[----:B0-----:R-:W-:-:S15]  /*58c0*/  IADD.64 R152, R74, 0x2000000 ;  /* 0x020000004a987835 */ /* 0x001fde00078e0200 */
[----:B------:R-:W-:Y:S02]  /*58d0*/  NOP ;  /* 0x0000000000007918 */ /* 0x000fe40000000000 */
        /* <DEDUP_REMOVED lines=8> */
[----:B---3--:R-:W0:-:S15]  /*5960*/  DMUL R142, R134, -R134 ;  /* 0x80000086868e7228 */ /* 0x008e1e0000000000 */
        /* <DEDUP_REMOVED lines=9> */
[----:B------:R-:W4:-:S15]  /*5a00*/  DMUL R148, R120, R56 ;  /* 0x0000003878947228 */ /* 0x000f1e0000000000 */
[----:B------:R-:W-:-:S04]  /*5a10*/  NOP ;  /* 0x0000000000007918 */ /* 0x000fc80000000000 */
[----:B------:R-:W-:-:S15]  /*5a20*/  NOP ;  /* 0x0000000000007918 */ /* 0x000fde0000000000 */
[----:B------:R-:W-:-:S15]  /*5a30*/  NOP ;  /* 0x0000000000007918 */ /* 0x000fde0000000000 */
[----:B------:R-:W-:-:S15]  /*5a40*/  NOP ;  /* 0x0000000000007918 */ /* 0x000fde0000000000 */
[----:B----4-:R0:W-:Y:S02]  /*5a50*/  DFMA R144, -R140, R148, R144 ;  /* 0x000000948c90722b */ /* 0x0101e40000000190 */
[----:B0-----:R-:W-:-:S15]  /*5a60*/  IADD.64 R148, R72, UR40 ;  /* 0x0000002848947c35 */ /* 0x001fde000f8e0200 */
[----:B------:R-:W-:Y:S02]  /*5a70*/  NOP ;  /* 0x0000000000007918 */ /* 0x000fe40000000000 */
        /* <DEDUP_REMOVED lines=8> */
[----:B-----5:R-:W-:-:S15]  /*5b00*/  DFMA R140, R138, UR66, R140 ;  /* 0x000000428a8c7c2b */ /* 0x020fde000800008c */
        /* <DEDUP_REMOVED lines=9> */
[----:B0-----:R0:W-:Y:S02]  /*5ba0*/  DMUL R138, R138, R140 ;  /* 0x0000008c8a8a7228 */ /* 0x0011e40000000000 */
[----:B0-----:R-:W-:-:S15]  /*5bb0*/  IADD.64 R140, R82, UR40 ;  /* 0x00000028528c7c35 */ /* 0x001fde000f8e0200 */
        /* <DEDUP_REMOVED lines=19> */
[----:B------:R-:W2:-:S15]  /*5cf0*/  DMUL R144, R16, -R144 ;  /* 0x8000009010907228 */ /* 0x000e9e0000000000 */
        /* <DEDUP_REMOVED lines=14> */
[----:B--2---:R-:W0:Y:S02]  /*5de0*/  DFMA R138, R12, R138, R144 ;  /* 0x0000008a0c8a722b */ /* 0x004e240000000090 */
        /* <DEDUP_REMOVED lines=8> */
[----:B------:R-:W3:Y:S01]  /*5e70*/  LDG.E.64 R128, desc[UR44][R152.64+0x1063f8] ;  /* 0x1063f82c98807981 */ /* 0x000ee2000c1e1b00 */
[----:B------:R-:W-:-:S02]  /*5e80*/  IADD.64 R110, R110, UR42 ;  /* 0x0000002a6e6e7c35 */ /* 0x000fc4000f8e0200 */
[----:B0-----:R-:W-:-:S15]  /*5e90*/  IADD.64 R138, R108, UR42 ;  /* 0x0000002a6c8a7c35 */ /* 0x001fde000f8e0200 */
[----:B------:R-:W-:-:S06]  /*5ea0*/  NOP ;  /* 0x0000000000007918 */ /* 0x000fcc0000000000 */
        /* <DEDUP_REMOVED lines=27> */
[----:B--2---:R1:W2:Y:S02]  /*6060*/  DFMA R130, R122, R130, R136 ;  /* 0x000000827a82722b */ /* 0x0042a40000000088 */
[----:B-1----:R-:W-:Y:S02]  /*6070*/  IADD.64 R136, R104, UR42 ;  /* 0x0000002a68887c35 */ /* 0x002fe4000f8e0200 */
[----:B------:R-:W-:-:S15]  /*6080*/  IADD.64 R104, R74, 0x1000000 ;  /* 0x010000004a687835 */ /* 0x000fde00078e0200 */
[----:B------:R-:W-:-:S15]  /*6090*/  NOP ;  /* 0x0000000000007918 */ /* 0x000fde0000000000 */
[----:B------:R-:W-:-:S15]  /*60a0*/  NOP ;  /* 0x0000000000007918 */ /* 0x000fde0000000000 */
[----:B------:R-:W-:-:S15]  /*60b0*/  NOP ;  /* 0x0000000000007918 */ /* 0x000fde0000000000 */
[----:B------:R-:W1:-:S15]  /*60c0*/  DMUL R150, R16, -R56 ;  /* 0x8000003810967228 */ /* 0x000e5e0000000000 */
        /* <DEDUP_REMOVED lines=15> */
[----:B--2---:R-:W0:-:S15]  /*61c0*/  DMUL R130, R130, -UR62 ;  /* 0x8000003e82827c28 */ /* 0x004e1e0008000000 */
[----:B------:R-:W-:-:S04]  /*61d0*/  NOP ;  /* 0x0000000000007918 */ /* 0x000fc80000000000 */
[----:B------:R-:W-:-:S15]  /*61e0*/  NOP ;  /* 0x0000000000007918 */ /* 0x000fde0000000000 */
[----:B------:R-:W-:-:S15]  /*61f0*/  NOP ;  /* 0x0000000000007918 */ /* 0x000fde0000000000 */
[----:B------:R-:W-:-:S15]  /*6200*/  NOP ;  /* 0x0000000000007918 */ /* 0x000fde0000000000 */
[----:B-1----:R1:W-:Y:S02]  /*6210*/  DMUL R150, R122, R150 ;  /* 0x000000967a967228 */ /* 0x0023e40000000000 */
[----:B-1----:R-:W-:-:S15]  /*6220*/  IADD.64 R122, R114, UR40 ;  /* 0x00000028727a7c35 */ /* 0x002fde000f8e0200 */
[----:B------:R-:W-:Y:S02]  /*6230*/  NOP ;  /* 0x0000000000007918 */ /* 0x000fe40000000000 */
[----:B------:R-:W-:-:S15]  /*6240*/  NOP ;  /* 0x0000000000007918 */ /* 0x000fde0000000000 */
[----:B------:R-:W-:-:S15]  /*6250*/  NOP ;  /* 0x0000000000007918 */ /* 0x000fde0000000000 */
[----:B------:R-:W-:-:S15]  /*6260*/  NOP ;  /* 0x0000000000007918 */ /* 0x000fde0000000000 */
[----:B0-----:R0:W1:Y:S02]  /*6270*/  DFMA R128, R128, UR68, R130 ;  /* 0x0000004480807c2b */ /* 0x0010640008000082 */
[----:B0-----:R-:W-:Y:S02]  /*6280*/  IADD.64 R130, R76, UR42 ;  /* 0x0000002a4c827c35 */ /* 0x001fe4000f8e0200 */
[----:B------:R-:W-:-:S15]  /*6290*/  IADD.64 R76, R74, 0x2000000 ;  /* 0x020000004a4c7835 */ /* 0x000fde00078e0200 */
[----:B------:R-:W-:-:S15]  /*62a0*/  NOP ;  /* 0x0000000000007918 */ /* 0x000fde0000000000 */
[----:B------:R-:W-:-:S15]  /*62b0*/  NOP ;  /* 0x0000000000007918 */ /* 0x000fde0000000000 */
[----:B------:R-:W-:-:S15]  /*62c0*/  NOP ;  /* 0x0000000000007918 */ /* 0x000fde0000000000 */
[----:B-1----:R0:W1:Y:S02]  /*62d0*/  DFMA R126, R12, R128, R126 ;  /* 0x000000800c7e722b */ /* 0x002064000000007e */
[----:B0-----:R-:W-:Y:S02]  /*62e0*/  IADD.64 R128, R112, UR40 ;  /* 0x0000002870807c35 */ /* 0x001fe4000f8e0200 */
[----:B-1----:R0:W-:Y:S02]  /*62f0*/  STG.E.64 desc[UR44][R120.64], R126 ;  /* 0x0000007e78007986 */ /* 0x0021e4000c101b2c */
[----:B0-----:R-:W-:-:S15]  /*6300*/  IADD.64 R126, R106, UR42 ;  /* 0x0000002a6a7e7c35 */ /* 0x001fde000f8e0200 */
[----:B------:R-:W-:-:S13]  /*6310*/  NOP ;  /* 0x0000000000007918 */ /* 0x000fda0000000000 */
[----:B------:R-:W-:-:S15]  /*6320*/  NOP ;  /* 0x0000000000007918 */ /* 0x000fde0000000000 */
[----:B------:R-:W-:-:S15]  /*6330*/  NOP ;  /* 0x0000000000007918 */ /* 0x000fde0000000000 */
[----:B------:R-:W0:-:S15]  /*6340*/  DMUL R124, R124, UR68 ;  /* 0x000000447c7c7c28 */ /* 0x000e1e0008000000 */
        /* <DEDUP_REMOVED lines=14> */
[----:B-1----:R-:W0:Y:S02]  /*6430*/  DFMA R132, R12, R132, R134 ;  /* 0x000000840c84722b */ /* 0x002e240000000086 */
[----:B0-----:R-:W-:-:S15]  /*6440*/  STG.E.64 desc[UR44][R122.64], R132 ;  /* 0x000000847a007986 */ /* 0x001fde000c101b2c */
[----:B------:R-:W-:Y:S02]  /*6450*/  NOP ;  /* 0x0000000000007918 */ /* 0x000fe40000000000 */
[----:B------:R-:W-:-:S15]  /*6460*/  NOP ;  /* 0x0000000000007918 */ /* 0x000fde0000000000 */
[----:B------:R-:W-:-:S15]  /*6470*/  NOP ;  /* 0x0000000000007918 */ /* 0x000fde0000000000 */
[----:B------:R-:W-:-:S15]  /*6480*/  NOP ;  /* 0x0000000000007918 */ /* 0x000fde0000000000 */
[----:B------:R-:W0:Y:S02]  /*6490*/  DFMA R124, -R16, UR26, R124 ;  /* 0x0000001a107c7c2b */ /* 0x000e24000800017c */
[----:B0-----:R-:W-:Y:S04]  /*64a0*/  STG.E.64 desc[UR44][R128.64], R124 ;  /* 0x0000007c80007986 */ /* 0x001fe8000c101b2c */
[----:B------:R-:W2:-:S15]  /*64b0*/  LDG.E.64 R84, desc[UR44][R84.64+0x14b88] ;  /* 0x014b882c54547981 */ /* 0x000e9e000c1e1b00 */
[----:B------:R-:W-:-:S13]  /*64c0*/  NOP ;  /* 0x0000000000007918 */ /* 0x000fda0000000000 */
[----:B------:R-:W-:-:S15]  /*64d0*/  NOP ;  /* 0x0000000000007918 */ /* 0x000fde0000000000 */
[----:B------:R-:W-:-:S15]  /*64e0*/  NOP ;  /* 0x0000000000007918 */ /* 0x000fde0000000000 */
[----:B------:R-:W0:Y:S02]  /*64f0*/  DMUL R134, R40, -UR46 ;  /* 0x8000002e28867c28 */ /* 0x000e240008000000 */
[----:B0-----:R0:W-:Y:S04]  /*6500*/  STG.E.64 desc[UR44][R130.64], R134 ;  /* 0x0000008682007986 */ /* 0x0011e8000c101b2c */
[----:B------:R1:W-:Y:S04]  /*6510*/  STG.E.64 desc[UR44][R110.64], RZ ;  /* 0x000000ff6e007986 */ /* 0x0003e8000c101b2c */
[----:B------:R-:W-:Y:S04]  /*6520*/  STG.E.64 desc[UR44][R136.64], RZ ;  /* 0x000000ff88007986 */ /* 0x000fe8000c101b2c */
[----:B------:R-:W-:Y:S04]  /*6530*/  STG.E.64 desc[UR44][R138.64], R14 ;  /* 0x0000000e8a007986 */ /* 0x000fe8000c101b2c */
[----:B------:R3:W-:Y:S04]  /*6540*/  STG.E.64 desc[UR44][R126.64], RZ ;  /* 0x000000ff7e007986 */ /* 0x0007e8000c101b2c */
[----:B------:R-:W4:Y:S04]  /*6550*/  LDG.E.64 R76, desc[UR44][R76.64+-0x726be8] ;  /* 0x8d94182c4c4c7981 */ /* 0x000f28000c1e1b00 */
[----:B------:R-:W1:Y:S01]  /*6560*/  LDG.E.64 R104, desc[UR44][R104.64+-0x7a9c48] ;  /* 0x8563b82c68687981 */ /* 0x000e62000c1e1b00 */
[----:B------:R-:W-:-:S02]  /*6570*/  IADD.64 R62, R62, UR42 ;  /* 0x0000002a3e3e7c35 */ /* 0x000fc4000f8e0200 */
[----:B------:R-:W-:Y:S02]  /*6580*/  IADD.64 R92, R92, UR42 ;  /* 0x0000002a5c5c7c35 */ /* 0x000fe4000f8e0200 */
[----:B0-----:R-:W-:Y:S02]  /*6590*/  IADD.64 R130, R70, UR42 ;  /* 0x0000002a46827c35 */ /* 0x001fe4000f8e0200 */
[----:B------:R-:W-:Y:S02]  /*65a0*/  IADD.64 R132, R68, UR42 ;  /* 0x0000002a44847c35 */ /* 0x000fe4000f8e0200 */
[----:B------:R-:W-:-:S15]  /*65b0*/  IADD.64 R134, R74, 0x1000000 ;  /* 0x010000004a867835 */ /* 0x000fde00078e0200 */
[----:B------:R-:W-:-:S14]  /*65c0*/  NOP ;  /* 0x0000000000007918 */ /* 0x000fdc0000000000 */
[----:B------:R-:W2:-:S15]  /*65d0*/  DMUL R106, R40, -UR50 ;  /* 0x80000032286a7c28 */ /* 0x000e9e0008000000 */
        /* <DEDUP_REMOVED lines=14> */
[----:B----4-:R-:W3:-:S15]  /*66c0*/  DMUL R106, R84, R76 ;  /* 0x0000004c546a7228 */ /* 0x010ede0000000000 */
        /* <DEDUP_REMOVED lines=14> */
[----:B------:R-:W1:-:S15]  /*67b0*/  DMUL R124, R108, UR50 ;  /* 0x000000326c7c7c28 */ /* 0x000e5e0008000000 */
        /* <DEDUP_REMOVED lines=19> */
[----:B0-----:R0:W1:Y:S02]  /*68f0*/  DFMA R122, R40, R128, R122 ;  /* 0x00000080287a722b */ /* 0x001064000000007a */
[----:B0-----:R-:W-:Y:S02]  /*6900*/  IADD.64 R128, R64, UR42 ;  /* 0x0000002a40807c35 */ /* 0x001fe4000f8e0200 */
[----:B-1----:R0:W-:-:S15]  /*6910*/  STG.E.64 desc[UR44][R62.64], R122 ;  /* 0x0000007a3e007986 */ /* 0x0021de000c101b2c */
[----:B------:R-:W-:-:S15]  /*6920*/  NOP ;  /* 0x0000000000007918 */ /* 0x000fde0000000000 */
[----:B------:R-:W-:-:S15]  /*6930*/  NOP ;  /* 0x0000000000007918 */ /* 0x000fde0000000000 */
[----:B------:R-:W-:-:S15]  /*6940*/  NOP ;  /* 0x0000000000007918 */ /* 0x000fde0000000000 */
[----:B------:R-:W1:Y:S02]  /*6950*/  DFMA R126, -R40, UR12, R126 ;  /* 0x0000000c287e7c2b */ /* 0x000e64000800017e */
[----:B-1----:R-:W-:Y:S04]  /*6960*/  STG.E.64 desc[UR44][R92.64], R126 ;  /* 0x0000007e5c007986 */ /* 0x002fe8000c101b2c */
[----:B------:R-:W-:-:S15]  /*6970*/  STG.E.64 desc[UR44][R128.64], RZ ;  /* 0x000000ff80007986 */ /* 0x000fde000c101b2c */
        /* <DEDUP_REMOVED lines=8> */
[----:B-1----:R-:W1:Y:S02]  /*6a00*/  DMUL R70, R14, R120 ;  /* 0x000000780e467228 */ /* 0x002e640000000000 */
[----:B-1----:R1:W-:Y:S04]  /*6a10*/  STG.E.64 desc[UR44][R130.64], R70 ;  /* 0x0000004682007986 */ /* 0x0023e8000c101b2c */
[----:B------:R-:W-:Y:S04]  /*6a20*/  STG.E.64 desc[UR44][R132.64], RZ ;  /* 0x000000ff84007986 */ /* 0x000fe8000c101b2c */
[----:B0-----:R-:W2:Y:S01]  /*6a30*/  LDG.E.64 R62, desc[UR44][R134.64+0x97be8] ;  /* 0x097be82c863e7981 */ /* 0x001ea2000c1e1b00 */
[----:B------:R-:W-:-:S02]  /*6a40*/  IADD.64 R80, R80, UR42 ;  /* 0x0000002a50507c35 */ /* 0x000fc4000f8e0200 */
[----:B------:R-:W-:Y:S02]  /*6a50*/  IADD.64 R100, R100, UR42 ;  /* 0x0000002a64647c35 */ /* 0x000fe4000f8e0200 */
[----:B------:R-:W-:Y:S02]  /*6a60*/  IADD.64 R90, R90, UR42 ;  /* 0x0000002a5a5a7c35 */ /* 0x000fe4000f8e0200 */
[----:B------:R-:W-:Y:S02]  /*6a70*/  IADD.64 R102, R102, UR42 ;  /* 0x0000002a66667c35 */ /* 0x000fe4000f8e0200 */
[----:B-1----:R-:W-:-:S15]  /*6a80*/  IADD.64 R70, R66, UR42 ;  /* 0x0000002a42467c35 */ /* 0x002fde000f8e0200 */
[----:B------:R-:W-:-:S15]  /*6a90*/  NOP ;  /* 0x0000000000007918 */ /* 0x000fde0000000000 */
[----:B------:R-:W-:-:S15]  /*6aa0*/  NOP ;  /* 0x0000000000007918 */ /* 0x000fde0000000000 */
[----:B------:R-:W0:-:S15]  /*6ab0*/  DMUL R64, R84, UR50 ;  /* 0x0000003254407c28 */ /* 0x000e1e0008000000 */
        /* <DEDUP_REMOVED lines=14> */
[----:B0-----:R-:W-:-:S15]  /*6ba0*/  DFMA R122, -R40, UR18, R64 ;  /* 0x00000012287a7c2b */ /* 0x001fde0008000140 */
        /* <DEDUP_REMOVED lines=24> */
[----:B0-----:R-:W0:Y:S02]  /*6d30*/  DFMA R92, R40, R124, R92 ;  /* 0x0000007c285c722b */ /* 0x001e24000000005c */
[----:B0-----:R-:W-:Y:S04]  /*6d40*/  STG.E.64 desc[UR44][R80.64], R92 ;  /* 0x0000005c50007986 */ /* 0x001fe8000c101b2c */
[----:B------:R-:W-:Y:S04]  /*6d50*/  STG.E.64 desc[UR44][R100.64], RZ ;  /* 0x000000ff64007986 */ /* 0x000fe8000c101b2c */
[----:B------:R0:W-:-:S15]  /*6d60*/  STG.E.64 desc[UR44][R90.64], R122 ;  /* 0x0000007a5a007986 */ /* 0x0001de000c101b2c */
[----:B------:R-:W-:-:S09]  /*6d70*/  NOP ;  /* 0x0000000000007918 */ /* 0x000fd20000000000 */
        /* <DEDUP_REMOVED lines=8> */
[----:B-1----:R-:W-:Y:S04]  /*6e00*/  STG.E.64 desc[UR44][R102.64], R66 ;  /* 0x0000004266007986 */ /* 0x002fe8000c101b2c */
[----:B------:R1:W-:Y:S04]  /*6e10*/  STG.E.64 desc[UR44][R70.64], RZ ;  /* 0x000000ff46007986 */ /* 0x0003e8000c101b2c */
[----:B------:R-:W2:Y:S01]  /*6e20*/  LDG.E.64 R124, desc[UR44][R116.64+0x14b88] ;  /* 0x014b882c747c7981 */ /* 0x000ea2000c1e1b00 */
[----:B------:R-:W-:-:S02]  /*6e30*/  IADD.64 R94, R94, UR42 ;  /* 0x0000002a5e5e7c35 */ /* 0x000fc4000f8e0200 */
[----:B------:R-:W-:Y:S02]  /*6e40*/  IADD.64 R98, R98, UR42 ;  /* 0x0000002a62627c35 */ /* 0x000fe4000f8e0200 */
[----:B------:R-:W-:Y:S02]  /*6e50*/  IADD.64 R86, R86, UR42 ;  /* 0x0000002a56567c35 */ /* 0x000fe4000f8e0200 */
[----:B------:R-:W-:Y:S02]  /*6e60*/  IADD.64 R96, R96, UR42 ;  /* 0x0000002a60607c35 */ /* 0x000fe4000f8e0200 */
[----:B------:R-:W-:Y:S02]  /*6e70*/  IADD.64 R88, R88, UR42 ;  /* 0x0000002a58587c35 */ /* 0x000fe4000f8e0200 */
[----:B0-----:R-:W-:-:S15]  /*6e80*/  IADD.64 R90, R74, 0x2000000 ;  /* 0x020000004a5a7835 */ /* 0x001fde00078e0200 */
[----:B------:R-:W-:-:S13]  /*6e90*/  NOP ;  /* 0x0000000000007918 */ /* 0x000fda0000000000 */
        /* <DEDUP_REMOVED lines=41> */
[----:B------:R-:W-:-:S15]  /*7130*/  DMUL R120, R120, -UR62 ;  /* 0x8000003e78787c28 */ /* 0x000fde0008000000 */
[----:B------:R-:W-:-:S04]  /*7140*/  NOP ;  /* 0x0000000000007918 */ /* 0x000fc80000000000 */
[----:B------:R-:W-:-:S15]  /*7150*/  NOP ;  /* 0x0000000000007918 */ /* 0x000fde0000000000 */
[----:B------:R-:W-:-:S15]  /*7160*/  NOP ;  /* 0x0000000000007918 */ /* 0x000fde0000000000 */
[----:B------:R-:W-:-:S15]  /*7170*/  NOP ;  /* 0x0000000000007918 */ /* 0x000fde0000000000 */
[----:B0-----:R-:W0:Y:S02]  /*7180*/  DFMA R80, R14, R80, R126 ;  /* 0x000000500e50722b */ /* 0x001e24000000007e */
[----:B0-----:R0:W-:-:S15]  /*7190*/  STG.E.64 desc[UR44][R94.64], R80 ;  /* 0x000000505e007986 */ /* 0x0011de000c101b2c */
[----:B------:R-:W-:Y:S02]  /*71a0*/  NOP ;  /* 0x0000000000007918 */ /* 0x000fe40000000000 */
        /* <DEDUP_REMOVED lines=8> */
[----:B------:R-:W2:Y:S02]  /*7230*/  DMUL R120, R14, R120 ;  /* 0x000000780e787228 */ /* 0x000ea40000000000 */
[----:B--2---:R-:W-:-:S15]  /*7240*/  STG.E.64 desc[UR44][R98.64], R120 ;  /* 0x0000007862007986 */ /* 0x004fde000c101b2c */
[----:B------:R-:W-:Y:S02]  /*7250*/  NOP ;  /* 0x0000000000007918 */ /* 0x000fe40000000000 */
[----:B------:R-:W-:-:S15]  /*7260*/  NOP ;  /* 0x0000000000007918 */ /* 0x000fde0000000000 */
[----:B------:R-:W-:-:S15]  /*7270*/  NOP ;  /* 0x0000000000007918 */ /* 0x000fde0000000000 */
[----:B------:R-:W-:-:S15]  /*7280*/  NOP ;  /* 0x0000000000007918 */ /* 0x000fde0000000000 */
[----:B------:R-:W2:-:S15]  /*7290*/  DMUL R68, R68, -UR62 ;  /* 0x8000003e44447c28 */ /* 0x000e9e0008000000 */
        /* <DEDUP_REMOVED lines=9> */
[----:B--2---:R-:W2:Y:S02]  /*7330*/  DMUL R68, R14, R68 ;  /* 0x000000440e447228 */ /* 0x004ea40000000000 */
[----:B--2---:R2:W-:-:S15]  /*7340*/  STG.E.64 desc[UR44][R86.64], R68 ;  /* 0x0000004456007986 */ /* 0x0045de000c101b2c */
[----:B------:R-:W-:Y:S02]  /*7350*/  NOP ;  /* 0x0000000000007918 */ /* 0x000fe40000000000 */
[----:B------:R-:W-:-:S15]  /*7360*/  NOP ;  /* 0x0000000000007918 */ /* 0x000fde0000000000 */
[----:B------:R-:W-:-:S15]  /*7370*/  NOP ;  /* 0x0000000000007918 */ /* 0x000fde0000000000 */
[----:B------:R-:W-:-:S15]  /*7380*/  NOP ;  /* 0x0000000000007918 */ /* 0x000fde0000000000 */
[----:B------:R-:W3:Y:S02]  /*7390*/  DFMA R128, -R40, UR20, R128 ;  /* 0x0000001428807c2b */ /* 0x000ee40008000180 */
[----:B---3--:R-:W-:-:S15]  /*73a0*/  STG.E.64 desc[UR44][R96.64], R128 ;  /* 0x0000008060007986 */ /* 0x008fde000c101b2c */
[----:B------:R-:W-:Y:S02]  /*73b0*/  NOP ;  /* 0x0000000000007918 */ /* 0x000fe40000000000 */
[----:B------:R-:W-:-:S15]  /*73c0*/  NOP ;  /* 0x0000000000007918 */ /* 0x000fde0000000000 */
[----:B------:R-:W-:-:S15]  /*73d0*/  NOP ;  /* 0x0000000000007918 */ /* 0x000fde0000000000 */
[----:B------:R-:W-:-:S15]  /*73e0*/  NOP ;  /* 0x0000000000007918 */ /* 0x000fde0000000000 */
[----:B-1----:R-:W1:Y:S02]  /*73f0*/  DMUL R70, R14, UR6 ;  /* 0x000000060e467c28 */ /* 0x002e640008000000 */
[----:B-1----:R1:W-:Y:S04]  /*7400*/  STG.E.64 desc[UR44][R88.64], R70 ;  /* 0x0000004658007986 */ /* 0x0023e8000c101b2c */
[----:B------:R-:W3:Y:S04]  /*7410*/  LDG.E.64 R90, desc[UR44][R90.64+0x11ac48] ;  /* 0x11ac482c5a5a7981 */ /* 0x000ee8000c1e1b00 */
[----:B0-----:R-:W4:Y:S01]  /*7420*/  LDG.E.64 R80, desc[UR44][R116.64+0x14b88] ;  /* 0x014b882c74507981 */ /* 0x001f22000c1e1b00 */
[----:B------:R-:W-:-:S02]  /*7430*/  IADD.64 R82, R82, UR42 ;  /* 0x0000002a52527c35 */ /* 0x000fc4000f8e0200 */
[----:B------:R-:W-:Y:S02]  /*7440*/  IADD.64 R72, R72, UR42 ;  /* 0x0000002a48487c35 */ /* 0x000fe4000f8e0200 */
[----:B------:R-:W-:-:S15]  /*7450*/  IADD.64 R78, R78, UR42 ;  /* 0x0000002a4e4e7c35 */ /* 0x000fde000f8e0200 */
[----:B------:R-:W-:-:S04]  /*7460*/  NOP ;  /* 0x0000000000007918 */ /* 0x000fc80000000000 */
        /* <DEDUP_REMOVED lines=82> */
[----:B0-----:R-:W-:-:S15]  /*7990*/  DFMA R62, R66, -R68, R62 ;  /* 0x80000044423e722b */ /* 0x001fde000000003e */
[----:B------:R-:W-:-:S04]  /*79a0*/  NOP ;  /* 0x0000000000007918 */ /* 0x000fc80000000000 */
[----:B------:R-:W-:-:S15]  /*79b0*/  NOP ;  /* 0x0000000000007918 */ /* 0x000fde0000000000 */
[----:B------:R-:W-:-:S15]  /*79c0*/  NOP ;  /* 0x0000000000007918 */ /* 0x000fde0000000000 */
[----:B------:R-:W-:-:S15]  /*79d0*/  NOP ;  /* 0x0000000000007918 */ /* 0x000fde0000000000 */
[----:B------:R-:W3:-:S15]  /*79e0*/  DMUL R66, R108, R56 ;  /* 0x000000386c427228 */ /* 0x000ede0000000000 */
[----:B------:R-:W-:-:S04]  /*79f0*/  NOP ;  /* 0x0000000000007918 */ /* 0x000fc80000000000 */
[----:B------:R-:W-:-:S15]  /*7a00*/  NOP ;  /* 0x0000000000007918 */ /* 0x000fde0000000000 */
[----:B------:R-:W-:-:S15]  /*7a10*/  NOP ;  /* 0x0000000000007918 */ /* 0x000fde0000000000 */
[----:B------:R-:W-:-:S15]  /*7a20*/  NOP ;  /* 0x0000000000007918 */ /* 0x000fde0000000000 */
[----:B---3--:R-:W-:-:S15]  /*7a30*/  DFMA R66, -R90, R66, R62 ;  /* 0x000000425a42722b */ /* 0x008fde000000013e */
[----:B------:R-:W-:-:S04]  /*7a40*/  NOP ;  /* 0x0000000000007918 */ /* 0x000fc80000000000 */
[----:B------:R-:W-:-:S15]  /*7a50*/  NOP ;  /* 0x0000000000007918 */ /* 0x000fde0000000000 */
[----:B------:R-:W-:-:S15]  /*7a60*/  NOP ;  /* 0x0000000000007918 */ /* 0x000fde0000000000 */
[----:B------:R-:W-:-:S15]  /*7a70*/  NOP ;  /* 0x0000000000007918 */ /* 0x000fde0000000000 */
[----:B------:R-:W4:-:S15]  /*7a80*/  DMUL R90, R90, -UR64 ;  /* 0x800000405a5a7c28 */ /* 0x000f1e0008000000 */
[----:B------:R-:W-:-:S04]  /*7a90*/  NOP ;  /* 0x0000000000007918 */ /* 0x000fc80000000000 */
[----:B------:R-:W-:-:S15]  /*7aa0*/  NOP ;  /* 0x0000000000007918 */ /* 0x000fde0000000000 */
[----:B------:R-:W-:-:S15]  /*7ab0*/  NOP ;  /* 0x0000000000007918 */ /* 0x000fde0000000000 */
[----:B------:R-:W-:-:S15]  /*7ac0*/  NOP ;  /* 0x0000000000007918 */ /* 0x000fde0000000000 */
[----:B----4-:R-:W-:-:S15]  /*7ad0*/  DFMA R80, R80, UR66, R90 ;  /* 0x0000004250507c2b */ /* 0x010fde000800005a */
        /* <DEDUP_REMOVED lines=26> */
[----:B------:R-:W2:-:S15]  /*7c80*/  DMUL R64, R64, -UR62 ;  /* 0x8000003e40407c28 */ /* 0x000e9e0008000000 */
[----:B------:R-:W-:-:S04]  /*7c90*/  NOP ;  /* 0x0000000000007918 */ /* 0x000fc80000000000 */
[----:B------:R-:W-:-:S15]  /*7ca0*/  NOP ;  /* 0x0000000000007918 */ /* 0x000fde0000000000 */
[----:B------:R-:W-:-:S15]  /*7cb0*/  NOP ;  /* 0x0000000000007918 */ /* 0x000fde0000000000 */
[----:B------:R-:W-:-:S15]  /*7cc0*/  NOP ;  /* 0x0000000000007918 */ /* 0x000fde0000000000 */
[----:B--2---:R-:W2:-:S15]  /*7cd0*/  DMUL R64, R108, R64 ;  /* 0x000000406c407228 */ /* 0x004e9e0000000000 */
[----:B------:R-:W-:-:S04]  /*7ce0*/  NOP ;  /* 0x0000000000007918 */ /* 0x000fc80000000000 */
[----:B------:R-:W-:-:S15]  /*7cf0*/  NOP ;  /* 0x0000000000007918 */ /* 0x000fde0000000000 */
[----:B------:R-:W-:-:S15]  /*7d00*/  NOP ;  /* 0x0000000000007918 */ /* 0x000fde0000000000 */
[----:B------:R-:W-:-:S15]  /*7d10*/  NOP ;  /* 0x0000000000007918 */ /* 0x000fde0000000000 */
[----:B--2---:R-:W2:Y:S02]  /*7d20*/  DFMA R64, R14, R64, R92 ;  /* 0x000000400e40722b */ /* 0x004ea4000000005c */
[----:B--2---:R0:W-:Y:S04]  /*7d30*/  STG.E.64 desc[UR44][R78.64], R64 ;  /* 0x000000404e007986 */ /* 0x0041e8000c101b2c */
[----:B------:R-:W2:Y:S04]  /*7d40*/  LDG.E.64 R116, desc[UR44][R116.64+0x14b88] ;  /* 0x014b882c74747981 */ /* 0x000ea8000c1e1b00 */
[----:B------:R-:W3:Y:S01]  /*7d50*/  LDG.E.64 R66, desc[UR44][R80.64+0x11ac48] ;  /* 0x11ac482c50427981 */ /* 0x000ee2000c1e1b00 */
[----:B------:R-:W-:-:S02]  /*7d60*/  IADD.64 R114, R114, UR42 ;  /* 0x0000002a72727c35 */ /* 0x000fc4000f8e0200 */
[----:B------:R-:W-:-:S15]  /*7d70*/  IADD.64 R112, R112, UR42 ;  /* 0x0000002a70707c35 */ /* 0x000fde000f8e0200 */
[----:B------:R-:W-:-:S06]  /*7d80*/  NOP ;  /* 0x0000000000007918 */ /* 0x000fcc0000000000 */
[----:B------:R-:W-:-:S15]  /*7d90*/  NOP ;  /* 0x0000000000007918 */ /* 0x000fde0000000000 */
[----:B------:R-:W-:-:S15]  /*7da0*/  NOP ;  /* 0x0000000000007918 */ /* 0x000fde0000000000 */
[----:B------:R-:W-:-:S15]  /*7db0*/  DMUL R68, R108, R68 ;  /* 0x000000446c447228 */ /* 0x000fde0000000000 */
        /* <DEDUP_REMOVED lines=19> */
[----:B--2---:R-:W1:-:S15]  /*7ef0*/  DFMA R68, R84, R116, R68 ;  /* 0x000000745444722b */ /* 0x004e5e0000000044 */
        /* <DEDUP_REMOVED lines=9> */
[----:B-1----:R-:W1:-:S15]  /*7f90*/  DMUL R68, R68, -UR62 ;  /* 0x8000003e44447c28 */ /* 0x002e5e0008000000 */
        /* <DEDUP_REMOVED lines=14> */
[----:B------:R-:W2:-:S15]  /*8080*/  DMUL R106, R106, UR68 ;  /* 0x000000446a6a7c28 */ /* 0x000e9e0008000000 */
        /* <DEDUP_REMOVED lines=14> */
[----:B-1----:R-:W1:Y:S02]  /*8170*/  DFMA R66, R14, R66, R70 ;  /* 0x000000420e42722b */ /* 0x002e640000000046 */
[----:B-1----:R0:W-:-:S15]  /*8180*/  STG.E.64 desc[UR44][R114.64], R66 ;  /* 0x0000004272007986 */ /* 0x0021de000c101b2c */
[----:B------:R-:W-:Y:S02]  /*8190*/  NOP ;  /* 0x0000000000007918 */ /* 0x000fe40000000000 */
[----:B------:R-:W-:-:S15]  /*81a0*/  NOP ;  /* 0x0000000000007918 */ /* 0x000fde0000000000 */
[----:B------:R-:W-:-:S15]  /*81b0*/  NOP ;  /* 0x0000000000007918 */ /* 0x000fde0000000000 */
[----:B------:R-:W-:-:S15]  /*81c0*/  NOP ;  /* 0x0000000000007918 */ /* 0x000fde0000000000 */
[----:B------:R-:W1:Y:S02]  /*81d0*/  DFMA R74, -R40, UR24, R74 ;  /* 0x00000018284a7c2b */ /* 0x000e64000800014a */
[----:B-1----:R0:W-:Y:S02]  /*81e0*/  STG.E.64 desc[UR44][R112.64], R74 ;  /* 0x0000004a70007986 */ /* 0x0021e4000c101b2c */
.L_x_375:
[----:B----4-:R-:W-:Y:S05]  /*81f0*/  BSYNC.RECONVERGENT B0 ;  /* 0x0000000000007941 */ /* 0x010fea0003800200 */
.L_x_374:
[----:B------:R-:W-:Y:S02]  /*8200*/  IADD.64 R60, R60, UR4 ;  /* 0x000000043c3c7c35 */ /* 0x000fe4000f8e0200 */
[----:B------:R-:W-:Y:S06]  /*8210*/  BRA.U UP0, `(.L_x_376) ;  /* 0xffffff9100607547 */ /* 0x000fec000b83ffff */
[----:B------:R-:W-:Y:S05]  /*8220*/  EXIT ;  /* 0x000000000000794d */ /* 0x000fea0003800000 */
.L_x_377:
        /* <DEDUP_REMOVED lines=13> */
.L_x_462:


//--------------------- .text.nvkernel__Z5jacldi_F1L922_10 --------------------------
	.section	.text.nvkernel__Z5jacldi_F1L922_10,"ax",@progbits
	.align	128
        .global         nvkernel__Z5jacldi_F1L922_10
        .type           nvkernel__Z5jacldi_F1L922_10,@function
        .size           nvkernel__Z5jacldi_F1L922_10,(.L_x_463 - nvkernel__Z5jacldi_F1L922_10)
        .other          nvkernel__Z5jacldi_F1L922_10,@"STO_CUDA_ENTRY STV_DEFAULT"
nvkernel__Z5jacldi_F1L922_10:
.text.nvkernel__Z5jacldi_F1L922_10:
[----:B------:R-:W0:Y:S08]  /*0000*/  LDC R1, c[0x0][0x37c] ;  /* 0x0000df00ff017b82 */ /* 0x000e300000000800 */
[----:B------:R-:W1:Y:S01]  /*0010*/  LDC.64 R28, c[0x0][0x400] ;  /* 0x00010000ff1c7b82 */ /* 0x000e620000000a00 */
[----:B------:R-:W2:Y:S01]  /*0020*/  LDCU.128 UR4, c[0x0][0x3f0] ;  /* 0x00007e00ff0477ac */ /* 0x000ea20008000c00 */
[----:B------:R-:W3:Y:S01]  /*0030*/  S2R R92, SR_TID.X ;  /* 0x00000000005c7919 */ /* 0x000ee20000002100 */
[----:B------:R-:W1:Y:S05]  /*0040*/  LDCU.128 UR8, c[0x0][0x430] ;  /* 0x00008600ff0877ac */ /* 0x000e6a0008000c00 */
[----:B------:R-:W4:Y:S01]  /*0050*/  LDC.64 R4, c[0x0][0x448] ;  /* 0x00011200ff047b82 */ /* 0x000f220000000a00 */
[----:B------:R-:W5:Y:S01]  /*0060*/  LDCU.128 UR12, c[0x0][0x460] ;  /* 0x00008c00ff0c77ac */ /* 0x000f620008000c00 */
[----:B------:R-:W0:Y:S06]  /*0070*/  LDCU.128 UR16, c[0x0][0x480] ;  /* 0x00009000ff1077ac */ /* 0x000e2c0008000c00 */
[----:B------:R-:W2:Y:S01]  /*0080*/  LDC.64 R8, c[0x0][0x440] ;  /* 0x00011000ff087b82 */ /* 0x000ea20000000a00 */
[----:B------:R-:W0:Y:S01]  /*0090*/  LDCU.64 UR48, c[0x0][0x358] ;  /* 0x00006b00ff3077ac */ /* 0x000e220008000a00 */
[----:B------:R-:W0:Y:S01]  /*00a0*/  LDCU UR56, c[0x0][0x380] ;  /* 0x00007000ff3877ac */ /* 0x000e220008000800 */
[----:B-1----:R-:W-:Y:S05]  /*00b0*/  DMUL R2, R28, UR8 ;  /* 0x000000081c027c28 */ /* 0x002fea0008000000 */
[----:B------:R-:W1:Y:S01]  /*00c0*/  LDC.64 R44, c[0x0][0x3e0] ;  /* 0x0000f800ff2c7b82 */ /* 0x000e620000000a00 */
[----:B------:R-:W0:Y:S01]  /*00d0*/  LDCU UR57, c[0x0][0x380] ;  /* 0x00007000ff3977ac */ /* 0x000e220008000800 */
[----:B------:R-:W0:Y:S06]  /*00e0*/  LDCU.64 UR50, c[0x0][0x388] ;  /* 0x00007100ff3277ac */ /* 0x000e2c0008000a00 */
[----:B------:R-:W0:Y:S01]  /*00f0*/  LDC.64 R56, c[0x0][0x418] ;  /* 0x00010600ff387b82 */ /* 0x000e220000000a00 */
[----:B------:R-:W0:Y:S01]  /*0100*/  LDCU.64 UR52, c[0x0][0x410] ;  /* 0x00008200ff3477ac */ /* 0x000e220008000a00 */
[----:B------:R-:W0:Y:S06]  /*0110*/  LDCU.64 UR54, c[0x0][0x480] ;  /* 0x00009000ff3677ac */ /* 0x000e2c0008000a00 */
[----:B------:R-:W0:Y:S01]  /*0120*/  LDC.64 R68, c[0x0][0x410] ;  /* 0x00010400ff447b82 */ /* 0x000e220000000a00 */
[----:B------:R-:W0:Y:S01]  /*0130*/  LDCU.128 UR20, c[0x0][0x430] ;  /* 0x00008600ff1477ac */ /* 0x000e220008000c00 */
[----:B------:R-:W0:Y:S06]  /*0140*/  LDCU.128 UR24, c[0x0][0x440] ;  /* 0x00008800ff1877ac */ /* 0x000e2c0008000c00 */
[----:B------:R-:W0:Y:S01]  /*0150*/  LDC.64 R70, c[0x0][0x3e8] ;  /* 0x0000fa00ff467b82 */ /* 0x000e220000000a00 */
[----:B------:R-:W0:Y:S01]  /*0160*/  LDCU.128 UR28, c[0x0][0x460] ;  /* 0x00008c00ff1c77ac */ /* 0x000e220008000c00 */
[----:B------:R-:W0:Y:S06]  /*0170*/  LDCU.128 UR32, c[0x0][0x390] ;  /* 0x00007200ff2077ac */ /* 0x000e2c0008000c00 */
[----:B------:R-:W0:Y:S01]  /*0180*/  LDC.64 R10, c[0x0][0x478] ;  /* 0x00011e00ff0a7b82 */ /* 0x000e220000000a00 */
[----:B------:R-:W0:Y:S01]  /*0190*/  LDCU.128 UR36, c[0x0][0x3a0] ;  /* 0x00007400ff2477ac */ /* 0x000e220008000c00 */
[----:B------:R-:W0:Y:S06]  /*01a0*/  LDCU.128 UR40, c[0x0][0x3b0] ;  /* 0x00007600ff2877ac */ /* 0x000e2c0008000c00 */
[----:B------:R-:W0:Y:S01]  /*01b0*/  LDC.64 R58, c[0x0][0x408] ;  /* 0x00010200ff3a7b82 */ /* 0x000e220000000a00 */
[----:B------:R-:W0:Y:S07]  /*01c0*/  LDCU.128 UR44, c[0x0][0x3c0] ;  /* 0x00007800ff2c77ac */ /* 0x000e2e0008000c00 */
[----:B------:R-:W0:Y:S11]  /*01d0*/  LDC R0, c[0x0][0x3d0] ;  /* 0x0000f400ff007b82 */ /* 0x000e360000000800 */
[----:B----4-:R-:W2:-:S15]  /*01e0*/  DMUL R4, R28, R4 ;  /* 0x000000041c047228 */ /* 0x010e9e0000000000 */
[----:B------:R-:W-:-:S04]  /*01f0*/  NOP ;  /* 0x0000000000007918 */ /* 0x000fc80000000000 */
[----:B------:R-:W-:-:S15]  /*0200*/  NOP ;  /* 0x0000000000007918 */ /* 0x000fde0000000000 */
[----:B------:R-:W-:-:S15]  /*0210*/  NOP ;  /* 0x0000000000007918 */ /* 0x000fde0000000000 */
[----:B------:R-:W-:-:S15]  /*0220*/  NOP ;  /* 0x0000000000007918 */ /* 0x000fde0000000000 */
[----:B--2---:R2:W-:Y:S02]  /*0230*/  DFMA R8, R8, UR4, R4 ;  /* 0x0000000408087c2b */ /* 0x0045e40008000004 */
[----:B--2---:R-:W2:-:S15]  /*0240*/  LDC.64 R4, c[0x0][0x428] ;  /* 0x00010a00ff047b82 */ /* 0x004e9e0000000a00 */
[----:B------:R-:W-:Y:S02]  /*0250*/  NOP ;  /* 0x0000000000007918 */ /* 0x000fe40000000000 */
        /* <DEDUP_REMOVED lines=9> */
[----:B-----5:R-:W2:-:S15]  /*02f0*/  DMUL R6, R28, UR12 ;  /* 0x0000000c1c067c28 */ /* 0x020e9e0008000000 */
[----:B------:R-:W-:-:S04]  /*0300*/  NOP ;  /* 0x0000000000007918 */ /* 0x000fc80000000000 */
[----:B------:R-:W-:-:S15]  /*0310*/  NOP ;  /* 0x0000000000007918 */ /* 0x000fde0000000000 */
[----:B------:R-:W-:-:S15]  /*0320*/  NOP ;  /* 0x0000000000007918 */ /* 0x000fde0000000000 */
[----:B------:R-:W-:-:S15]  /*0330*/  NOP ;  /* 0x0000000000007918 */ /* 0x000fde0000000000 */
[----:B--2---:R2:W-:Y:S02]  /*0340*/  DFMA R4, R4, UR4, R6 ;  /* 0x0000000404047c2b */ /* 0x0045e40008000006 */
[----:B--2---:R-:W1:-:S15]  /*0350*/  LDC.64 R6, c[0x0][0x420] ;  /* 0x00010800ff067b82 */ /* 0x004e5e0000000a00 */
[----:B------:R-:W-:Y:S02]  /*0360*/  NOP ;  /* 0x0000000000007918 */ /* 0x000fe40000000000 */
[----:B------:R-:W-:-:S15]  /*0370*/  NOP ;  /* 0x0000000000007918 */ /* 0x000fde0000000000 */
[----:B------:R-:W-:-:S15]  /*0380*/  NOP ;  /* 0x0000000000007918 */ /* 0x000fde0000000000 */
[----:B------:R-:W-:-:S15]  /*0390*/  NOP ;  /* 0x0000000000007918 */ /* 0x000fde0000000000 */
[----:B-1----:R1:W-:Y:S02]  /*03a0*/  DFMA R2, R44, R6, R2 ;  /* 0x000000062c02722b */ /* 0x0023e40000000002 */
[----:B-1----:R-:W1:-:S15]  /*03b0*/  LDC.64 R6, c[0x0][0x450] ;  /* 0x00011400ff067b82 */ /* 0x002e5e0000000a00 */
[----:B------:R-:W-:Y:S02]  /*03c0*/  NOP ;  /* 0x0000000000007918 */ /* 0x000fe40000000000 */
[----:B------:R-:W-:-:S15]  /*03d0*/  NOP ;  /* 0x0000000000007918 */ /* 0x000fde0000000000 */
[----:B------:R-:W-:-:S15]  /*03e0*/  NOP ;  /* 0x0000000000007918 */ /* 0x000fde0000000000 */
[----:B------:R-:W-:-:S15]  /*03f0*/  NOP ;  /* 0x0000000000007918 */ /* 0x000fde0000000000 */
[----:B0-----:R-:W0:-:S15]  /*0400*/  DFMA R18, R56, R68, -UR14 ;  /* 0x8000000e38127e2b */ /* 0x001e1e0008000044 */
        /* <DEDUP_REMOVED lines=9> */
[----:B------:R-:W-:-:S15]  /*04a0*/  DADD R16, R68, -UR14 ;  /* 0x8000000e44107e29 */ /* 0x000fde0008000000 */
        /* <DEDUP_REMOVED lines=14> */
[----:B--2---:R-:W-:-:S15]  /*0590*/  DFMA R36, R70, UR4, R24 ;  /* 0x0000000446247c2b */ /* 0x004fde0008000018 */
        /* <DEDUP_REMOVED lines=50> */
[----:B-1----:R-:W-:-:S15]  /*08c0*/  DFMA R38, R16, UR4, R24 ;  /* 0x0000000410267c2b */ /* 0x002fde0008000018 */
[----:B------:R-:W-:-:S04]  /*08d0*/  NOP ;  /* 0x0000000000007918 */ /* 0x000fc80000000000 */
[----:B------:R-:W-:-:S15]  /*08e0*/  NOP ;  /* 0x0000000000007918 */ /* 0x000fde0000000000 */
[----:B------:R-:W-:-:S15]  /*08f0*/  NOP ;  /* 0x0000000000007918 */ /* 0x000fde0000000000 */
[----:B------:R-:W-:-:S15]  /*0900*/  NOP ;  /* 0x0000000000007918 */ /* 0x000fde0000000000 */
[----:B--2---:R-:W-:Y:S01]  /*0910*/  DFMA R42, R16, UR4, R26 ;  /* 0x00000004102a7c2b */ /* 0x004fe2000800001a */
[----:B------:R-:W1:-:S15]  /*0920*/  LDCU.64 UR4, c[0x0][0x3d8] ;  /* 0x00007b00ff0477ac */ /* 0x000e5e0008000a00 */
[----:B------:R-:W-:-:S03]  /*0930*/  NOP ;  /* 0x0000000000007918 */ /* 0x000fc60000000000 */
        /* <DEDUP_REMOVED lines=14> */
[----:B--2---:R-:W-:Y:S01]  /*0a20*/  DMUL R24, R20, -UR6 ;  /* 0x8000000614187c28 */ /* 0x004fe20008000000 */
[----:B------:R-:W2:Y:S02]  /*0a30*/  S2UR UR6, SR_CTAID.X ;  /* 0x00000000000679c3 */ /* 0x000ea40000002500 */
[----:B--2---:R-:W-:-:S06]  /*0a40*/  UIMAD.WIDE.U32 UR6, UR6, 0x80, URZ ;  /* 0x00000080060678a5 */ /* 0x004fcc000f8e00ff */
[----:B------:R-:W-:-:S03]  /*0a50*/  MOV.64 R94, UR6 ;  /* 0x00000006005e7c02 */ /* 0x000fc60008010f00 */
[----:B---3--:R-:W-:-:S03]  /*0a60*/  LOP3.LUT R92, R92, UR6, RZ, 0xfc, !PT ;  /* 0x000000065c5c7c12 */ /* 0x008fc6000f8efcff */
[----:B------:R-:W-:-:S15]  /*0a70*/  MOV R93, R95 ;  /* 0x0000005f005d7202 */ /* 0x000fde0000000f00 */
[----:B------:R-:W-:-:S04]  /*0a80*/  NOP ;  /* 0x0000000000007918 */ /* 0x000fc80000000000 */
[----:B------:R-:W-:-:S15]  /*0a90*/  NOP ;  /* 0x0000000000007918 */ /* 0x000fde0000000000 */
[----:B------:R-:W-:-:S15]  /*0aa0*/  NOP ;  /* 0x0000000000007918 */ /* 0x000fde0000000000 */
[----:B-1----:R-:W-:-:S15]  /*0ab0*/  DFMA R90, R44, UR4, R36 ;  /* 0x000000042c5a7c2b */ /* 0x002fde0008000024 */
        /* <DEDUP_REMOVED lines=24> */
[----:B-1----:R-:W-:Y:S01]  /*0c40*/  DMUL R72, R42, -UR4 ;  /* 0x800000042a487c28 */ /* 0x002fe20008000000 */
[----:B------:R-:W-:-:S15]  /*0c50*/  UMOV.64 UR4, 0x3ff999999999999a ;  /* 0x999999999a047482 */ /* 0x000fde00083ff999 */
[----:B------:R-:W-:-:S03]  /*0c60*/  NOP ;  /* 0x0000000000007918 */ /* 0x000fc60000000000 */
        /* <DEDUP_REMOVED lines=8> */
[----:B------:R-:W0:Y:S01]  /*0cf0*/  DMUL R10, R58, UR18 ;  /* 0x000000123a0a7c28 */ /* 0x000e220008000000 */
[----:B------:R-:W1:-:S15]  /*0d00*/  LDCU.128 UR16, c[0x0][0x470] ;  /* 0x00008e00ff1077ac */ /* 0x000e5e0008000c00 */
[----:B------:R-:W-:-:S03]  /*0d10*/  NOP ;  /* 0x0000000000007918 */ /* 0x000fc60000000000 */
[----:B------:R-:W-:-:S15]  /*0d20*/  NOP ;  /* 0x0000000000007918 */ /* 0x000fde0000000000 */
[----:B------:R-:W-:-:S15]  /*0d30*/  NOP ;  /* 0x0000000000007918 */ /* 0x000fde0000000000 */
[----:B------:R-:W-:-:S15]  /*0d40*/  NOP ;  /* 0x0000000000007918 */ /* 0x000fde0000000000 */
[----:B0-----:R-:W-:Y:S01]  /*0d50*/  DMUL R74, R10, -UR4 ;  /* 0x800000040a4a7c28 */ /* 0x001fe20008000000 */
[----:B------:R-:W-:-:S15]  /*0d60*/  UMOV.64 UR4, 0x3fd999999999999a ;  /* 0x999999999a047482 */ /* 0x000fde00083fd999 */
[----:B------:R-:W-:-:S03]  /*0d70*/  NOP ;  /* 0x0000000000007918 */ /* 0x000fc60000000000 */
        /* <DEDUP_REMOVED lines=8> */
[----:B0-----:R-:W-:Y:S01]  /*0e00*/  DMUL R84, R14, -UR4 ;  /* 0x800000040e547c28 */ /* 0x001fe20008000000 */
[----:B------:R-:W0:Y:S02]  /*0e10*/  LDCU UR4, c[0x0][0x370] ;  /* 0x00006e00ff0477ac */ /* 0x000e240008000800 */
[----:B0-----:R-:W-:-:S15]  /*0e20*/  UIMAD.WIDE.U32 UR4, UR4, 0x80, URZ ;  /* 0x00000080040478a5 */ /* 0x001fde000f8e00ff */
[----:B------:R-:W-:Y:S01]  /*0e30*/  NOP ;  /* 0x0000000000007918 */ /* 0x000fe20000000000 */
        /* <DEDUP_REMOVED lines=34> */
[----:B------:R-:W2:-:S15]  /*1060*/  DMUL R58, R58, -2 ;  /* 0xc00000003a3a7828 */ /* 0x000e9e0000000000 */
        /* <DEDUP_REMOVED lines=24> */
[----:B------:R-:W-:-:S15]  /*11f0*/  DADD R26, -R68, UR14 ;  /* 0x0000000e441a7e29 */ /* 0x000fde0008000100 */
        /* <DEDUP_REMOVED lines=84> */
[----:B------:R3:W4:-:S15]  /*1740*/  DMUL R46, R42, -UR14 ;  /* 0x8000000e2a2e7c28 */ /* 0x00071e0008000000 */
[----:B------:R-:W-:-:S04]  /*1750*/  NOP ;  /* 0x0000000000007918 */ /* 0x000fc80000000000 */
[----:B------:R-:W-:-:S15]  /*1760*/  NOP ;  /* 0x0000000000007918 */ /* 0x000fde0000000000 */
[----:B------:R-:W-:-:S15]  /*1770*/  NOP ;  /* 0x0000000000007918 */ /* 0x000fde0000000000 */
[----:B------:R-:W-:-:S15]  /*1780*/  NOP ;  /* 0x0000000000007918 */ /* 0x000fde0000000000 */
[----:B------:R3:W0:-:S15]  /*1790*/  DMUL R48, R22, -UR14 ;  /* 0x8000000e16307c28 */ /* 0x00061e0008000000 */
        /* <DEDUP_REMOVED lines=9> */
[----:B--2---:R-:W2:Y:S02]  /*1830*/  DMUL R54, R54, UR14 ;  /* 0x0000000e36367c28 */ /* 0x004ea40008000000 */
[----:B-1234-:R-:W0:Y:S02]  /*1840*/  LDCU.128 UR12, c[0x0][0x450] ;  /* 0x00008a00ff0c77ac */ /* 0x01ee240008000c00 */
.L_x_380:
[----:B------:R-:W-:Y:S01]  /*1850*/  ISETP.GE.AND P0, PT, R92, UR57, PT ;  /* 0x000000395c007c0c */ /* 0x000fe2000bf06270 */
[----:B------:R-:W-:Y:S01]  /*1860*/  UIADD3 UR56, UPT, UPT, -UR4, UR56, URZ ;  /* 0x0000003804387290 */ /* 0x000fe2000fffe1ff */
[----:B------:R-:W-:Y:S03]  /*1870*/  BSSY.RECONVERGENT B0, `(.L_x_378) ;  /* 0x000068d000007945 */ /* 0x000fe60003800200 */
[----:B------:R-:W-:-:S08]  /*1880*/  UISETP.GT.AND UP0, UPT, UR56, URZ, UPT ;  /* 0x000000ff3800728c */ /* 0x000fd0000bf04270 */
[----:B--2---:R-:W-:Y:S05]  /*1890*/  @P0 BRA `(.L_x_379) ;  /* 0x0000006800280947 */ /* 0x004fea0003800000 */
        /* <DEDUP_REMOVED lines=11> */
[----:B------:R1:W2:Y:S04]  /*1950*/  LDG.E.CONSTANT R96, desc[UR48][R98.64] ;  /* 0x0000003062607981 */ /* 0x0002a8000c1e9900 */
[----:B------:R3:W4:Y:S01]  /*1960*/  LDG.E.CONSTANT R106, desc[UR48][R102.64] ;  /* 0x00000030666a7981 */ /* 0x000722000c1e9900 */
[----:B------:R-:W-:Y:S01]  /*1970*/  UMOV.64 UR6, 0xcb3500000000 ;  /* 0x3500000000067482 */ /* 0x000fe200080000cb */
[----:B------:R-:W-:Y:S01]  /*1980*/  UMOV.64 UR58, 0x2619d00000000 ;  /* 0x9d000000003a7482 */ /* 0x000fe20008000261 */
[C---:B------:R-:W-:Y:S02]  /*1990*/  IADD.64 R100, R120.reuse, UR6 ;  /* 0x0000000678647c35 */ /* 0x040fe4000f8e0200 */
[----:B------:R-:W-:Y:S01]  /*19a0*/  UMOV.64 UR6, 0x1966900000000 ;  /* 0x6900000000067482 */ /* 0x000fe20008000196 */
[----:B------:R-:W-:Y:S01]  /*19b0*/  UMOV.64 UR60, 0x32cd100000000 ;  /* 0xd1000000003c7482 */ /* 0x000fe2000800032c */
[----:B-1----:R-:W-:-:S02]  /*19c0*/  IADD.64 R98, R120, UR6 ;  /* 0x0000000678627c35 */ /* 0x002fc4000f8e0200 */
[----:B---3--:R-:W-:-:S03]  /*19d0*/  IADD.64 R102, R120, UR58 ;  /* 0x0000003a78667c35 */ /* 0x008fc6000f8e0200 */
[--C-:B------:R-:W-:Y:S02]  /*19e0*/  SHF.R.S64 R100, R100, 0x1d, R101.reuse ;  /* 0x0000001d64647819 */ /* 0x100fe40000001065 */
[----:B------:R-:W-:Y:S02]  /*19f0*/  SHF.R.S32.HI R101, RZ, 0x1d, R101 ;  /* 0x0000001dff657819 */ /* 0x000fe40000011465 */
[--C-:B------:R-:W-:Y:S02]  /*1a00*/  SHF.R.S64 R98, R98, 0x1d, R99.reuse ;  /* 0x0000001d62627819 */ /* 0x100fe40000001063 */
[----:B------:R-:W-:Y:S01]  /*1a10*/  SHF.R.S32.HI R99, RZ, 0x1d, R99 ;  /* 0x0000001dff637819 */ /* 0x000fe20000011463 */
[----:B------:R-:W-:-:S03]  /*1a20*/  IADD.64 R110, R100, UR36 ;  /* 0x00000024646e7c35 */ /* 0x000fc6000f8e0200 */
[----:B------:R-:W-:Y:S01]  /*1a30*/  SHF.R.S64 R102, R102, 0x1d, R103 ;  /* 0x0000001d66667819 */ /* 0x000fe20000001067 */
[----:B------:R-:W-:-:S03]  /*1a40*/  IADD.64 R112, R98, UR36 ;  /* 0x0000002462707c35 */ /* 0x000fc6000f8e0200 */
[----:B------:R-:W-:-:S05]  /*1a50*/  SHF.R.S32.HI R103, RZ, 0x1d, R103 ;  /* 0x0000001dff677819 */ /* 0x000fca0000011467 */
[----:B------:R-:W-:-:S03]  /*1a60*/  IADD.64 R114, R102, UR36 ;  /* 0x0000002466727c35 */ /* 0x000fc6000f8e0200 */
[----:B--2---:R-:W-:Y:S02]  /*1a70*/  SHF.R.S32.HI R97, RZ, 0x1f, R96 ;  /* 0x0000001fff617819 */ /* 0x004fe40000011460 */
[--C-:B----4-:R-:W-:Y:S02]  /*1a80*/  IADD3 R105, PT, PT, -R96, R0, -R106.reuse ;  /* 0x0000000060697210 */ /* 0x110fe40007ffe96a */
[----:B------:R-:W-:-:S03]  /*1a90*/  SHF.R.S32.HI R107, RZ, 0x1f, R106 ;  /* 0x0000001fff6b7819 */ /* 0x000fc6000001146a */
[----:B------:R-:W-:Y:S01]  /*1aa0*/  IMAD.WIDE R104, R105, 0x67, R96 ;  /* 0x0000006769687825 */ /* 0x000fe200078e0260 */
[--C-:B------:R-:W-:Y:S02]  /*1ab0*/  SHF.R.S64 R96, R94, 0x1d, R95.reuse ;  /* 0x0000001d5e607819 */ /* 0x100fe4000000105f */
[----:B------:R-:W-:Y:S01]  /*1ac0*/  SHF.R.S32.HI R97, RZ, 0x1d, R95 ;  /* 0x0000001dff617819 */ /* 0x000fe2000001145f */
[----:B------:R-:W-:Y:S02]  /*1ad0*/  IMAD R105, R105, 0x67, RZ ;  /* 0x0000006769697824 */ /* 0x000fe400078e02ff */
[----:B------:R-:W-:Y:S01]  /*1ae0*/  IMAD.WIDE.U32 R94, R104, 0x67, R106 ;  /* 0x00000067685e7825 */ /* 0x000fe200078e006a */
[----:B------:R-:W-:Y:S02]  /*1af0*/  IADD.64 R106, R120, UR60 ;  /* 0x0000003c786a7c35 */ /* 0x000fe4000f8e0200 */
[----:B------:R-:W-:-:S03]  /*1b00*/  IADD.64 R108, R96, UR36 ;  /* 0x00000024606c7c35 */ /* 0x000fc6000f8e0200 */
[----:B------:R-:W-:Y:S01]  /*1b10*/  IADD3 R95, PT, PT, R95, R105, RZ ;  /* 0x000000695f5f7210 */ /* 0x000fe20007ffe0ff */
[----:B------:R-:W-:Y:S01]  /*1b20*/  IMAD.SHL.U32 R118, R94, 0x8, RZ ;  /* 0x000000085e767824 */ /* 0x000fe200078e00ff */
[--C-:B------:R-:W-:Y:S02]  /*1b30*/  SHF.R.S64 R104, R106, 0x1d, R107.reuse ;  /* 0x0000001d6a687819 */ /* 0x100fe4000000106b */
[----:B------:R-:W-:Y:S02]  /*1b40*/  SHF.R.S32.HI R105, RZ, 0x1d, R107 ;  /* 0x0000001dff697819 */ /* 0x000fe4000001146b */
[----:B------:R-:W-:-:S03]  /*1b50*/  SHF.L.U64.HI R119, R94, 0x3, R95 ;  /* 0x000000035e777819 */ /* 0x000fc6000001025f */
[----:B------:R-:W-:Y:S02]  /*1b60*/  IADD.64 R116, R104, UR36 ;  /* 0x0000002468747c35 */ /* 0x000fe4000f8e0200 */
[C---:B------:R-:W-:Y:S02]  /*1b70*/  IADD.64 R106, R118.reuse, UR34 ;  /* 0x00000022766a7c35 */ /* 0x040fe4000f8e0200 */
[----:B------:R-:W-:-:S04]  /*1b80*/  IADD.64 R94, R118, UR38 ;  /* 0x00000026765e7c35 */ /* 0x000fc8000f8e0200 */
[----:B------:R-:W2:Y:S01]  /*1b90*/  LDG.E.64 R132, desc[UR48][R106.64] ;  /* 0x000000306a847981 */ /* 0x000ea2000c1e1b00 */
[----:B------:R-:W-:-:S03]  /*1ba0*/  IADD.64 R128, R94, 0x1000000 ;  /* 0x010000005e807835 */ /* 0x000fc600078e0200 */
[----:B------:R1:W-:Y:S04]  /*1bb0*/  STG.E.64 desc[UR48][R108.64], R90 ;  /* 0x0000005a6c007986 */ /* 0x0003e8000c101b30 */
[----:B------:R3:W-:Y:S04]  /*1bc0*/  STG.E.64 desc[UR48][R110.64], RZ ;  /* 0x000000ff6e007986 */ /* 0x0007e8000c101b30 */
[----:B------:R4:W-:Y:S04]  /*1bd0*/  STG.E.64 desc[UR48][R112.64], RZ ;  /* 0x000000ff70007986 */ /* 0x0009e8000c101b30 */
[----:B------:R-:W-:Y:S04]  /*1be0*/  STG.E.64 desc[UR48][R114.64], RZ ;  /* 0x000000ff72007986 */ /* 0x000fe8000c101b30 */
[----:B------:R5:W-:Y:S04]  /*1bf0*/  STG.E.64 desc[UR48][R116.64], RZ ;  /* 0x000000ff74007986 */ /* 0x000be8000c101b30 */
[----:B------:R0:W2:Y:S01]  /*1c00*/  LDG.E.64 R122, desc[UR48][R128.64+-0x7be7d0] ;  /* 0x84183030807a7981 */ /* 0x0000a2000c1e1b00 */
[----:B------:R-:W-:Y:S01]  /*1c10*/  UMOV.64 UR6, 0x28a500000000 ;  /* 0xa500000000067482 */ /* 0x000fe20008000028 */
[----:B------:R-:W-:Y:S01]  /*1c20*/  UMOV.64 UR58, 0xf3d900000000 ;  /* 0xd9000000003a7482 */ /* 0x000fe200080000f3 */
[----:B-1----:R-:W-:-:S02]  /*1c30*/  IADD.64 R108, R120, UR6 ;  /* 0x00000006786c7c35 */ /* 0x002fc4000f8e0200 */
[----:B---3--:R-:W-:Y:S02]  /*1c40*/  IADD.64 R110, R120, UR58 ;  /* 0x0000003a786e7c35 */ /* 0x008fe4000f8e0200 */
[----:B------:R-:W-:Y:S01]  /*1c50*/  UMOV.64 UR6, 0x1bf0d00000000 ;  /* 0x0d00000000067482 */ /* 0x000fe200080001bf */
[----:B------:R-:W-:Y:S01]  /*1c60*/  UMOV.64 UR58, 0x28a4100000000 ;  /* 0x41000000003a7482 */ /* 0x000fe2000800028a */
[--C-:B----4-:R-:W-:Y:S01]  /*1c70*/  SHF.R.S64 R112, R108, 0x1d, R109.reuse ;  /* 0x0000001d6c707819 */ /* 0x110fe2000000106d */
[----:B------:R-:W-:Y:S01]  /*1c80*/  UMOV.64 UR60, 0x3557500000000 ;  /* 0x75000000003c7482 */ /* 0x000fe20008000355 */
[----:B------:R-:W-:Y:S01]  /*1c90*/  SHF.R.S32.HI R113, RZ, 0x1d, R109 ;  /* 0x0000001dff717819 */ /* 0x000fe2000001146d */
[----:B------:R-:W-:Y:S02]  /*1ca0*/  IADD.64 R108, R120, UR6 ;  /* 0x00000006786c7c35 */ /* 0x000fe4000f8e0200 */
[----:B------:R-:W-:-:S03]  /*1cb0*/  IADD.64 R148, R94, 0x1000000 ;  /* 0x010000005e947835 */ /* 0x000fc600078e0200 */
[--C-:B-----5:R-:W-:Y:S02]  /*1cc0*/  SHF.R.S64 R116, R110, 0x1d, R111.reuse ;  /* 0x0000001d6e747819 */ /* 0x120fe4000000106f */
[----:B------:R-:W-:Y:S01]  /*1cd0*/  SHF.R.S32.HI R117, RZ, 0x1d, R111 ;  /* 0x0000001dff757819 */ /* 0x000fe2000001146f */
[----:B------:R-:W-:-:S03]  /*1ce0*/  IADD.64 R110, R120, UR58 ;  /* 0x0000003a786e7c35 */ /* 0x000fc6000f8e0200 */
[----:B------:R-:W-:Y:S01]  /*1cf0*/  SHF.R.S64 R114, R108, 0x1d, R109 ;  /* 0x0000001d6c727819 */ /* 0x000fe2000000106d */
[----:B0-----:R-:W-:-:S03]  /*1d00*/  IADD.64 R128, R116, UR36 ;  /* 0x0000002474807c35 */ /* 0x001fc6000f8e0200 */
[----:B------:R-:W-:Y:S02]  /*1d10*/  SHF.R.S32.HI R115, RZ, 0x1d, R109 ;  /* 0x0000001dff737819 */ /* 0x000fe4000001146d */
[--C-:B------:R-:W-:Y:S02]  /*1d20*/  SHF.R.S64 R110, R110, 0x1d, R111.reuse ;  /* 0x0000001d6e6e7819 */ /* 0x100fe4000000106f */
[----:B------:R-:W-:Y:S01]  /*1d30*/  SHF.R.S32.HI R111, RZ, 0x1d, R111 ;  /* 0x0000001dff6f7819 */ /* 0x000fe2000001146f */
[----:B------:R-:W-:-:S04]  /*1d40*/  IADD.64 R130, R114, UR36 ;  /* 0x0000002472827c35 */ /* 0x000fc8000f8e0200 */
[----:B------:R-:W-:Y:S02]  /*1d50*/  IADD.64 R136, R110, UR36 ;  /* 0x000000246e887c35 */ /* 0x000fe4000f8e0200 */
[----:B--2---:R-:W0:-:S15]  /*1d60*/  DMUL R144, R132, R132 ;  /* 0x0000008484907228 */ /* 0x004e1e0000000000 */
        /* <DEDUP_REMOVED lines=9> */
[----:B0-----:R0:W1:Y:S02]  /*1e00*/  DMUL R122, R122, R124 ;  /* 0x0000007c7a7a7228 */ /* 0x0010640000000000 */
[----:B0-----:R-:W-:-:S05]  /*1e10*/  IADD.64 R124, R120, UR60 ;  /* 0x0000003c787c7c35 */ /* 0x001fca000f8e0200 */
[--C-:B------:R-:W-:Y:S02]  /*1e20*/  SHF.R.S64 R108, R124, 0x1d, R125.reuse ;  /* 0x0000001d7c6c7819 */ /* 0x100fe4000000107d */
[----:B------:R-:W-:Y:S01]  /*1e30*/  SHF.R.S32.HI R109, RZ, 0x1d, R125 ;  /* 0x0000001dff6d7819 */ /* 0x000fe2000001147d */
[----:B------:R-:W-:-:S04]  /*1e40*/  IADD.64 R124, R112, UR36 ;  /* 0x00000024707c7c35 */ /* 0x000fc8000f8e0200 */
[----:B------:R-:W-:Y:S02]  /*1e50*/  IADD.64 R138, R108, UR36 ;  /* 0x000000246c8a7c35 */ /* 0x000fe4000f8e0200 */
[----:B-1----:R0:W-:-:S15]  /*1e60*/  STG.E.64 desc[UR48][R124.64], R122 ;  /* 0x0000007a7c007986 */ /* 0x0021de000c101b30 */
[----:B------:R-:W-:-:S03]  /*1e70*/  NOP ;  /* 0x0000000000007918 */ /* 0x000fc60000000000 */
[----:B------:R-:W-:-:S15]  /*1e80*/  NOP ;  /* 0x0000000000007918 */ /* 0x000fde0000000000 */
[----:B------:R-:W-:-:S15]  /*1e90*/  NOP ;  /* 0x0000000000007918 */ /* 0x000fde0000000000 */
[----:B------:R-:W1:-:S15]  /*1ea0*/  DMUL R134, R60, R132 ;  /* 0x000000843c867228 */ /* 0x000e5e0000000000 */
[----:B------:R-:W-:-:S04]  /*1eb0*/  NOP ;  /* 0x0000000000007918 */ /* 0x000fc80000000000 */
[----:B------:R-:W-:-:S15]  /*1ec0*/  NOP ;  /* 0x0000000000007918 */ /* 0x000fde0000000000 */
[----:B------:R-:W-:-:S15]  /*1ed0*/  NOP ;  /* 0x0000000000007918 */ /* 0x000fde0000000000 */
[----:B------:R-:W-:-:S15]  /*1ee0*/  NOP ;  /* 0x0000000000007918 */ /* 0x000fde0000000000 */
[----:B-1----:R-:W1:-:S15]  /*1ef0*/  DFMA R126, R32, R134, 1 ;  /* 0x3ff00000207e742b */ /* 0x002e5e0000000086 */
[----:B------:R-:W-:-:S04]  /*1f00*/  NOP ;  /* 0x0000000000007918 */ /* 0x000fc80000000000 */
[----:B------:R-:W-:-:S15]  /*1f10*/  NOP ;  /* 0x0000000000007918 */ /* 0x000fde0000000000 */
[----:B------:R-:W-:-:S15]  /*1f20*/  NOP ;  /* 0x0000000000007918 */ /* 0x000fde0000000000 */
[----:B------:R-:W-:-:S15]  /*1f30*/  NOP ;  /* 0x0000000000007918 */ /* 0x000fde0000000000 */
[----:B-1----:R-:W1:Y:S02]  /*1f40*/  DFMA R126, R44, R2, R126 ;  /* 0x000000022c7e722b */ /* 0x002e64000000007e */
[----:B-1----:R1:W-:Y:S04]  /*1f50*/  STG.E.64 desc[UR48][R128.64], R126 ;  /* 0x0000007e80007986 */ /* 0x0023e8000c101b30 */
[----:B------:R-:W-:Y:S04]  /*1f60*/  STG.E.64 desc[UR48][R130.64], RZ ;  /* 0x000000ff82007986 */ /* 0x000fe8000c101b30 */
[----:B------:R-:W-:Y:S04]  /*1f70*/  STG.E.64 desc[UR48][R136.64], RZ ;  /* 0x000000ff88007986 */ /* 0x000fe8000c101b30 */
[----:B------:R2:W-:Y:S04]  /*1f80*/  STG.E.64 desc[UR48][R138.64], RZ ;  /* 0x000000ff8a007986 */ /* 0x0005e8000c101b30 */
[----:B------:R3:W4:Y:S01]  /*1f90*/  LDG.E.64 R140, desc[UR48][R148.64+0x83060] ;  /* 0x08306030948c7981 */ /* 0x000722000c1e1b00 */
[----:B------:R-:W-:Y:S01]  /*1fa0*/  UMOV.64 UR58, 0x11c7d00000000 ;  /* 0x7d000000003a7482 */ /* 0x000fe2000800011c */
[----:B------:R-:W-:Y:S01]  /*1fb0*/  UMOV.64 UR6, 0x514900000000 ;  /* 0x4900000000067482 */ /* 0x000fe20008000051 */
[----:B0-----:R-:W-:-:S02]  /*1fc0*/  IADD.64 R124, R120, UR58 ;  /* 0x0000003a787c7c35 */ /* 0x001fc4000f8e0200 */
[----:B------:R-:W-:Y:S02]  /*1fd0*/  IADD.64 R122, R120, UR6 ;  /* 0x00000006787a7c35 */ /* 0x000fe4000f8e0200 */
[----:B------:R-:W-:Y:S01]  /*1fe0*/  UMOV.64 UR6, 0x1e7b100000000 ;  /* 0xb100000000067482 */ /* 0x000fe200080001e7 */
[----:B------:R-:W-:Y:S01]  /*1ff0*/  UMOV.64 UR58, 0x2b2e500000000 ;  /* 0xe5000000003a7482 */ /* 0x000fe200080002b2 */
[--C-:B-1----:R-:W-:Y:S01]  /*2000*/  SHF.R.S64 R126, R124, 0x1d, R125.reuse ;  /* 0x0000001d7c7e7819 */ /* 0x102fe2000000107d */
[----:B------:R-:W-:Y:S01]  /*2010*/  UMOV.64 UR60, 0x37e1900000000 ;  /* 0x19000000003c7482 */ /* 0x000fe2000800037e */
[----:B------:R-:W-:Y:S01]  /*2020*/  SHF.R.S32.HI R127, RZ, 0x1d, R125 ;  /* 0x0000001dff7f7819 */ /* 0x000fe2000001147d */
[C---:B------:R-:W-:Y:S02]  /*2030*/  IADD.64 R124, R120.reuse, UR6 ;  /* 0x00000006787c7c35 */ /* 0x040fe4000f8e0200 */
[C---:B------:R-:W-:Y:S02]  /*2040*/  IADD.64 R128, R120.reuse, UR58 ;  /* 0x0000003a78807c35 */ /* 0x040fe4000f8e0200 */
[----:B--2---:R-:W-:-:S02]  /*2050*/  IADD.64 R138, R120, UR60 ;  /* 0x0000003c788a7c35 */ /* 0x004fc4000f8e0200 */
[----:B------:R-:W-:-:S03]  /*2060*/  IADD.64 R156, R94, 0x2000000 ;  /* 0x020000005e9c7835 */ /* 0x000fc600078e0200 */
[--C-:B------:R-:W-:Y:S02]  /*2070*/  SHF.R.S64 R122, R122, 0x1d, R123.reuse ;  /* 0x0000001d7a7a7819 */ /* 0x100fe4000000107b */
[----:B------:R-:W-:Y:S02]  /*2080*/  SHF.R.S32.HI R123, RZ, 0x1d, R123 ;  /* 0x0000001dff7b7819 */ /* 0x000fe4000001147b */
[--C-:B------:R-:W-:Y:S02]  /*2090*/  SHF.R.S64 R130, R124, 0x1d, R125.reuse ;  /* 0x0000001d7c827819 */ /* 0x100fe4000000107d */
[----:B------:R-:W-:Y:S01]  /*20a0*/  SHF.R.S32.HI R131, RZ, 0x1d, R125 ;  /* 0x0000001dff837819 */ /* 0x000fe2000001147d */
[----:B------:R-:W-:-:S03]  /*20b0*/  IADD.64 R136, R122, UR36 ;  /* 0x000000247a887c35 */ /* 0x000fc6000f8e0200 */
[--C-:B------:R-:W-:Y:S02]  /*20c0*/  SHF.R.S64 R128, R128, 0x1d, R129.reuse ;  /* 0x0000001d80807819 */ /* 0x100fe40000001081 */
[----:B------:R-:W-:Y:S02]  /*20d0*/  SHF.R.S32.HI R129, RZ, 0x1d, R129 ;  /* 0x0000001dff817819 */ /* 0x000fe40000011481 */
[--C-:B------:R-:W-:Y:S02]  /*20e0*/  SHF.R.S64 R124, R138, 0x1d, R139.reuse ;  /* 0x0000001d8a7c7819 */ /* 0x100fe4000000108b */
[----:B------:R-:W-:Y:S01]  /*20f0*/  SHF.R.S32.HI R125, RZ, 0x1d, R139 ;  /* 0x0000001dff7d7819 */ /* 0x000fe2000001148b */
[----:B------:R-:W-:Y:S02]  /*2100*/  IADD.64 R138, R126, UR36 ;  /* 0x000000247e8a7c35 */ /* 0x000fe4000f8e0200 */
[----:B---3--:R-:W-:Y:S02]  /*2110*/  IADD.64 R148, R128, UR36 ;  /* 0x0000002480947c35 */ /* 0x008fe4000f8e0200 */
[----:B------:R-:W-:-:S04]  /*2120*/  IADD.64 R150, R124, UR36 ;  /* 0x000000247c967c35 */ /* 0x000fc8000f8e0200 */
[----:B------:R-:W-:-:S15]  /*2130*/  DMUL R142, R64, R144 ;  /* 0x00000090408e7228 */ /* 0x000fde0000000000 */
[----:B------:R-:W-:-:S04]  /*2140*/  NOP ;  /* 0x0000000000007918 */ /* 0x000fc80000000000 */
[----:B------:R-:W-:-:S15]  /*2150*/  NOP ;  /* 0x0000000000007918 */ /* 0x000fde0000000000 */
[----:B------:R-:W-:-:S15]  /*2160*/  NOP ;  /* 0x0000000000007918 */ /* 0x000fde0000000000 */
        /* <DEDUP_REMOVED lines=11> */
[----:B----4-:R0:W1:Y:S02]  /*2220*/  DMUL R140, R140, R142 ;  /* 0x0000008e8c8c7228 */ /* 0x0100640000000000 */
[----:B0-----:R-:W-:Y:S02]  /*2230*/  IADD.64 R142, R130, UR36 ;  /* 0x00000024828e7c35 */ /* 0x001fe4000f8e0200 */
[----:B-1----:R0:W-:Y:S04]  /*2240*/  STG.E.64 desc[UR48][R136.64], R140 ;  /* 0x0000008c88007986 */ /* 0x0021e8000c101b30 */
[----:B------:R1:W-:Y:S04]  /*2250*/  STG.E.64 desc[UR48][R138.64], RZ ;  /* 0x000000ff8a007986 */ /* 0x0003e8000c101b30 */
[----:B------:R2:W-:Y:S04]  /*2260*/  STG.E.64 desc[UR48][R142.64], R146 ;  /* 0x000000928e007986 */ /* 0x0005e8000c101b30 */
[----:B------:R3:W-:Y:S04]  /*2270*/  STG.E.64 desc[UR48][R148.64], RZ ;  /* 0x000000ff94007986 */ /* 0x0007e8000c101b30 */
[----:B------:R4:W-:Y:S04]  /*2280*/  STG.E.64 desc[UR48][R150.64], RZ ;  /* 0x000000ff96007986 */ /* 0x0009e8000c101b30 */
[----:B0-----:R-:W5:Y:S01]  /*2290*/  LDG.E.64 R136, desc[UR48][R156.64+-0x73b770] ;  /* 0x8c4890309c887981 */ /* 0x001f62000c1e1b00 */
[----:B------:R-:W-:Y:S01]  /*22a0*/  UMOV.64 UR6, 0x79ed00000000 ;  /* 0xed00000000067482 */ /* 0x000fe20008000079 */
[----:B------:R-:W-:-:S02]  /*22b0*/  IADD.64 R166, R94, 0x1000000 ;  /* 0x010000005ea67835 */ /* 0x000fc400078e0200 */
[C---:B------:R-:W-:Y:S02]  /*22c0*/  IADD.64 R164, R94.reuse, 0x1000000 ;  /* 0x010000005ea47835 */ /* 0x040fe400078e0200 */
[C---:B------:R-:W-:Y:S02]  /*22d0*/  IADD.64 R162, R94.reuse, 0x2000000 ;  /* 0x020000005ea27835 */ /* 0x040fe400078e0200 */
[----:B------:R-:W-:-:S15]  /*22e0*/  IADD.64 R160, R94, 0x2000000 ;  /* 0x020000005ea07835 */ /* 0x000fde00078e0200 */
[----:B------:R-:W-:Y:S02]  /*22f0*/  NOP ;  /* 0x0000000000007918 */ /* 0x000fe40000000000 */
[----:B------:R-:W-:-:S15]  /*2300*/  NOP ;  /* 0x0000000000007918 */ /* 0x000fde0000000000 */
[----:B------:R-:W0:-:S15]  /*2310*/  DFMA R154, R30, R134, 1 ;  /* 0x3ff000001e9a742b */ /* 0x000e1e0000000086 */
[----:B------:R-:W-:-:S04]  /*2320*/  NOP ;  /* 0x0000000000007918 */ /* 0x000fc80000000000 */
[----:B------:R-:W-:-:S15]  /*2330*/  NOP ;  /* 0x0000000000007918 */ /* 0x000fde0000000000 */
[----:B------:R-:W-:-:S15]  /*2340*/  NOP ;  /* 0x0000000000007918 */ /* 0x000fde0000000000 */
[----:B------:R-:W-:-:S15]  /*2350*/  NOP ;  /* 0x0000000000007918 */ /* 0x000fde0000000000 */
[----:B------:R-:W5:-:S15]  /*2360*/  DMUL R134, R66, R144 ;  /* 0x0000009042867228 */ /* 0x000f5e0000000000 */
        /* <DEDUP_REMOVED lines=9> */
[----:B-----5:R0:W5:Y:S02]  /*2400*/  DMUL R152, R136, R134 ;  /* 0x0000008688987228 */ /* 0x0201640000000000 */
[C---:B0-----:R-:W-:Y:S02]  /*2410*/  IADD.64 R134, R120.reuse, UR6 ;  /* 0x0000000678867c35 */ /* 0x041fe4000f8e0200 */
[----:B------:R-:W-:Y:S02]  /*2420*/  UMOV.64 UR6, 0x1452100000000 ;  /* 0x2100000000067482 */ /* 0x000fe40008000145 */
[----:B------:R-:W-:Y:S02]  /*2430*/  IADD.64 R136, R120, UR6 ;  /* 0x0000000678887c35 */ /* 0x000fe4000f8e0200 */
[----:B------:R-:W-:Y:S01]  /*2440*/  UMOV.64 UR6, 0x2105500000000 ;  /* 0x5500000000067482 */ /* 0x000fe20008000210 */
[----:B------:R-:W-:Y:S01]  /*2450*/  SHF.R.S64 R134, R134, 0x1d, R135 ;  /* 0x0000001d86867819 */ /* 0x000fe20000001087 */
[----:B-1----:R-:W-:-:S02]  /*2460*/  IADD.64 R138, R120, UR6 ;  /* 0x00000006788a7c35 */ /* 0x002fc4000f8e0200 */
[----:B------:R-:W-:Y:S01]  /*2470*/  UMOV.64 UR6, 0x2db8900000000 ;  /* 0x8900000000067482 */ /* 0x000fe200080002db */
[--C-:B--2---:R-:W-:Y:S02]  /*2480*/  SHF.R.S64 R142, R136, 0x1d, R137.reuse ;  /* 0x0000001d888e7819 */ /* 0x104fe40000001089 */
[----:B------:R-:W-:Y:S01]  /*2490*/  SHF.R.S32.HI R143, RZ, 0x1d, R137 ;  /* 0x0000001dff8f7819 */ /* 0x000fe20000011489 */
[----:B------:R-:W-:Y:S02]  /*24a0*/  IADD.64 R136, R120, UR6 ;  /* 0x0000000678887c35 */ /* 0x000fe4000f8e0200 */
[----:B------:R-:W-:Y:S01]  /*24b0*/  UMOV.64 UR6, 0x3a6bd00000000 ;  /* 0xbd00000000067482 */ /* 0x000fe200080003a6 */
[----:B------:R-:W-:Y:S01]  /*24c0*/  SHF.R.S64 R140, R138, 0x1d, R139 ;  /* 0x0000001d8a8c7819 */ /* 0x000fe2000000108b */
[----:B---3--:R-:W-:-:S03]  /*24d0*/  IADD.64 R148, R142, UR36 ;  /* 0x000000248e947c35 */ /* 0x008fc6000f8e0200 */
[----:B------:R-:W-:Y:S01]  /*24e0*/  SHF.R.S32.HI R141, RZ, 0x1d, R139 ;  /* 0x0000001dff8d7819 */ /* 0x000fe2000001148b */
[----:B------:R-:W-:-:S03]  /*24f0*/  IADD.64 R138, R120, UR6 ;  /* 0x00000006788a7c35 */ /* 0x000fc6000f8e0200 */
[----:B------:R-:W-:Y:S01]  /*2500*/  SHF.R.S32.HI R135, RZ, 0x1d, R135 ;  /* 0x0000001dff877819 */ /* 0x000fe20000011487 */
[----:B----4-:R-:W-:-:S03]  /*2510*/  IADD.64 R150, R140, UR36 ;  /* 0x000000248c967c35 */ /* 0x010fc6000f8e0200 */
[----:B------:R-:W-:Y:S01]  /*2520*/  SHF.R.S64 R136, R136, 0x1d, R137 ;  /* 0x0000001d88887819 */ /* 0x000fe20000001089 */
[----:B------:R-:W-:-:S03]  /*2530*/  IADD.64 R146, R134, UR36 ;  /* 0x0000002486927c35 */ /* 0x000fc6000f8e0200 */
[----:B------:R-:W-:Y:S02]  /*2540*/  SHF.R.S32.HI R137, RZ, 0x1d, R137 ;  /* 0x0000001dff897819 */ /* 0x000fe40000011489 */
[--C-:B------:R-:W-:Y:S01]  /*2550*/  SHF.R.S64 R138, R138, 0x1d, R139.reuse ;  /* 0x0000001d8a8a7819 */ /* 0x100fe2000000108b */
[----:B-----5:R0:W-:Y:S01]  /*2560*/  STG.E.64 desc[UR48][R146.64], R152 ;  /* 0x0000009892007986 */ /* 0x0201e2000c101b30 */
[----:B------:R-:W-:Y:S01]  /*2570*/  SHF.R.S32.HI R139, RZ, 0x1d, R139 ;  /* 0x0000001dff8b7819 */ /* 0x000fe2000001148b */
[----:B------:R-:W-:Y:S02]  /*2580*/  IADD.64 R156, R136, UR36 ;  /* 0x00000024889c7c35 */ /* 0x000fe4000f8e0200 */
[----:B------:R-:W-:Y:S02]  /*2590*/  STG.E.64 desc[UR48][R148.64], RZ ;  /* 0x000000ff94007986 */ /* 0x000fe4000c101b30 */
[----:B------:R-:W-:Y:S02]  /*25a0*/  IADD.64 R158, R138, UR36 ;  /* 0x000000248a9e7c35 */ /* 0x000fe4000f8e0200 */
[----:B------:R1:W-:Y:S04]  /*25b0*/  STG.E.64 desc[UR48][R150.64], RZ ;  /* 0x000000ff96007986 */ /* 0x0003e8000c101b30 */
[----:B------:R-:W-:Y:S04]  /*25c0*/  STG.E.64 desc[UR48][R156.64], R154 ;  /* 0x0000009a9c007986 */ /* 0x000fe8000c101b30 */
[----:B------:R2:W-:Y:S04]  /*25d0*/  STG.E.64 desc[UR48][R158.64], RZ ;  /* 0x000000ff9e007986 */ /* 0x0005e8000c101b30 */
[----:B0-----:R-:W3:Y:S04]  /*25e0*/  LDG.E.64 R152, desc[UR48][R166.64+-0x7be7d0] ;  /* 0x84183030a6987981 */ /* 0x001ee8000c1e1b00 */
[----:B------:R-:W4:Y:S04]  /*25f0*/  LDG.E.64 R146, desc[UR48][R164.64+0x83060] ;  /* 0x08306030a4927981 */ /* 0x000f28000c1e1b00 */
[----:B-1----:R-:W5:Y:S04]  /*2600*/  LDG.E.64 R150, desc[UR48][R162.64+-0x73b770] ;  /* 0x8c489030a2967981 */ /* 0x002f68000c1e1b00 */
[----:B------:R-:W4:Y:S01]  /*2610*/  LDG.E.64 R148, desc[UR48][R160.64+0x1060c0] ;  /* 0x1060c030a0947981 */ /* 0x000f22000c1e1b00 */
[----:B------:R-:W-:Y:S01]  /*2620*/  UMOV.64 UR6, 0xa29100000000 ;  /* 0x9100000000067482 */ /* 0x000fe200080000a2 */
[----:B--2---:R-:W-:-:S02]  /*2630*/  IADD.64 R158, R94, 0x1000000 ;  /* 0x010000005e9e7835 */ /* 0x004fc400078e0200 */
[----:B---3--:R-:W0:-:S15]  /*2640*/  DMUL R152, R152, R152 ;  /* 0x0000009898987228 */ /* 0x008e1e0000000000 */
        /* <DEDUP_REMOVED lines=45> */
[----:B0-----:R-:W-:-:S05]  /*2920*/  IADD.64 R146, R120, UR6 ;  /* 0x0000000678927c35 */ /* 0x001fca000f8e0200 */
[--C-:B------:R-:W-:Y:S02]  /*2930*/  SHF.R.S64 R146, R146, 0x1d, R147.reuse ;  /* 0x0000001d92927819 */ /* 0x100fe40000001093 */
[----:B------:R-:W-:-:S05]  /*2940*/  SHF.R.S32.HI R147, RZ, 0x1d, R147 ;  /* 0x0000001dff937819 */ /* 0x000fca0000011493 */
[----:B------:R-:W-:-:S15]  /*2950*/  IADD.64 R150, R146, UR36 ;  /* 0x0000002492967c35 */ /* 0x000fde000f8e0200 */
[----:B------:R-:W-:-:S05]  /*2960*/  NOP ;  /* 0x0000000000007918 */ /* 0x000fca0000000000 */
[----:B------:R-:W-:-:S15]  /*2970*/  NOP ;  /* 0x0000000000007918 */ /* 0x000fde0000000000 */
[----:B------:R-:W-:-:S15]  /*2980*/  NOP ;  /* 0x0000000000007918 */ /* 0x000fde0000000000 */
[----:B-1----:R-:W0:Y:S02]  /*2990*/  DMUL R148, R58, R148 ;  /* 0x000000943a947228 */ /* 0x002e240000000000 */
[----:B0-----:R0:W-:Y:S04]  /*29a0*/  STG.E.64 desc[UR48][R150.64], R148 ;  /* 0x0000009496007986 */ /* 0x0011e8000c101b30 */
[----:B------:R-:W2:Y:S01]  /*29b0*/  LDG.E.64 R152, desc[UR48][R158.64+-0x7be7d0] ;  /* 0x841830309e987981 */ /* 0x000ea2000c1e1b00 */
[----:B------:R-:W-:Y:S01]  /*29c0*/  UMOV.64 UR6, 0x16dc500000000 ;  /* 0xc500000000067482 */ /* 0x000fe2000800016d */
[----:B------:R-:W-:-:S15]  /*29d0*/  IADD.64 R160, R94, 0x1000000 ;  /* 0x010000005ea07835 */ /* 0x000fde00078e0200 */
[----:B------:R-:W-:-:S11]  /*29e0*/  NOP ;  /* 0x0000000000007918 */ /* 0x000fd60000000000 */
[----:B------:R-:W-:-:S15]  /*29f0*/  NOP ;  /* 0x0000000000007918 */ /* 0x000fde0000000000 */
[----:B------:R-:W-:-:S15]  /*2a00*/  NOP ;  /* 0x0000000000007918 */ /* 0x000fde0000000000 */
[----:B------:R1:W2:Y:S02]  /*2a10*/  DMUL R154, R44, R144 ;  /* 0x000000902c9a7228 */ /* 0x0002a40000000000 */
[----:B-1----:R-:W-:-:S05]  /*2a20*/  IADD.64 R144, R120, UR6 ;  /* 0x0000000678907c35 */ /* 0x002fca000f8e0200 */
[--C-:B------:R-:W-:Y:S02]  /*2a30*/  SHF.R.S64 R144, R144, 0x1d, R145.reuse ;  /* 0x0000001d90907819 */ /* 0x100fe40000001091 */
[----:B------:R-:W-:-:S05]  /*2a40*/  SHF.R.S32.HI R145, RZ, 0x1d, R145 ;  /* 0x0000001dff917819 */ /* 0x000fca0000011491 */
[----:B------:R-:W-:-:S15]  /*2a50*/  IADD.64 R156, R144, UR36 ;  /* 0x00000024909c7c35 */ /* 0x000fde000f8e0200 */
[----:B------:R-:W-:-:S05]  /*2a60*/  NOP ;  /* 0x0000000000007918 */ /* 0x000fca0000000000 */
[----:B------:R-:W-:-:S15]  /*2a70*/  NOP ;  /* 0x0000000000007918 */ /* 0x000fde0000000000 */
[----:B------:R-:W-:-:S15]  /*2a80*/  NOP ;  /* 0x0000000000007918 */ /* 0x000fde0000000000 */
[----:B--2---:R-:W1:-:S15]  /*2a90*/  DMUL R152, R152, R154 ;  /* 0x0000009a98987228 */ /* 0x004e5e0000000000 */
[----:B------:R-:W-:-:S04]  /*2aa0*/  NOP ;  /* 0x0000000000007918 */ /* 0x000fc80000000000 */
[----:B------:R-:W-:-:S15]  /*2ab0*/  NOP ;  /* 0x0000000000007918 */ /* 0x000fde0000000000 */
[----:B------:R-:W-:-:S15]  /*2ac0*/  NOP ;  /* 0x0000000000007918 */ /* 0x000fde0000000000 */
[----:B------:R-:W-:-:S15]  /*2ad0*/  NOP ;  /* 0x0000000000007918 */ /* 0x000fde0000000000 */
[----:B-1----:R-:W1:Y:S02]  /*2ae0*/  DMUL R152, R40, R152 ;  /* 0x0000009828987228 */ /* 0x002e640000000000 */
[----:B-1----:R1:W-:Y:S04]  /*2af0*/  STG.E.64 desc[UR48][R156.64], R152 ;  /* 0x000000989c007986 */ /* 0x0023e8000c101b30 */
[----:B0-----:R-:W2:Y:S01]  /*2b00*/  LDG.E.64 R148, desc[UR48][R160.64+0x83060] ;  /* 0x08306030a0947981 */ /* 0x001ea2000c1e1b00 */
[----:B------:R-:W-:Y:S01]  /*2b10*/  UMOV.64 UR6, 0x238f900000000 ;  /* 0xf900000000067482 */ /* 0x000fe20008000238 */
[----:B------:R-:W-:-:S15]  /*2b20*/  IADD.64 R162, R94, 0x2000000 ;  /* 0x020000005ea27835 */ /* 0x000fde00078e0200 */
[----:B------:R-:W-:-:S11]  /*2b30*/  NOP ;  /* 0x0000000000007918 */ /* 0x000fd60000000000 */
[----:B------:R-:W-:-:S15]  /*2b40*/  NOP ;  /* 0x0000000000007918 */ /* 0x000fde0000000000 */
[----:B------:R-:W-:-:S15]  /*2b50*/  NOP ;  /* 0x0000000000007918 */ /* 0x000fde0000000000 */
[----:B--2---:R0:W2:Y:S02]  /*2b60*/  DMUL R150, R154, R148 ;  /* 0x000000949a967228 */ /* 0x0040a40000000000 */
[----:B0-----:R-:W-:-:S05]  /*2b70*/  IADD.64 R148, R120, UR6 ;  /* 0x0000000678947c35 */ /* 0x001fca000f8e0200 */
[--C-:B------:R-:W-:Y:S02]  /*2b80*/  SHF.R.S64 R148, R148, 0x1d, R149.reuse ;  /* 0x0000001d94947819 */ /* 0x100fe40000001095 */
[----:B------:R-:W-:-:S05]  /*2b90*/  SHF.R.S32.HI R149, RZ, 0x1d, R149 ;  /* 0x0000001dff957819 */ /* 0x000fca0000011495 */
[----:B------:R-:W-:-:S15]  /*2ba0*/  IADD.64 R158, R148, UR36 ;  /* 0x00000024949e7c35 */ /* 0x000fde000f8e0200 */
[----:B------:R-:W-:-:S05]  /*2bb0*/  NOP ;  /* 0x0000000000007918 */ /* 0x000fca0000000000 */
[----:B------:R-:W-:-:S15]  /*2bc0*/  NOP ;  /* 0x0000000000007918 */ /* 0x000fde0000000000 */
[----:B------:R-:W-:-:S15]  /*2bd0*/  NOP ;  /* 0x0000000000007918 */ /* 0x000fde0000000000 */
[----:B--2---:R-:W0:Y:S02]  /*2be0*/  DMUL R150, R38, R150 ;  /* 0x0000009626967228 */ /* 0x004e240000000000 */
[----:B0-----:R0:W-:Y:S04]  /*2bf0*/  STG.E.64 desc[UR48][R158.64], R150 ;  /* 0x000000969e007986 */ /* 0x0011e8000c101b30 */
[----:B-1----:R1:W2:Y:S01]  /*2c00*/  LDG.E.64 R152, desc[UR48][R162.64+-0x73b770] ;  /* 0x8c489030a2987981 */ /* 0x0022a2000c1e1b00 */
[----:B------:R-:W-:Y:S01]  /*2c10*/  UMOV.64 UR6, 0x3042d00000000 ;  /* 0x2d00000000067482 */ /* 0x000fe20008000304 */
[----:B------:R-:W-:Y:S02]  /*2c20*/  IADD.64 R160, R96, UR40 ;  /* 0x0000002860a07c35 */ /* 0x000fe4000f8e0200 */
[----:B------:R-:W-:-:S02]  /*2c30*/  IADD.64 R164, R98, UR40 ;  /* 0x0000002862a47c35 */ /* 0x000fc4000f8e0200 */
[----:B------:R-:W-:Y:S02]  /*2c40*/  IADD.64 R166, R102, UR40 ;  /* 0x0000002866a67c35 */ /* 0x000fe4000f8e0200 */
[----:B-1----:R-:W-:Y:S02]  /*2c50*/  IADD.64 R162, R100, UR40 ;  /* 0x0000002864a27c35 */ /* 0x002fe4000f8e0200 */
[----:B------:R-:W-:Y:S02]  /*2c60*/  IADD.64 R168, R104, UR40 ;  /* 0x0000002868a87c35 */ /* 0x000fe4000f8e0200 */
[----:B------:R-:W-:-:S15]  /*2c70*/  IADD.64 R174, R94, 0x1000000 ;  /* 0x010000005eae7835 */ /* 0x000fde00078e0200 */
[----:B------:R-:W-:Y:S01]  /*2c80*/  NOP ;  /* 0x0000000000007918 */ /* 0x000fe20000000000 */
[----:B------:R-:W-:-:S15]  /*2c90*/  NOP ;  /* 0x0000000000007918 */ /* 0x000fde0000000000 */
[----:B------:R-:W-:-:S15]  /*2ca0*/  NOP ;  /* 0x0000000000007918 */ /* 0x000fde0000000000 */
[----:B------:R-:W1:-:S15]  /*2cb0*/  DFMA R132, R54, R132, 1 ;  /* 0x3ff000003684742b */ /* 0x000e5e0000000084 */
[----:B------:R-:W-:-:S04]  /*2cc0*/  NOP ;  /* 0x0000000000007918 */ /* 0x000fc80000000000 */
[----:B------:R-:W-:-:S15]  /*2cd0*/  NOP ;  /* 0x0000000000007918 */ /* 0x000fde0000000000 */
[----:B------:R-:W-:-:S15]  /*2ce0*/  NOP ;  /* 0x0000000000007918 */ /* 0x000fde0000000000 */
[----:B------:R-:W-:-:S15]  /*2cf0*/  NOP ;  /* 0x0000000000007918 */ /* 0x000fde0000000000 */
[----:B-1----:R1:W-:Y:S02]  /*2d00*/  DFMA R156, R44, R6, R132 ;  /* 0x000000062c9c722b */ /* 0x0023e40000000084 */
[----:B-1----:R-:W-:Y:S02]  /*2d10*/  IADD.64 R132, R120, UR6 ;  /* 0x0000000678847c35 */ /* 0x002fe4000f8e0200 */
[----:B------:R-:W-:-:S15]  /*2d20*/  UMOV.64 UR6, 0x3cf6100000000 ;  /* 0x6100000000067482 */ /* 0x000fde00080003cf */
[----:B------:R-:W-:-:S15]  /*2d30*/  NOP ;  /* 0x0000000000007918 */ /* 0x000fde0000000000 */
[----:B------:R-:W-:-:S15]  /*2d40*/  NOP ;  /* 0x0000000000007918 */ /* 0x000fde0000000000 */
[----:B------:R-:W-:-:S15]  /*2d50*/  NOP ;  /* 0x0000000000007918 */ /* 0x000fde0000000000 */
[----:B------:R-:W-:-:S15]  /*2d60*/  DADD R172, -RZ, -R10 ;  /* 0x00000000ffac7229 */ /* 0x000fde000000090a */
[----:B------:R-:W-:-:S04]  /*2d70*/  NOP ;  /* 0x0000000000007918 */ /* 0x000fc80000000000 */
[----:B------:R-:W-:-:S15]  /*2d80*/  NOP ;  /* 0x0000000000007918 */ /* 0x000fde0000000000 */
[----:B------:R-:W-:-:S15]  /*2d90*/  NOP ;  /* 0x0000000000007918 */ /* 0x000fde0000000000 */
[----:B------:R-:W-:-:S15]  /*2da0*/  NOP ;  /* 0x0000000000007918 */ /* 0x000fde0000000000 */
[----:B--2---:R1:W2:Y:S02]  /*2db0*/  DMUL R152, R154, R152 ;  /* 0x000000989a987228 */ /* 0x0042a40000000000 */
[----:B-1----:R-:W-:-:S03]  /*2dc0*/  IADD.64 R154, R120, UR6 ;  /* 0x00000006789a7c35 */ /* 0x002fc6000f8e0200 */
[--C-:B------:R-:W-:Y:S02]  /*2dd0*/  SHF.R.S64 R120, R132, 0x1d, R133.reuse ;  /* 0x0000001d84787819 */ /* 0x100fe40000001085 */
[----:B------:R-:W-:Y:S02]  /*2de0*/  SHF.R.S32.HI R121, RZ, 0x1d, R133 ;  /* 0x0000001dff797819 */ /* 0x000fe40000011485 */
[--C-:B------:R-:W-:Y:S02]  /*2df0*/  SHF.R.S64 R132, R154, 0x1d, R155.reuse ;  /* 0x0000001d9a847819 */ /* 0x100fe4000000109b */
[----:B------:R-:W-:Y:S01]  /*2e00*/  SHF.R.S32.HI R133, RZ, 0x1d, R155 ;  /* 0x0000001dff857819 */ /* 0x000fe2000001149b */
[----:B------:R-:W-:-:S04]  /*2e10*/  IADD.64 R154, R120, UR36 ;  /* 0x00000024789a7c35 */ /* 0x000fc8000f8e0200 */
[----:B0-----:R-:W-:-:S15]  /*2e20*/  IADD.64 R158, R132, UR36 ;  /* 0x00000024849e7c35 */ /* 0x001fde000f8e0200 */
[----:B------:R-:W-:-:S03]  /*2e30*/  NOP ;  /* 0x0000000000007918 */ /* 0x000fc60000000000 */
[----:B------:R-:W-:-:S15]  /*2e40*/  NOP ;  /* 0x0000000000007918 */ /* 0x000fde0000000000 */
[----:B------:R-:W-:-:S15]  /*2e50*/  NOP ;  /* 0x0000000000007918 */ /* 0x000fde0000000000 */
[----:B--2---:R-:W0:Y:S02]  /*2e60*/  DMUL R152, R36, R152 ;  /* 0x0000009824987228 */ /* 0x004e240000000000 */
[----:B0-----:R0:W-:Y:S04]  /*2e70*/  STG.E.64 desc[UR48][R154.64], R152 ;  /* 0x000000989a007986 */ /* 0x0011e8000c101b30 */
[----:B------:R1:W-:Y:S04]  /*2e80*/  STG.E.64 desc[UR48][R158.64], R156 ;  /* 0x0000009c9e007986 */ /* 0x0003e8000c101b30 */
[----:B------:R-:W2:Y:S04]  /*2e90*/  LDG.E.64 R150, desc[UR48][R106.64+-0x14b88] ;  /* 0xfeb478306a967981 */ /* 0x000ea8000c1e1b00 */
[----:B------:R-:W-:Y:S01]  /*2ea0*/  STG.E.64 desc[UR48][R160.64], R72 ;  /* 0x00000048a0007986 */ /* 0x000fe2000c101b30 */
[----:B0-----:R-:W-:-:S03]  /*2eb0*/  IADD.64 R154, R94, 0x2000000 ;  /* 0x020000005e9a7835 */ /* 0x001fc600078e0200 */
[----:B------:R-:W-:Y:S04]  /*2ec0*/  STG.E.64 desc[UR48][R162.64], RZ ;  /* 0x000000ffa2007986 */ /* 0x000fe8000c101b30 */
[----:B------:R-:W-:Y:S04]  /*2ed0*/  STG.E.64 desc[UR48][R164.64], RZ ;  /* 0x000000ffa4007986 */ /* 0x000fe8000c101b30 */
[----:B------:R0:W-:Y:S04]  /*2ee0*/  STG.E.64 desc[UR48][R166.64], R172 ;  /* 0x000000aca6007986 */ /* 0x0001e8000c101b30 */
[----:B------:R3:W-:Y:S04]  /*2ef0*/  STG.E.64 desc[UR48][R168.64], RZ ;  /* 0x000000ffa8007986 */ /* 0x0007e8000c101b30 */
[----:B-1----:R1:W4:Y:S04]  /*2f00*/  LDG.E.64 R158, desc[UR48][R174.64+-0x7d3358] ;  /* 0x82cca830ae9e7981 */ /* 0x002328000c1e1b00 */
[----:B------:R-:W5:Y:S01]  /*2f10*/  LDG.E.64 R154, desc[UR48][R154.64+-0x7502f8] ;  /* 0x8afd08309a9a7981 */ /* 0x000f62000c1e1b00 */
[----:B0-----:R-:W-:-:S02]  /*2f20*/  IADD.64 R172, R116, UR40 ;  /* 0x0000002874ac7c35 */ /* 0x001fc4000f8e0200 */
[----:B------:R-:W-:Y:S02]  /*2f30*/  IADD.64 R180, R110, UR40 ;  /* 0x000000286eb47c35 */ /* 0x000fe4000f8e0200 */
[----:B-1----:R-:W-:Y:S02]  /*2f40*/  IADD.64 R174, R114, UR40 ;  /* 0x0000002872ae7c35 */ /* 0x002fe4000f8e0200 */
[----:B------:R-:W-:Y:S02]  /*2f50*/  IADD.64 R182, R108, UR40 ;  /* 0x000000286cb67c35 */ /* 0x000fe4000f8e0200 */
[----:B------:R-:W-:-:S15]  /*2f60*/  IADD.64 R188, R94, 0x1000000 ;  /* 0x010000005ebc7835 */ /* 0x000fde00078e0200 */
[----:B------:R-:W-:Y:S02]  /*2f70*/  NOP ;  /* 0x0000000000007918 */ /* 0x000fe40000000000 */
[----:B--2---:R-:W0:-:S15]  /*2f80*/  DMUL R152, R150, R150 ;  /* 0x0000009696987228 */ /* 0x004e1e0000000000 */
[----:B------:R-:W-:-:S04]  /*2f90*/  NOP ;  /* 0x0000000000007918 */ /* 0x000fc80000000000 */
[----:B------:R-:W-:-:S15]  /*2fa0*/  NOP ;  /* 0x0000000000007918 */ /* 0x000fde0000000000 */
[----:B------:R-:W-:-:S15]  /*2fb0*/  NOP ;  /* 0x0000000000007918 */ /* 0x000fde0000000000 */
[----:B------:R-:W-:-:S15]  /*2fc0*/  NOP ;  /* 0x0000000000007918 */ /* 0x000fde0000000000 */
[----:B0-----:R-:W4:-:S15]  /*2fd0*/  DMUL R170, R152, UR52 ;  /* 0x0000003498aa7c28 */ /* 0x001f1e0008000000 */
        /* <DEDUP_REMOVED lines=39> */
[----:B0-----:R-:W3:-:S15]  /*3250*/  DFMA R164, R68, R150, R166 ;  /* 0x0000009644a4722b */ /* 0x001ede00000000a6 */
[----:B------:R-:W-:-:S04]  /*3260*/  NOP ;  /* 0x0000000000007918 */ /* 0x000fc80000000000 */
[----:B------:R-:W-:-:S15]  /*3270*/  NOP ;  /* 0x0000000000007918 */ /* 0x000fde0000000000 */
[----:B------:R-:W-:-:S15]  /*3280*/  NOP ;  /* 0x0000000000007918 */ /* 0x000fde0000000000 */
[----:B------:R-:W-:-:S15]  /*3290*/  NOP ;  /* 0x0000000000007918 */ /* 0x000fde0000000000 */
[----:B---3--:R0:W1:Y:S02]  /*32a0*/  DFMA R168, -R42, UR8, R164 ;  /* 0x000000082aa87c2b */ /* 0x00806400080001a4 */
[----:B0-----:R-:W-:-:S06]  /*32b0*/  IADD.64 R164, R112, UR40 ;  /* 0x0000002870a47c35 */ /* 0x001fcc000f8e0200 */
[----:B------:R0:W-:Y:S04]  /*32c0*/  STG.E.64 desc[UR48][R164.64], R162 ;  /* 0x000000a2a4007986 */ /* 0x0001e8000c101b30 */
[----:B-1----:R1:W-:Y:S04]  /*32d0*/  STG.E.64 desc[UR48][R172.64], R168 ;  /* 0x000000a8ac007986 */ /* 0x0023e8000c101b30 */
[----:B------:R-:W-:-:S15]  /*32e0*/  STG.E.64 desc[UR48][R174.64], RZ ;  /* 0x000000ffae007986 */ /* 0x000fde000c101b30 */
[----:B------:R-:W-:-:S03]  /*32f0*/  NOP ;  /* 0x0000000000007918 */ /* 0x000fc60000000000 */
[----:B------:R-:W-:-:S15]  /*3300*/  NOP ;  /* 0x0000000000007918 */ /* 0x000fde0000000000 */
[----:B------:R-:W-:-:S15]  /*3310*/  NOP ;  /* 0x0000000000007918 */ /* 0x000fde0000000000 */
[----:B------:R-:W2:-:S15]  /*3320*/  DMUL R176, R150, R158 ;  /* 0x0000009e96b07228 */ /* 0x000e9e0000000000 */
[----:B------:R-:W-:-:S04]  /*3330*/  NOP ;  /* 0x0000000000007918 */ /* 0x000fc80000000000 */
[----:B------:R-:W-:-:S15]  /*3340*/  NOP ;  /* 0x0000000000007918 */ /* 0x000fde0000000000 */
[----:B------:R-:W-:-:S15]  /*3350*/  NOP ;  /* 0x0000000000007918 */ /* 0x000fde0000000000 */
[----:B------:R-:W-:-:S15]  /*3360*/  NOP ;  /* 0x0000000000007918 */ /* 0x000fde0000000000 */
[----:B--2---:R-:W2:Y:S02]  /*3370*/  DMUL R178, R10, -R176 ;  /* 0x800000b00ab27228 */ /* 0x004ea40000000000 */
[----:B--2---:R2:W-:Y:S04]  /*3380*/  STG.E.64 desc[UR48][R180.64], R178 ;  /* 0x000000b2b4007986 */ /* 0x0045e8000c101b30 */
[----:B------:R-:W-:Y:S04]  /*3390*/  STG.E.64 desc[UR48][R182.64], RZ ;  /* 0x000000ffb6007986 */ /* 0x000fe8000c101b30 */
[----:B0-----:R-:W3:Y:S01]  /*33a0*/  LDG.E.64 R162, desc[UR48][R188.64+0x6e4d8] ;  /* 0x06e4d830bca27981 */ /* 0x001ee2000c1e1b00 */
[----:B-1----:R-:W-:-:S02]  /*33b0*/  IADD.64 R168, R122, UR40 ;  /* 0x000000287aa87c35 */ /* 0x002fc4000f8e0200 */
[----:B------:R-:W-:Y:S02]  /*33c0*/  IADD.64 R172, R130, UR40 ;  /* 0x0000002882ac7c35 */ /* 0x000fe4000f8e0200 */
[----:B--2---:R-:W-:Y:S02]  /*33d0*/  IADD.64 R178, R128, UR40 ;  /* 0x0000002880b27c35 */ /* 0x004fe4000f8e0200 */
[----:B------:R-:W-:Y:S02]  /*33e0*/  IADD.64 R180, R124, UR40 ;  /* 0x000000287cb47c35 */ /* 0x000fe4000f8e0200 */
[----:B------:R-:W-:-:S15]  /*33f0*/  IADD.64 R118, R118, UR42 ;  /* 0x0000002a76767c35 */ /* 0x000fde000f8e0200 */
[----:B------:R-:W-:-:S15]  /*3400*/  NOP ;  /* 0x0000000000007918 */ /* 0x000fde0000000000 */
[----:B------:R-:W-:-:S15]  /*3410*/  NOP ;  /* 0x0000000000007918 */ /* 0x000fde0000000000 */
[----:B------:R-:W0:-:S15]  /*3420*/  DMUL R164, R150, -UR52 ;  /* 0x8000003496a47c28 */ /* 0x000e1e0008000000 */
        /* <DEDUP_REMOVED lines=35> */
[----:B0-----:R-:W-:Y:S02]  /*3660*/  IADD.64 R170, R126, UR40 ;  /* 0x000000287eaa7c35 */ /* 0x001fe4000f8e0200 */
[----:B-1----:R0:W-:Y:S04]  /*3670*/  STG.E.64 desc[UR48][R168.64], R166 ;  /* 0x000000a6a8007986 */ /* 0x0021e8000c101b30 */
[----:B------:R1:W-:Y:S04]  /*3680*/  STG.E.64 desc[UR48][R170.64], RZ ;  /* 0x000000ffaa007986 */ /* 0x0003e8000c101b30 */
[----:B------:R2:W-:-:S15]  /*3690*/  STG.E.64 desc[UR48][R172.64], R184 ;  /* 0x000000b8ac007986 */ /* 0x0005de000c101b30 */
[----:B------:R-:W-:-:S07]  /*36a0*/  NOP ;  /* 0x0000000000007918 */ /* 0x000fce0000000000 */
[----:B------:R-:W-:-:S15]  /*36b0*/  NOP ;  /* 0x0000000000007918 */ /* 0x000fde0000000000 */
[----:B------:R-:W-:-:S15]  /*36c0*/  NOP ;  /* 0x0000000000007918 */ /* 0x000fde0000000000 */
[----:B------:R-:W3:-:S15]  /*36d0*/  DMUL R186, R150, R162 ;  /* 0x000000a296ba7228 */ /* 0x000ede0000000000 */
[----:B------:R-:W-:-:S04]  /*36e0*/  NOP ;  /* 0x0000000000007918 */ /* 0x000fc80000000000 */
[----:B------:R-:W-:-:S15]  /*36f0*/  NOP ;  /* 0x0000000000007918 */ /* 0x000fde0000000000 */
[----:B------:R-:W-:-:S15]  /*3700*/  NOP ;  /* 0x0000000000007918 */ /* 0x000fde0000000000 */
[----:B------:R-:W-:-:S15]  /*3710*/  NOP ;  /* 0x0000000000007918 */ /* 0x000fde0000000000 */
[----:B---3--:R-:W3:Y:S02]  /*3720*/  DMUL R174, R10, -R186 ;  /* 0x800000ba0aae7228 */ /* 0x008ee40000000000 */
[----:B---3--:R3:W-:Y:S04]  /*3730*/  STG.E.64 desc[UR48][R178.64], R174 ;  /* 0x000000aeb2007986 */ /* 0x0087e8000c101b30 */
[----:B------:R4:W-:Y:S04]  /*3740*/  STG.E.64 desc[UR48][R180.64], RZ ;  /* 0x000000ffb4007986 */ /* 0x0009e8000c101b30 */
[----:B0-----:R-:W5:Y:S01]  /*3750*/  LDG.E.64 R166, desc[UR48][R118.64+-0x14b88] ;  /* 0xfeb4783076a67981 */ /* 0x001f62000c1e1b00 */
[----:B------:R-:W-:Y:S01]  /*3760*/  UMOV.64 UR6, 0x3fd999999999999a ;  /* 0x999999999a067482 */ /* 0x000fe200083fd999 */
[----:B-1----:R-:W-:-:S02]  /*3770*/  IADD.64 R170, R142, UR40 ;  /* 0x000000288eaa7c35 */ /* 0x002fc4000f8e0200 */
[----:B--2---:R-:W-:Y:S02]  /*3780*/  IADD.64 R172, R140, UR40 ;  /* 0x000000288cac7c35 */ /* 0x004fe4000f8e0200 */
[----:B---3--:R-:W-:Y:S02]  /*3790*/  IADD.64 R174, R136, UR40 ;  /* 0x0000002888ae7c35 */ /* 0x008fe4000f8e0200 */
[----:B------:R-:W-:Y:S02]  /*37a0*/  IADD.64 R178, R138, UR40 ;  /* 0x000000288ab27c35 */ /* 0x000fe4000f8e0200 */
[----:B------:R-:W-:Y:S02]  /*37b0*/  IADD.64 R184, R94, 0x2000000 ;  /* 0x020000005eb87835 */ /* 0x000fe400078e0200 */
[----:B------:R-:W-:-:S15]  /*37c0*/  UMOV.64 UR64, 0x3fd999999999999a ;  /* 0x999999999a407482 */ /* 0x000fde00083fd999 */
[----:B------:R-:W-:-:S12]  /*37d0*/  NOP ;  /* 0x0000000000007918 */ /* 0x000fd80000000000 */
        /* <DEDUP_REMOVED lines=31> */
[----:B0-----:R0:W1:Y:S02]  /*39d0*/  DFMA R166, R150, R166, R168 ;  /* 0x000000a696a6722b */ /* 0x00106400000000a8 */
[----:B0-----:R-:W-:-:S15]  /*39e0*/  IADD.64 R168, R134, UR40 ;  /* 0x0000002886a87c35 */ /* 0x001fde000f8e0200 */
[----:B------:R-:W-:Y:S02]  /*39f0*/  NOP ;  /* 0x0000000000007918 */ /* 0x000fe40000000000 */
        /* <DEDUP_REMOVED lines=19> */
[----:B------:R-:W1:Y:S02]  /*3b30*/  DMUL R176, R10, R176 ;  /* 0x000000b00ab07228 */ /* 0x000e640000000000 */
[----:B-1----:R-:W-:-:S15]  /*3b40*/  STG.E.64 desc[UR48][R170.64], R176 ;  /* 0x000000b0aa007986 */ /* 0x002fde000c101b30 */
[----:B------:R-:W-:Y:S02]  /*3b50*/  NOP ;  /* 0x0000000000007918 */ /* 0x000fe40000000000 */
        /* <DEDUP_REMOVED lines=13> */
[----:B-1----:R-:W1:Y:S02]  /*3c30*/  DMUL R186, R10, R186 ;  /* 0x000000ba0aba7228 */ /* 0x002e640000000000 */
[----:B-1----:R-:W-:-:S15]  /*3c40*/  STG.E.64 desc[UR48][R172.64], R186 ;  /* 0x000000baac007986 */ /* 0x002fde000c101b30 */
[----:B------:R-:W-:Y:S02]  /*3c50*/  NOP ;  /* 0x0000000000007918 */ /* 0x000fe40000000000 */
[----:B------:R-:W-:-:S15]  /*3c60*/  NOP ;  /* 0x0000000000007918 */ /* 0x000fde0000000000 */
[----:B------:R-:W-:-:S15]  /*3c70*/  NOP ;  /* 0x0000000000007918 */ /* 0x000fde0000000000 */
[----:B------:R-:W-:-:S15]  /*3c80*/  NOP ;  /* 0x0000000000007918 */ /* 0x000fde0000000000 */
[----:B------:R-:W1:Y:S02]  /*3c90*/  DFMA R188, -R42, UR12, R188 ;  /* 0x0000000c2abc7c2b */ /* 0x000e6400080001bc */
[----:B-1----:R-:W-:-:S15]  /*3ca0*/  STG.E.64 desc[UR48][R174.64], R188 ;  /* 0x000000bcae007986 */ /* 0x002fde000c101b30 */
[----:B------:R-:W-:Y:S02]  /*3cb0*/  NOP ;  /* 0x0000000000007918 */ /* 0x000fe40000000000 */
[----:B------:R-:W-:-:S15]  /*3cc0*/  NOP ;  /* 0x0000000000007918 */ /* 0x000fde0000000000 */
[----:B------:R-:W-:-:S15]  /*3cd0*/  NOP ;  /* 0x0000000000007918 */ /* 0x000fde0000000000 */
[----:B------:R-:W-:-:S15]  /*3ce0*/  NOP ;  /* 0x0000000000007918 */ /* 0x000fde0000000000 */
[----:B----4-:R-:W1:Y:S02]  /*3cf0*/  DMUL R180, R10, -UR64 ;  /* 0x800000400ab47c28 */ /* 0x010e640008000000 */
[----:B-1----:R1:W-:Y:S04]  /*3d00*/  STG.E.64 desc[UR48][R178.64], R180 ;  /* 0x000000b4b2007986 */ /* 0x0023e8000c101b30 */
[----:B0-----:R-:W2:Y:S04]  /*3d10*/  LDG.E.64 R168, desc[UR48][R184.64+0xf1538] ;  /* 0x0f153830b8a87981 */ /* 0x001ea8000c1e1b00 */
[----:B------:R-:W3:Y:S01]  /*3d20*/  LDG.E.64 R166, desc[UR48][R118.64+-0x14b88] ;  /* 0xfeb4783076a67981 */ /* 0x000ee2000c1e1b00 */
[----:B------:R-:W-:Y:S01]  /*3d30*/  UMOV.64 UR58, 0x3ff6666666666666 ;  /* 0x66666666663a7482 */ /* 0x000fe200083ff666 */
[----:B------:R-:W-:Y:S01]  /*3d40*/  UMOV.64 UR60, 0x3fe999999999999a ;  /* 0x999999999a3c7482 */ /* 0x000fe200083fe999 */
[----:B-1----:R-:W-:-:S15]  /*3d50*/  IADD.64 R178, R94, 0x2000000 ;  /* 0x020000005eb27835 */ /* 0x002fde00078e0200 */
[----:B------:R-:W-:-:S06]  /*3d60*/  NOP ;  /* 0x0000000000007918 */ /* 0x000fcc0000000000 */
[----:B------:R-:W-:-:S15]  /*3d70*/  NOP ;  /* 0x0000000000007918 */ /* 0x000fde0000000000 */
[----:B------:R-:W-:-:S15]  /*3d80*/  NOP ;  /* 0x0000000000007918 */ /* 0x000fde0000000000 */
[----:B------:R-:W0:-:S15]  /*3d90*/  DMUL R176, R76, R152 ;  /* 0x000000984cb07228 */ /* 0x000e1e0000000000 */
        /* <DEDUP_REMOVED lines=84> */
[----:B--2---:R0:W-:Y:S02]  /*42e0*/  DFMA R158, R168, R162, R158 ;  /* 0x000000a2a89e722b */ /* 0x0041e4000000009e */
[----:B0-----:R-:W-:-:S15]  /*42f0*/  IADD.64 R162, R146, UR40 ;  /* 0x0000002892a27c35 */ /* 0x001fde000f8e0200 */
[----:B------:R-:W-:Y:S02]  /*4300*/  NOP ;  /* 0x0000000000007918 */ /* 0x000fe40000000000 */
[----:B------:R-:W-:-:S15]  /*4310*/  NOP ;  /* 0x0000000000007918 */ /* 0x000fde0000000000 */
[----:B------:R-:W-:-:S15]  /*4320*/  NOP ;  /* 0x0000000000007918 */ /* 0x000fde0000000000 */
[----:B------:R-:W-:-:S15]  /*4330*/  NOP ;  /* 0x0000000000007918 */ /* 0x000fde0000000000 */
[----:B------:R-:W3:-:S15]  /*4340*/  DMUL R168, R168, -UR58 ;  /* 0x8000003aa8a87c28 */ /* 0x000ede0008000000 */
[----:B------:R-:W-:-:S04]  /*4350*/  NOP ;  /* 0x0000000000007918 */ /* 0x000fc80000000000 */
[----:B------:R-:W-:-:S15]  /*4360*/  NOP ;  /* 0x0000000000007918 */ /* 0x000fde0000000000 */
[----:B------:R-:W-:-:S15]  /*4370*/  NOP ;  /* 0x0000000000007918 */ /* 0x000fde0000000000 */
[----:B------:R-:W-:-:S15]  /*4380*/  NOP ;  /* 0x0000000000007918 */ /* 0x000fde0000000000 */
[----:B---3--:R0:W1:Y:S02]  /*4390*/  DFMA R166, R166, UR60, R168 ;  /* 0x0000003ca6a67c2b */ /* 0x00806400080000a8 */
        /* <DEDUP_REMOVED lines=20> */
[----:B0-----:R-:W0:Y:S02]  /*44e0*/  DFMA R158, R42, -R158, R166 ;  /* 0x8000009e2a9e722b */ /* 0x001e2400000000a6 */
[----:B0-----:R0:W-:-:S15]  /*44f0*/  STG.E.64 desc[UR48][R162.64], R158 ;  /* 0x0000009ea2007986 */ /* 0x0011de000c101b30 */
        /* <DEDUP_REMOVED lines=9> */
[----:B-1----:R1:W2:Y:S02]  /*4590*/  DMUL R166, R152, R164 ;  /* 0x000000a498a67228 */ /* 0x0022a40000000000 */
[----:B-1----:R-:W-:-:S06]  /*45a0*/  IADD.64 R164, R144, UR40 ;  /* 0x0000002890a47c35 */ /* 0x002fcc000f8e0200 */
[----:B------:R1:W-:-:S15]  /*45b0*/  STG.E.64 desc[UR48][R164.64], R182 ;  /* 0x000000b6a4007986 */ /* 0x0003de000c101b30 */
[----:B------:R-:W-:-:S11]  /*45c0*/  NOP ;  /* 0x0000000000007918 */ /* 0x000fd60000000000 */
[----:B------:R-:W-:-:S15]  /*45d0*/  NOP ;  /* 0x0000000000007918 */ /* 0x000fde0000000000 */
[----:B------:R-:W-:-:S15]  /*45e0*/  NOP ;  /* 0x0000000000007918 */ /* 0x000fde0000000000 */
[----:B--2---:R-:W2:Y:S02]  /*45f0*/  DFMA R166, R10, R166, R176 ;  /* 0x000000a60aa6722b */ /* 0x004ea400000000b0 */
[----:B--2---:R2:W-:Y:S04]  /*4600*/  STG.E.64 desc[UR48][R168.64], R166 ;  /* 0x000000a6a8007986 */ /* 0x0045e8000c101b30 */
[----:B------:R-:W3:Y:S04]  /*4610*/  LDG.E.64 R172, desc[UR48][R118.64+-0x14b88] ;  /* 0xfeb4783076ac7981 */ /* 0x000ee8000c1e1b00 */
[----:B------:R4:W5:Y:S01]  /*4620*/  LDG.E.64 R170, desc[UR48][R178.64+0xf1538] ;  /* 0x0f153830b2aa7981 */ /* 0x000962000c1e1b00 */
[----:B------:R-:W-:Y:S01]  /*4630*/  UMOV.64 UR62, 0x3ff6666666666666 ;  /* 0x66666666663e7482 */ /* 0x000fe200083ff666 */
[----:B0-----:R-:W-:-:S02]  /*4640*/  IADD.64 R158, R132, UR40 ;  /* 0x00000028849e7c35 */ /* 0x001fc4000f8e0200 */
[----:B------:R-:W-:Y:S02]  /*4650*/  IADD.64 R162, R100, UR44 ;  /* 0x0000002c64a27c35 */ /* 0x000fe4000f8e0200 */
[----:B-1----:R-:W-:Y:S02]  /*4660*/  IADD.64 R164, R98, UR44 ;  /* 0x0000002c62a47c35 */ /* 0x002fe4000f8e0200 */
[----:B--2---:R-:W-:Y:S02]  /*4670*/  IADD.64 R166, R102, UR44 ;  /* 0x0000002c66a67c35 */ /* 0x004fe4000f8e0200 */
[----:B------:R-:W-:Y:S02]  /*4680*/  IADD.64 R168, R104, UR44 ;  /* 0x0000002c68a87c35 */ /* 0x000fe4000f8e0200 */
[----:B----4-:R-:W-:-:S15]  /*4690*/  IADD.64 R178, R94, 0x1000000 ;  /* 0x010000005eb27835 */ /* 0x010fde00078e0200 */
[----:B------:R-:W-:-:S12]  /*46a0*/  NOP ;  /* 0x0000000000007918 */ /* 0x000fd80000000000 */
[----:B------:R-:W-:-:S15]  /*46b0*/  NOP ;  /* 0x0000000000007918 */ /* 0x000fde0000000000 */
[----:B------:R-:W-:-:S15]  /*46c0*/  DMUL R174, R46, R150 ;  /* 0x000000962eae7228 */ /* 0x000fde0000000000 */
        /* <DEDUP_REMOVED lines=35> */
[----:B-1----:R-:W0:-:S15]  /*4900*/  DMUL R172, R172, -UR64 ;  /* 0x80000040acac7c28 */ /* 0x002e1e0008000000 */
        /* <DEDUP_REMOVED lines=19> */
[----:B0-----:R0:W1:Y:S02]  /*4a40*/  DFMA R152, R154, R152, R170 ;  /* 0x000000989a98722b */ /* 0x00106400000000aa */
[----:B0-----:R-:W-:-:S06]  /*4a50*/  IADD.64 R154, R120, UR40 ;  /* 0x00000028789a7c35 */ /* 0x001fcc000f8e0200 */
[----:B-1----:R0:W-:Y:S04]  /*4a60*/  STG.E.64 desc[UR48][R154.64], R152 ;  /* 0x000000989a007986 */ /* 0x0021e8000c101b30 */
[----:B------:R1:W-:Y:S04]  /*4a70*/  STG.E.64 desc[UR48][R158.64], R156 ;  /* 0x0000009c9e007986 */ /* 0x0003e8000c101b30 */
[----:B------:R-:W2:Y:S04]  /*4a80*/  LDG.E.64 R150, desc[UR48][R106.64+-0x338] ;  /* 0xfffcc8306a967981 */ /* 0x000ea8000c1e1b00 */
[----:B------:R-:W-:Y:S01]  /*4a90*/  STG.E.64 desc[UR48][R160.64], R70 ;  /* 0x00000046a0007986 */ /* 0x000fe2000c101b30 */
[----:B0-----:R-:W-:-:S03]  /*4aa0*/  IADD.64 R154, R94, 0x1000000 ;  /* 0x010000005e9a7835 */ /* 0x001fc600078e0200 */
[----:B------:R-:W-:-:S15]  /*4ab0*/  STG.E.64 desc[UR48][R162.64], RZ ;  /* 0x000000ffa2007986 */ /* 0x000fde000c101b30 */
[----:B------:R-:W-:-:S10]  /*4ac0*/  NOP ;  /* 0x0000000000007918 */ /* 0x000fd40000000000 */
[----:B------:R-:W-:-:S15]  /*4ad0*/  NOP ;  /* 0x0000000000007918 */ /* 0x000fde0000000000 */
[----:B------:R-:W0:Y:S02]  /*4ae0*/  DADD R176, -RZ, -R12 ;  /* 0x00000000ffb07229 */ /* 0x000e24000000090c */
[----:B0-----:R-:W-:Y:S04]  /*4af0*/  STG.E.64 desc[UR48][R164.64], R176 ;  /* 0x000000b0a4007986 */ /* 0x001fe8000c101b30 */
[----:B------:R0:W-:Y:S04]  /*4b00*/  STG.E.64 desc[UR48][R166.64], RZ ;  /* 0x000000ffa6007986 */ /* 0x0001e8000c101b30 */
[----:B------:R3:W-:Y:S04]  /*4b10*/  STG.E.64 desc[UR48][R168.64], RZ ;  /* 0x000000ffa8007986 */ /* 0x0007e8000c101b30 */
[----:B-1----:R1:W4:Y:S04]  /*4b20*/  LDG.E.64 R156, desc[UR48][R178.64+-0x7beb08] ;  /* 0x8414f830b29c7981 */ /* 0x002328000c1e1b00 */
[----:B------:R-:W5:Y:S01]  /*4b30*/  LDG.E.64 R154, desc[UR48][R154.64+0x82d28] ;  /* 0x082d28309a9a7981 */ /* 0x000f62000c1e1b00 */
[----:B0-----:R-:W-:-:S02]  /*4b40*/  IADD.64 R166, R112, UR44 ;  /* 0x0000002c70a67c35 */ /* 0x001fc4000f8e0200 */
[----:B------:R-:W-:Y:S02]  /*4b50*/  IADD.64 R180, R110, UR44 ;  /* 0x0000002c6eb47c35 */ /* 0x000fe4000f8e0200 */
[----:B-1----:R-:W-:Y:S02]  /*4b60*/  IADD.64 R178, R114, UR44 ;  /* 0x0000002c72b27c35 */ /* 0x002fe4000f8e0200 */
[----:B------:R-:W-:-:S15]  /*4b70*/  IADD.64 R182, R108, UR44 ;  /* 0x0000002c6cb67c35 */ /* 0x000fde000f8e0200 */
[----:B------:R-:W-:-:S09]  /*4b80*/  NOP ;  /* 0x0000000000007918 */ /* 0x000fd20000000000 */
[----:B------:R-:W-:-:S15]  /*4b90*/  NOP ;  /* 0x0000000000007918 */ /* 0x000fde0000000000 */
        /* <DEDUP_REMOVED lines=30> */
[----:B0-----:R-:W0:Y:S02]  /*4d80*/  DFMA R164, R12, R160, R162 ;  /* 0x000000a00ca4722b */ /* 0x001e2400000000a2 */
[----:B0-----:R-:W-:-:S15]  /*4d90*/  STG.E.64 desc[UR48][R166.64], R164 ;  /* 0x000000a4a6007986 */ /* 0x001fde000c101b30 */
        /* <DEDUP_REMOVED lines=19> */
[----:B0-----:R0:W3:Y:S02]  /*4ed0*/  DFMA R162, -R22, R172, R162 ;  /* 0x000000ac16a2722b */ /* 0x0010e400000001a2 */
[----:B0-----:R-:W-:-:S15]  /*4ee0*/  IADD.64 R172, R116, UR44 ;  /* 0x0000002c74ac7c35 */ /* 0x001fde000f8e0200 */
        /* <DEDUP_REMOVED lines=9> */
[----:B---3--:R-:W0:Y:S02]  /*4f80*/  DFMA R168, -R22, UR10, R162 ;  /* 0x0000000a16a87c2b */ /* 0x008e2400080001a2 */
[----:B0-----:R0:W-:-:S15]  /*4f90*/  STG.E.64 desc[UR48][R172.64], R168 ;  /* 0x000000a8ac007986 */ /* 0x0011de000c101b30 */
[----:B------:R-:W-:Y:S02]  /*4fa0*/  NOP ;  /* 0x0000000000007918 */ /* 0x000fe40000000000 */
[----:B------:R-:W-:-:S15]  /*4fb0*/  NOP ;  /* 0x0000000000007918 */ /* 0x000fde0000000000 */
[----:B------:R-:W-:-:S15]  /*4fc0*/  NOP ;  /* 0x0000000000007918 */ /* 0x000fde0000000000 */
[----:B------:R-:W-:-:S15]  /*4fd0*/  NOP ;  /* 0x0000000000007918 */ /* 0x000fde0000000000 */
[----:B------:R-:W1:Y:S02]  /*4fe0*/  DMUL R176, R12, -R174 ;  /* 0x800000ae0cb07228 */ /* 0x000e640000000000 */
[----:B-1----:R1:W-:Y:S04]  /*4ff0*/  STG.E.64 desc[UR48][R178.64], R176 ;  /* 0x000000b0b2007986 */ /* 0x0023e8000c101b30 */
[----:B------:R-:W-:Y:S04]  /*5000*/  STG.E.64 desc[UR48][R180.64], RZ ;  /* 0x000000ffb4007986 */ /* 0x000fe8000c101b30 */
[----:B------:R-:W-:Y:S04]  /*5010*/  STG.E.64 desc[UR48][R182.64], RZ ;  /* 0x000000ffb6007986 */ /* 0x000fe8000c101b30 */
[----:B------:R-:W2:Y:S01]  /*5020*/  LDG.E.64 R184, desc[UR48][R118.64+-0x338] ;  /* 0xfffcc83076b87981 */ /* 0x000ea2000c1e1b00 */
[----:B------:R-:W-:Y:S01]  /*5030*/  UMOV.64 UR66, 0x3ff999999999999a ;  /* 0x999999999a427482 */ /* 0x000fe200083ff999 */
[----:B0-----:R-:W-:-:S02]  /*5040*/  IADD.64 R168, R122, UR44 ;  /* 0x0000002c7aa87c35 */ /* 0x001fc4000f8e0200 */
[----:B------:R-:W-:Y:S02]  /*5050*/  IADD.64 R172, R126, UR44 ;  /* 0x0000002c7eac7c35 */ /* 0x000fe4000f8e0200 */
[----:B-1----:R-:W-:-:S15]  /*5060*/  IADD.64 R176, R130, UR44 ;  /* 0x0000002c82b07c35 */ /* 0x002fde000f8e0200 */
[----:B------:R-:W-:-:S14]  /*5070*/  NOP ;  /* 0x0000000000007918 */ /* 0x000fdc0000000000 */
        /* <DEDUP_REMOVED lines=52> */
[----:B0-----:R-:W-:Y:S02]  /*53c0*/  IADD.64 R164, R94, 0x2000000 ;  /* 0x020000005ea47835 */ /* 0x001fe400078e0200 */
[----:B-1----:R-:W-:-:S15]  /*53d0*/  STG.E.64 desc[UR48][R168.64], R186 ;  /* 0x000000baa8007986 */ /* 0x002fde000c101b30 */
        /* <DEDUP_REMOVED lines=14> */
[----:B------:R-:W1:Y:S02]  /*54c0*/  DFMA R188, -R22, UR24, R188 ;  /* 0x0000001816bc7c2b */ /* 0x000e6400080001bc */
[----:B-1----:R1:W-:Y:S04]  /*54d0*/  STG.E.64 desc[UR48][R176.64], R188 ;  /* 0x000000bcb0007986 */ /* 0x0023e8000c101b30 */
[----:B------:R-:W2:Y:S01]  /*54e0*/  LDG.E.64 R164, desc[UR48][R164.64+-0x73baa8] ;  /* 0x8c455830a4a47981 */ /* 0x000ea2000c1e1b00 */
[----:B0-----:R-:W-:Y:S02]  /*54f0*/  IADD.64 R172, R134, UR44 ;  /* 0x0000002c86ac7c35 */ /* 0x001fe4000f8e0200 */
[----:B------:R-:W-:Y:S02]  /*5500*/  IADD.64 R174, R142, UR44 ;  /* 0x0000002c8eae7c35 */ /* 0x000fe4000f8e0200 */
[----:B------:R-:W-:-:S02]  /*5510*/  IADD.64 R190, R138, UR44 ;  /* 0x0000002c8abe7c35 */ /* 0x000fc4000f8e0200 */
[----:B------:R-:W-:Y:S02]  /*5520*/  IADD.64 R192, R94, 0x2000000 ;  /* 0x020000005ec07835 */ /* 0x000fe400078e0200 */
[----:B-1----:R-:W-:Y:S02]  /*5530*/  IADD.64 R176, R140, UR44 ;  /* 0x0000002c8cb07c35 */ /* 0x002fe4000f8e0200 */
[----:B------:R-:W-:-:S15]  /*5540*/  IADD.64 R188, R136, UR44 ;  /* 0x0000002c88bc7c35 */ /* 0x000fde000f8e0200 */
[----:B------:R-:W-:Y:S02]  /*5550*/  NOP ;  /* 0x0000000000007918 */ /* 0x000fe40000000000 */
[----:B------:R-:W-:-:S15]  /*5560*/  NOP ;  /* 0x0000000000007918 */ /* 0x000fde0000000000 */
[----:B------:R-:W-:-:S15]  /*5570*/  NOP ;  /* 0x0000000000007918 */ /* 0x000fde0000000000 */
[----:B------:R-:W-:-:S15]  /*5580*/  DMUL R180, R12, -UR64 ;  /* 0x800000400cb47c28 */ /* 0x000fde0008000000 */
[----:B------:R-:W-:-:S04]  /*5590*/  NOP ;  /* 0x0000000000007918 */ /* 0x000fc80000000000 */
[----:B------:R-:W-:-:S15]  /*55a0*/  NOP ;  /* 0x0000000000007918 */ /* 0x000fde0000000000 */
[----:B------:R-:W-:-:S15]  /*55b0*/  NOP ;  /* 0x0000000000007918 */ /* 0x000fde0000000000 */
[----:B------:R-:W-:-:S15]  /*55c0*/  NOP ;  /* 0x0000000000007918 */ /* 0x000fde0000000000 */
[----:B------:R-:W-:-:S15]  /*55d0*/  DFMA R186, -R22, UR14, R162 ;  /* 0x0000000e16ba7c2b */ /* 0x000fde00080001a2 */
        /* <DEDUP_REMOVED lines=40> */
[----:B------:R1:W-:Y:S02]  /*5860*/  DMUL R184, R12, -R170 ;  /* 0x800000aa0cb87228 */ /* 0x0003e40000000000 */
[----:B-1----:R-:W-:-:S15]  /*5870*/  IADD.64 R170, R124, UR44 ;  /* 0x0000002c7caa7c35 */ /* 0x002fde000f8e0200 */
[----:B------:R-:W-:Y:S02]  /*5880*/  NOP ;  /* 0x0000000000007918 */ /* 0x000fe40000000000 */
[----:B------:R-:W-:-:S15]  /*5890*/  NOP ;  /* 0x0000000000007918 */ /* 0x000fde0000000000 */
[----:B------:R-:W-:-:S15]  /*58a0*/  NOP ;  /* 0x0000000000007918 */ /* 0x000fde0000000000 */
[----:B------:R-:W-:-:S15]  /*58b0*/  NOP ;  /* 0x0000000000007918 */ /* 0x000fde0000000000 */
[----:B0-----:R-:W0:Y:S02]  /*58c0*/  DMUL R178, R12, R178 ;  /* 0x000000b20cb27228 */ /* 0x001e240000000000 */
[----:B0-----:R-:W-:Y:S04]  /*58d0*/  STG.E.64 desc[UR48][R168.64], R178 ;  /* 0x000000b2a8007986 */ /* 0x001fe8000c101b30 */
[----:B------:R0:W-:Y:S04]  /*58e0*/  STG.E.64 desc[UR48][R170.64], R180 ;  /* 0x000000b4aa007986 */ /* 0x0001e8000c101b30 */
[----:B------:R-:W-:Y:S04]  /*58f0*/  STG.E.64 desc[UR48][R172.64], R182 ;  /* 0x000000b6ac007986 */ /* 0x000fe8000c101b30 */
[----:B------:R1:W-:Y:S04]  /*5900*/  STG.E.64 desc[UR48][R174.64], RZ ;  /* 0x000000ffae007986 */ /* 0x0003e8000c101b30 */
[----:B------:R2:W-:Y:S04]  /*5910*/  STG.E.64 desc[UR48][R176.64], R184 ;  /* 0x000000b8b0007986 */ /* 0x0005e8000c101b30 */
[----:B------:R-:W-:Y:S04]  /*5920*/  STG.E.64 desc[UR48][R188.64], R186 ;  /* 0x000000babc007986 */ /* 0x000fe8000c101b30 */
[----:B------:R-:W-:Y:S04]  /*5930*/  STG.E.64 desc[UR48][R190.64], RZ ;  /* 0x000000ffbe007986 */ /* 0x000fe8000c101b30 */
[----:B0-----:R-:W3:Y:S04]  /*5940*/  LDG.E.64 R170, desc[UR48][R192.64+0x105d88] ;  /* 0x105d8830c0aa7981 */ /* 0x001ee8000c1e1b00 */
[----:B------:R-:W4:-:S15]  /*5950*/  LDG.E.64 R168, desc[UR48][R118.64+-0x338] ;  /* 0xfffcc83076a87981 */ /* 0x000f1e000c1e1b00 */
        /* <DEDUP_REMOVED lines=108> */
[----:B0-----:R0:W1:Y:S02]  /*6020*/  DFMA R156, R22, -R162, R156 ;  /* 0x800000a2169c722b */ /* 0x001064000000009c */
[----:B0-----:R-:W-:Y:S02]  /*6030*/  IADD.64 R162, R144, UR44 ;  /* 0x0000002c90a27c35 */ /* 0x001fe4000f8e0200 */
[----:B-1----:R0:W-:-:S15]  /*6040*/  STG.E.64 desc[UR48][R158.64], R156 ;  /* 0x0000009c9e007986 */ /* 0x0021de000c101b30 */
[----:B------:R-:W-:-:S15]  /*6050*/  NOP ;  /* 0x0000000000007918 */ /* 0x000fde0000000000 */
[----:B------:R-:W-:-:S15]  /*6060*/  NOP ;  /* 0x0000000000007918 */ /* 0x000fde0000000000 */
[----:B------:R-:W-:-:S15]  /*6070*/  NOP ;  /* 0x0000000000007918 */ /* 0x000fde0000000000 */
[----:B------:R-:W1:Y:S02]  /*6080*/  DFMA R168, R12, R168, R178 ;  /* 0x000000a80ca8722b */ /* 0x000e6400000000b2 */
[----:B-1----:R1:W-:Y:S04]  /*6090*/  STG.E.64 desc[UR48][R162.64], R168 ;  /* 0x000000a8a2007986 */ /* 0x0023e8000c101b30 */
[----:B------:R-:W2:Y:S04]  /*60a0*/  LDG.E.64 R172, desc[UR48][R118.64+-0x338] ;  /* 0xfffcc83076ac7981 */ /* 0x000ea8000c1e1b00 */
[----:B------:R-:W3:Y:S01]  /*60b0*/  LDG.E.64 R170, desc[UR48][R180.64+0x105d88] ;  /* 0x105d8830b4aa7981 */ /* 0x000ee2000c1e1b00 */
[----:B0-----:R-:W-:-:S02]  /*60c0*/  IADD.64 R156, R132, UR44 ;  /* 0x0000002c849c7c35 */ /* 0x001fc4000f8e0200 */
[----:B------:R-:W-:Y:S02]  /*60d0*/  IADD.64 R158, R96, UR46 ;  /* 0x0000002e609e7c35 */ /* 0x000fe4000f8e0200 */
[----:B------:R-:W-:Y:S02]  /*60e0*/  IADD.64 R100, R100, UR46 ;  /* 0x0000002e64647c35 */ /* 0x000fe4000f8e0200 */
[----:B-1----:R-:W-:Y:S02]  /*60f0*/  IADD.64 R162, R98, UR46 ;  /* 0x0000002e62a27c35 */ /* 0x002fe4000f8e0200 */
[----:B------:R-:W-:Y:S02]  /*6100*/  IADD.64 R102, R102, UR46 ;  /* 0x0000002e66667c35 */ /* 0x000fe4000f8e0200 */
[----:B------:R-:W-:Y:S02]  /*6110*/  IADD.64 R104, R104, UR46 ;  /* 0x0000002e68687c35 */ /* 0x000fe4000f8e0200 */
[----:B------:R-:W-:-:S15]  /*6120*/  IADD.64 R96, R94, 0x1000000 ;  /* 0x010000005e607835 */ /* 0x000fde00078e0200 */
[----:B------:R-:W-:-:S11]  /*6130*/  NOP ;  /* 0x0000000000007918 */ /* 0x000fd60000000000 */
[----:B------:R-:W-:-:S15]  /*6140*/  NOP ;  /* 0x0000000000007918 */ /* 0x000fde0000000000 */
[----:B------:R-:W-:-:S15]  /*6150*/  DMUL R174, R152, R174 ;  /* 0x000000ae98ae7228 */ /* 0x000fde0000000000 */
        /* <DEDUP_REMOVED lines=71> */
[----:B--2---:R-:W1:Y:S02]  /*65d0*/  DFMA R164, R12, R166, R164 ;  /* 0x000000a60ca4722b */ /* 0x004e6400000000a4 */
[----:B-1----:R-:W-:-:S15]  /*65e0*/  STG.E.64 desc[UR48][R154.64], R164 ;  /* 0x000000a49a007986 */ /* 0x002fde000c101b30 */
[----:B------:R-:W-:Y:S02]  /*65f0*/  NOP ;  /* 0x0000000000007918 */ /* 0x000fe40000000000 */
[----:B------:R-:W-:-:S15]  /*6600*/  NOP ;  /* 0x0000000000007918 */ /* 0x000fde0000000000 */
[----:B------:R-:W-:-:S15]  /*6610*/  NOP ;  /* 0x0000000000007918 */ /* 0x000fde0000000000 */
[----:B------:R-:W-:-:S15]  /*6620*/  NOP ;  /* 0x0000000000007918 */ /* 0x000fde0000000000 */
[----:B------:R-:W1:Y:S02]  /*6630*/  DFMA R160, -R22, UR18, R160 ;  /* 0x0000001216a07c2b */ /* 0x000e6400080001a0 */
[----:B-1----:R-:W-:Y:S04]  /*6640*/  STG.E.64 desc[UR48][R156.64], R160 ;  /* 0x000000a09c007986 */ /* 0x002fe8000c101b30 */
[----:B------:R-:W2:Y:S04]  /*6650*/  LDG.E.64 R106, desc[UR48][R106.64+-0x8] ;  /* 0xfffff8306a6a7981 */ /* 0x000ea8000c1e1b00 */
[----:B------:R-:W-:-:S15]  /*6660*/  STG.E.64 desc[UR48][R158.64], R24 ;  /* 0x000000189e007986 */ /* 0x000fde000c101b30 */
[----:B------:R-:W-:-:S09]  /*6670*/  NOP ;  /* 0x0000000000007918 */ /* 0x000fd20000000000 */
[----:B------:R-:W-:-:S15]  /*6680*/  NOP ;  /* 0x0000000000007918 */ /* 0x000fde0000000000 */
[----:B------:R-:W-:-:S15]  /*6690*/  NOP ;  /* 0x0000000000007918 */ /* 0x000fde0000000000 */
[----:B------:R-:W1:Y:S02]  /*66a0*/  DADD R166, -RZ, -R14 ;  /* 0x00000000ffa67229 */ /* 0x000e64000000090e */
[----:B-1----:R1:W-:Y:S04]  /*66b0*/  STG.E.64 desc[UR48][R100.64], R166 ;  /* 0x000000a664007986 */ /* 0x0023e8000c101b30 */
[----:B------:R-:W-:Y:S04]  /*66c0*/  STG.E.64 desc[UR48][R162.64], RZ ;  /* 0x000000ffa2007986 */ /* 0x000fe8000c101b30 */
[----:B------:R3:W-:Y:S04]  /*66d0*/  STG.E.64 desc[UR48][R102.64], RZ ;  /* 0x000000ff66007986 */ /* 0x0007e8000c101b30 */
[----:B------:R4:W-:Y:S04]  /*66e0*/  STG.E.64 desc[UR48][R104.64], RZ ;  /* 0x000000ff68007986 */ /* 0x0009e8000c101b30 */
[----:B------:R-:W1:Y:S04]  /*66f0*/  LDG.E.64 R96, desc[UR48][R96.64+-0x7be7d8] ;  /* 0x8418283060607981 */ /* 0x000e68000c1e1b00 */
[----:B0-----:R-:W5:Y:S01]  /*6700*/  LDG.E.64 R150, desc[UR48][R118.64+-0x8] ;  /* 0xfffff83076967981 */ /* 0x001f62000c1e1b00 */
[----:B------:R-:W-:-:S15]  /*6710*/  IADD.64 R112, R112, UR46 ;  /* 0x0000002e70707c35 */ /* 0x000fde000f8e0200 */
[----:B------:R-:W-:-:S11]  /*6720*/  NOP ;  /* 0x0000000000007918 */ /* 0x000fd60000000000 */
[----:B------:R-:W-:-:S15]  /*6730*/  NOP ;  /* 0x0000000000007918 */ /* 0x000fde0000000000 */
[----:B--2---:R-:W0:-:S15]  /*6740*/  DMUL R152, R56, R106 ;  /* 0x0000006a38987228 */ /* 0x004e1e0000000000 */
        /* <DEDUP_REMOVED lines=9> */
[----:B-1----:R-:W3:-:S15]  /*67e0*/  DMUL R100, R106, R96 ;  /* 0x000000606a647228 */ /* 0x002ede0000000000 */
        /* <DEDUP_REMOVED lines=24> */
[----:B0-----:R0:W2:Y:S02]  /*6970*/  DFMA R102, R106, R150, R102 ;  /* 0x000000966a66722b */ /* 0x0010a40000000066 */
[----:B0-----:R-:W-:-:S15]  /*6980*/  IADD.64 R150, R116, UR46 ;  /* 0x0000002e74967c35 */ /* 0x001fde000f8e0200 */
        /* <DEDUP_REMOVED lines=14> */
[----:B0-----:R0:W1:Y:S02]  /*6a70*/  DFMA R152, R20, R152, R102 ;  /* 0x000000981498722b */ /* 0x0010640000000066 */
[----:B0-----:R-:W-:Y:S02]  /*6a80*/  IADD.64 R102, R94, 0x1000000 ;  /* 0x010000005e667835 */ /* 0x001fe400078e0200 */
[----:B-1----:R0:W-:-:S15]  /*6a90*/  STG.E.64 desc[UR48][R112.64], R152 ;  /* 0x0000009870007986 */ /* 0x0021de000c101b30 */
[----:B------:R-:W-:-:S15]  /*6aa0*/  NOP ;  /* 0x0000000000007918 */ /* 0x000fde0000000000 */
[----:B------:R-:W-:-:S15]  /*6ab0*/  NOP ;  /* 0x0000000000007918 */ /* 0x000fde0000000000 */
[----:B------:R-:W-:-:S15]  /*6ac0*/  NOP ;  /* 0x0000000000007918 */ /* 0x000fde0000000000 */
[----:B----4-:R-:W1:-:S15]  /*6ad0*/  DMUL R104, R100, -UR66 ;  /* 0x8000004264687c28 */ /* 0x010e5e0008000000 */
        /* <DEDUP_REMOVED lines=9> */
[----:B-1----:R-:W1:Y:S02]  /*6b70*/  DFMA R116, -R20, UR20, R104 ;  /* 0x0000001414747c2b */ /* 0x002e640008000168 */
[----:B-1----:R1:W-:Y:S04]  /*6b80*/  STG.E.64 desc[UR48][R150.64], R116 ;  /* 0x0000007496007986 */ /* 0x0023e8000c101b30 */
[----:B------:R-:W2:Y:S01]  /*6b90*/  LDG.E.64 R102, desc[UR48][R102.64+0x83058] ;  /* 0x0830583066667981 */ /* 0x000ea2000c1e1b00 */
[----:B------:R-:W-:Y:S02]  /*6ba0*/  IADD.64 R156, R114, UR46 ;  /* 0x0000002e729c7c35 */ /* 0x000fe4000f8e0200 */
[----:B------:R-:W-:-:S15]  /*6bb0*/  IADD.64 R162, R94, 0x2000000 ;  /* 0x020000005ea27835 */ /* 0x000fde00078e0200 */
[----:B------:R-:W-:-:S10]  /*6bc0*/  NOP ;  /* 0x0000000000007918 */ /* 0x000fd40000000000 */
[----:B------:R-:W-:-:S15]  /*6bd0*/  NOP ;  /* 0x0000000000007918 */ /* 0x000fde0000000000 */
[----:B------:R-:W-:-:S15]  /*6be0*/  NOP ;  /* 0x0000000000007918 */ /* 0x000fde0000000000 */
[----:B--2---:R-:W2:-:S15]  /*6bf0*/  DMUL R154, R106, R102 ;  /* 0x000000666a9a7228 */ /* 0x004e9e0000000000 */
[----:B------:R-:W-:-:S04]  /*6c00*/  NOP ;  /* 0x0000000000007918 */ /* 0x000fc80000000000 */
[----:B------:R-:W-:-:S15]  /*6c10*/  NOP ;  /* 0x0000000000007918 */ /* 0x000fde0000000000 */
[----:B------:R-:W-:-:S15]  /*6c20*/  NOP ;  /* 0x0000000000007918 */ /* 0x000fde0000000000 */
[----:B------:R-:W-:-:S15]  /*6c30*/  NOP ;  /* 0x0000000000007918 */ /* 0x000fde0000000000 */
[----:B--2---:R-:W2:-:S15]  /*6c40*/  DMUL R104, R154, UR6 ;  /* 0x000000069a687c28 */ /* 0x004e9e0008000000 */
[----:B------:R-:W-:-:S04]  /*6c50*/  NOP ;  /* 0x0000000000007918 */ /* 0x000fc80000000000 */
[----:B------:R-:W-:-:S15]  /*6c60*/  NOP ;  /* 0x0000000000007918 */ /* 0x000fde0000000000 */
[----:B------:R-:W-:-:S15]  /*6c70*/  NOP ;  /* 0x0000000000007918 */ /* 0x000fde0000000000 */
[----:B------:R-:W-:-:S15]  /*6c80*/  NOP ;  /* 0x0000000000007918 */ /* 0x000fde0000000000 */
[----:B--2---:R-:W2:Y:S02]  /*6c90*/  DMUL R114, R14, R104 ;  /* 0x000000680e727228 */ /* 0x004ea40000000000 */
        /* <DEDUP_REMOVED lines=8> */
[----:B------:R-:W-:Y:S02]  /*6d20*/  IADD.64 R124, R124, UR46 ;  /* 0x0000002e7c7c7c35 */ /* 0x000fe4000f8e0200 */
[----:B------:R-:W-:Y:S02]  /*6d30*/  IADD.64 R134, R134, UR46 ;  /* 0x0000002e86867c35 */ /* 0x000fe4000f8e0200 */
[----:B------:R-:W-:-:S02]  /*6d40*/  IADD.64 R142, R142, UR46 ;  /* 0x0000002e8e8e7c35 */ /* 0x000fc4000f8e0200 */
[----:B------:R-:W-:Y:S02]  /*6d50*/  IADD.64 R140, R140, UR46 ;  /* 0x0000002e8c8c7c35 */ /* 0x000fe4000f8e0200 */
[----:B------:R-:W-:Y:S02]  /*6d60*/  IADD.64 R136, R136, UR46 ;  /* 0x0000002e88887c35 */ /* 0x000fe4000f8e0200 */
[----:B------:R-:W-:-:S15]  /*6d70*/  IADD.64 R138, R138, UR46 ;  /* 0x0000002e8a8a7c35 */ /* 0x000fde000f8e0200 */
[----:B------:R-:W-:-:S05]  /*6d80*/  NOP ;  /* 0x0000000000007918 */ /* 0x000fca0000000000 */
[----:B------:R-:W-:-:S15]  /*6d90*/  NOP ;  /* 0x0000000000007918 */ /* 0x000fde0000000000 */
[----:B------:R-:W-:-:S15]  /*6da0*/  DMUL R158, R106, UR52 ;  /* 0x000000346a9e7c28 */ /* 0x000fde0008000000 */
[----:B------:R-:W-:-:S04]  /*6db0*/  NOP ;  /* 0x0000000000007918 */ /* 0x000fc80000000000 */
[----:B------:R-:W-:-:S15]  /*6dc0*/  NOP ;  /* 0x0000000000007918 */ /* 0x000fde0000000000 */
[----:B------:R-:W-:-:S15]  /*6dd0*/  NOP ;  /* 0x0000000000007918 */ /* 0x000fde0000000000 */
[----:B------:R-:W-:-:S15]  /*6de0*/  NOP ;  /* 0x0000000000007918 */ /* 0x000fde0000000000 */
[----:B0-----:R-:W-:-:S15]  /*6df0*/  DMUL R152, R98, UR52 ;  /* 0x0000003462987c28 */ /* 0x001fde0008000000 */
        /* <DEDUP_REMOVED lines=29> */
[----:B-1----:R-:W2:-:S15]  /*6fd0*/  DMUL R116, R98, R112 ;  /* 0x0000007062747228 */ /* 0x002e9e0000000000 */
        /* <DEDUP_REMOVED lines=44> */
[----:B0-----:R-:W0:Y:S02]  /*72a0*/  DMUL R150, R14, R150 ;  /* 0x000000960e967228 */ /* 0x001e240000000000 */
[----:B0-----:R-:W-:Y:S04]  /*72b0*/  STG.E.64 desc[UR48][R110.64], R150 ;  /* 0x000000966e007986 */ /* 0x001fe8000c101b30 */
[----:B------:R-:W-:Y:S04]  /*72c0*/  STG.E.64 desc[UR48][R108.64], R84 ;  /* 0x000000546c007986 */ /* 0x000fe8000c101b30 */
[----:B------:R0:W-:Y:S02]  /*72d0*/  STG.E.64 desc[UR48][R122.64], R156 ;  /* 0x0000009c7a007986 */ /* 0x0001e4000c101b30 */
[----:B0-----:R-:W-:-:S15]  /*72e0*/  IADD.64 R122, R94, 0x2000000 ;  /* 0x020000005e7a7835 */ /* 0x001fde00078e0200 */
[----:B------:R-:W-:-:S07]  /*72f0*/  NOP ;  /* 0x0000000000007918 */ /* 0x000fce0000000000 */
[----:B------:R-:W-:-:S15]  /*7300*/  NOP ;  /* 0x0000000000007918 */ /* 0x000fde0000000000 */
[----:B------:R-:W-:-:S15]  /*7310*/  NOP ;  /* 0x0000000000007918 */ /* 0x000fde0000000000 */
[----:B------:R-:W0:Y:S02]  /*7320*/  DMUL R154, R14, -R154 ;  /* 0x8000009a0e9a7228 */ /* 0x000e240000000000 */
[----:B0-----:R-:W-:-:S15]  /*7330*/  STG.E.64 desc[UR48][R126.64], R154 ;  /* 0x0000009a7e007986 */ /* 0x001fde000c101b30 */
[----:B------:R-:W-:Y:S02]  /*7340*/  NOP ;  /* 0x0000000000007918 */ /* 0x000fe40000000000 */
[----:B------:R-:W-:-:S15]  /*7350*/  NOP ;  /* 0x0000000000007918 */ /* 0x000fde0000000000 */
[----:B------:R-:W-:-:S15]  /*7360*/  NOP ;  /* 0x0000000000007918 */ /* 0x000fde0000000000 */
[----:B------:R-:W-:-:S15]  /*7370*/  NOP ;  /* 0x0000000000007918 */ /* 0x000fde0000000000 */
[----:B------:R-:W0:Y:S02]  /*7380*/  DFMA R160, -R20, UR26, R158 ;  /* 0x0000001a14a07c2b */ /* 0x000e24000800019e */
[----:B0-----:R-:W-:Y:S04]  /*7390*/  STG.E.64 desc[UR48][R130.64], R160 ;  /* 0x000000a082007986 */ /* 0x001fe8000c101b30 */
[----:B------:R-:W-:Y:S04]  /*73a0*/  STG.E.64 desc[UR48][R128.64], RZ ;  /* 0x000000ff80007986 */ /* 0x000fe8000c101b30 */
[----:B------:R0:W-:Y:S04]  /*73b0*/  STG.E.64 desc[UR48][R124.64], RZ ;  /* 0x000000ff7c007986 */ /* 0x0001e8000c101b30 */
[----:B------:R-:W-:-:S15]  /*73c0*/  STG.E.64 desc[UR48][R134.64], R152 ;  /* 0x0000009886007986 */ /* 0x000fde000c101b30 */
[----:B------:R-:W-:-:S05]  /*73d0*/  NOP ;  /* 0x0000000000007918 */ /* 0x000fca0000000000 */
[----:B------:R-:W-:-:S15]  /*73e0*/  NOP ;  /* 0x0000000000007918 */ /* 0x000fde0000000000 */
[----:B------:R-:W-:-:S15]  /*73f0*/  NOP ;  /* 0x0000000000007918 */ /* 0x000fde0000000000 */
[----:B------:R-:W1:Y:S02]  /*7400*/  DMUL R116, R14, -R116 ;  /* 0x800000740e747228 */ /* 0x000e640000000000 */
[----:B-1----:R1:W-:Y:S04]  /*7410*/  STG.E.64 desc[UR48][R142.64], R116 ;  /* 0x000000748e007986 */ /* 0x0023e8000c101b30 */
[----:B------:R2:W-:-:S15]  /*7420*/  STG.E.64 desc[UR48][R140.64], RZ ;  /* 0x000000ff8c007986 */ /* 0x0005de000c101b30 */
[----:B------:R-:W-:-:S13]  /*7430*/  NOP ;  /* 0x0000000000007918 */ /* 0x000fda0000000000 */
[----:B------:R-:W-:-:S15]  /*7440*/  NOP ;  /* 0x0000000000007918 */ /* 0x000fde0000000000 */
[----:B------:R-:W-:-:S15]  /*7450*/  NOP ;  /* 0x0000000000007918 */ /* 0x000fde0000000000 */
[----:B------:R-:W3:Y:S02]  /*7460*/  DFMA R158, -R20, UR28, R158 ;  /* 0x0000001c149e7c2b */ /* 0x000ee4000800019e */
[----:B---3--:R2:W-:Y:S04]  /*7470*/  STG.E.64 desc[UR48][R136.64], R158 ;  /* 0x0000009e88007986 */ /* 0x0085e8000c101b30 */
[----:B------:R2:W-:Y:S04]  /*7480*/  STG.E.64 desc[UR48][R138.64], RZ ;  /* 0x000000ff8a007986 */ /* 0x0005e8000c101b30 */
[----:B------:R-:W3:Y:S04]  /*7490*/  LDG.E.64 R122, desc[UR48][R122.64+0x1060b8] ;  /* 0x1060b8307a7a7981 */ /* 0x000ee8000c1e1b00 */
[----:B------:R-:W4:Y:S01]  /*74a0*/  LDG.E.64 R110, desc[UR48][R118.64+-0x8] ;  /* 0xfffff830766e7981 */ /* 0x000f22000c1e1b00 */
[----:B------:R-:W-:-:S02]  /*74b0*/  IADD.64 R146, R146, UR46 ;  /* 0x0000002e92927c35 */ /* 0x000fc4000f8e0200 */
[----:B------:R-:W-:-:S15]  /*74c0*/  IADD.64 R94, R94, 0x2000000 ;  /* 0x020000005e5e7835 */ /* 0x000fde00078e0200 */
[----:B------:R-:W-:Y:S02]  /*74d0*/  NOP ;  /* 0x0000000000007918 */ /* 0x000fe40000000000 */
        /* <DEDUP_REMOVED lines=62> */
[----:B----4-:R-:W0:-:S15]  /*78c0*/  DFMA R110, R110, UR60, R122 ;  /* 0x0000003c6e6e7c2b */ /* 0x010e1e000800007a */
        /* <DEDUP_REMOVED lines=20> */
[----:B0-----:R2:W-:Y:S04]  /*7a10*/  STG.E.64 desc[UR48][R146.64], R110 ;  /* 0x0000006e92007986 */ /* 0x0015e8000c101b30 */
[----:B------:R-:W3:Y:S04]  /*7a20*/  LDG.E.64 R118, desc[UR48][R118.64+-0x8] ;  /* 0xfffff83076767981 */ /* 0x000ee8000c1e1b00 */
[----:B------:R-:W4:Y:S01]  /*7a30*/  LDG.E.64 R94, desc[UR48][R94.64+0x1060b8] ;  /* 0x1060b8305e5e7981 */ /* 0x000f22000c1e1b00 */
[----:B------:R-:W-:-:S02]  /*7a40*/  IADD.64 R144, R144, UR46 ;  /* 0x0000002e90907c35 */ /* 0x000fc4000f8e0200 */
[----:B------:R-:W-:Y:S02]  /*7a50*/  IADD.64 R148, R148, UR46 ;  /* 0x0000002e94947c35 */ /* 0x000fe4000f8e0200 */
[----:B------:R-:W-:Y:S02]  /*7a60*/  IADD.64 R120, R120, UR46 ;  /* 0x0000002e78787c35 */ /* 0x000fe4000f8e0200 */
[----:B------:R-:W-:-:S15]  /*7a70*/  IADD.64 R132, R132, UR46 ;  /* 0x0000002e84847c35 */ /* 0x000fde000f8e0200 */
[----:B------:R-:W-:Y:S02]  /*7a80*/  NOP ;  /* 0x0000000000007918 */ /* 0x000fe40000000000 */
        /* <DEDUP_REMOVED lines=22> */
[----:B---3--:R-:W0:-:S15]  /*7bf0*/  DFMA R108, R106, R118, R108 ;  /* 0x000000766a6c722b */ /* 0x008e1e000000006c */
        /* <DEDUP_REMOVED lines=65> */
[----:B------:R-:W0:Y:S02]  /*8010*/  DFMA R102, R14, R112, R102 ;  /* 0x000000700e66722b */ /* 0x000e240000000066 */
[----:B0-----:R2:W-:-:S15]  /*8020*/  STG.E.64 desc[UR48][R148.64], R102 ;  /* 0x0000006694007986 */ /* 0x0015de000c101b30 */
        /* <DEDUP_REMOVED lines=15> */
[----:B------:R-:W0:Y:S02]  /*8120*/  DFMA R116, -R20, UR54, R116 ;  /* 0x0000003614747c2b */ /* 0x000e240008000174 */
[----:B0-----:R2:W-:Y:S02]  /*8130*/  STG.E.64 desc[UR48][R132.64], R116 ;  /* 0x0000007484007986 */ /* 0x0015e4000c101b30 */
.L_x_379:
[----:B0-----:R-:W-:Y:S05]  /*8140*/  BSYNC.RECONVERGENT B0 ;  /* 0x0000000000007941 */ /* 0x001fea0003800200 */
.L_x_378:
[----:B------:R-:W-:Y:S02]  /*8150*/  IADD.64 R92, R92, UR4 ;  /* 0x000000045c5c7c35 */ /* 0x000fe4000f8e0200 */
[----:B------:R-:W-:Y:S06]  /*8160*/  BRA.U UP0, `(.L_x_380) ;  /* 0xffffff9500b87547 */ /* 0x000fec000b83ffff */
[----:B------:R-:W-:Y:S05]  /*8170*/  EXIT ;  /* 0x000000000000794d */ /* 0x000fea0003800000 */
.L_x_381:
        /* <DEDUP_REMOVED lines=16> */
.L_x_463:


//--------------------- .text.__cuda_sm20_div_rn_f64_full --------------------------
	.section	.text.__cuda_sm20_div_rn_f64_full,"ax",@progbits
	.align	128
.text.__cuda_sm20_div_rn_f64_full:
        .type           __cuda_sm20_div_rn_f64_full,@function
        .size           __cuda_sm20_div_rn_f64_full,(.L_x_434 - __cuda_sm20_div_rn_f64_full)
__cuda_sm20_div_rn_f64_full:
[----:B------:R-:W-:Y:S01]  /*0000*/  MOV R9, R5 ;  /* 0x0000000500097202 */ /* 0x000fe20000000f00 */
[----:B------:R-:W-:-:S04]  /*0010*/  MOV R8, R4 ;  /* 0x0000000400087202 */ /* 0x000fc80000000f00 */
[C---:B------:R-:W-:Y:S01]  /*0020*/  FSETP.GEU.AND P2, PT, |R9|.reuse, 1.469367938527859385e-39, PT ;  /* 0x001000000900780b */ /* 0x040fe20003f4e200 */
[----:B------:R-:W-:Y:S01]  /*0030*/  LOP3.LUT R0, R9, 0x7ff00000, RZ, 0xc0, !PT ;  /* 0x7ff0000009007812 */ /* 0x000fe200078ec0ff */
[----:B------:R-:W-:Y:S01]  /*0040*/  BSSY.RECONVERGENT B0, `(.L_x_382) ;  /* 0x000007b000007945 */ /* 0x000fe20003800200 */
[C---:B------:R-:W-:Y:S01]  /*0050*/  LOP3.LUT R27, R7.reuse, 0x7ff00000, RZ, 0xc0, !PT ;  /* 0x7ff00000071b7812 */ /* 0x040fe200078ec0ff */
[C---:B------:R-:W-:Y:S01]  /*0060*/  FSETP.GEU.AND P0, PT, |R7|.reuse, 1.469367938527859385e-39, PT ;  /* 0x001000000700780b */ /* 0x040fe20003f0e200 */
[----:B------:R-:W-:-:S03]  /*0070*/  LOP3.LUT R4, R7, 0x800fffff, RZ, 0xc0, !PT ;  /* 0x800fffff07047812 */ /* 0x000fc600078ec0ff */
[----:B------:R-:W-:Y:S01]  /*0080*/  ISETP.GE.U32.AND P1, PT, R0, R27, PT ;  /* 0x0000001b0000720c */ /* 0x000fe20003f26070 */
[----:B------:R-:W-:Y:S01]  /*0090*/  MOV R12, R8 ;  /* 0x00000008000c7202 */ /* 0x000fe20000000f00 */
[----:B------:R-:W-:Y:S01]  /*00a0*/  LOP3.LUT R5, R4, 0x3ff00000, RZ, 0xfc, !PT ;  /* 0x3ff0000004057812 */ /* 0x000fe200078efcff */
[----:B------:R-:W-:Y:S02]  /*00b0*/  MOV R4, R6 ;  /* 0x0000000600047202 */ /* 0x000fe40000000f00 */
[----:B------:R-:W-:Y:S01]  /*00c0*/  @!P2 LOP3.LUT R3, R7, 0x7ff00000, RZ, 0xc0, !PT ;  /* 0x7ff000000703a812 */ /* 0x000fe200078ec0ff */
[----:B------:R-:W-:Y:S01]  /*00d0*/  @!P2 MOV R10, RZ ;  /* 0x000000ff000aa202 */ /* 0x000fe20000000f00 */
[----:B------:R-:W-:Y:S01]  /*00e0*/  MOV R26, R0 ;  /* 0x00000000001a7202 */ /* 0x000fe20000000f00 */
[----:B------:R-:W-:Y:S02]  /*00f0*/  MOV R14, 0x1 ;  /* 0x00000001000e7802 */ /* 0x000fe40000000f00 */
[----:B------:R-:W-:Y:S01]  /*0100*/  @!P2 ISETP.GE.U32.AND P3, PT, R0, R3, PT ;  /* 0x000000030000a20c */ /* 0x000fe20003f66070 */
[----:B------:R-:W-:Y:S01]  /*0110*/  MOV R3, 0x1ca00000 ;  /* 0x1ca0000000037802 */ /* 0x000fe20000000f00 */
[----:B------:R-:W0:Y:S02]  /*0120*/  @!P0 DMUL R4, R6, 8.98846567431157953865e+307 ;  /* 0x7fe0000006048828 */ /* 0x000e240000000000 */
[----:B0-----:R-:W0:Y:S01]  /*0130*/  MUFU.RCP64H R15, R5 ;  /* 0x00000005000f7308 */ /* 0x001e220000001800 */
[----:B------:R-:W-:Y:S01]  /*0140*/  @!P0 LOP3.LUT R27, R5, 0x7ff00000, RZ, 0xc0, !PT ;  /* 0x7ff00000051b8812 */ /* 0x000fe200078ec0ff */
[C---:B------:R-:W-:Y:S01]  /*0150*/  @!P2 SEL R11, R3.reuse, 0x63400000, !P3 ;  /* 0x63400000030ba807 */ /* 0x040fe20005800000 */
[----:B------:R-:W-:-:S02]  /*0160*/  SEL R13, R3, 0x63400000, !P1 ;  /* 0x63400000030d7807 */ /* 0x000fc40004800000 */
[----:B------:R-:W-:Y:S02]  /*0170*/  IADD3 R29, PT, PT, R27, -0x1, RZ ;  /* 0xffffffff1b1d7810 */ /* 0x000fe40007ffe0ff */
[--C-:B------:R-:W-:Y:S02]  /*0180*/  @!P2 LOP3.LUT R11, R11, 0x80000000, R9.reuse, 0xf8, !PT ;  /* 0x800000000b0ba812 */ /* 0x100fe400078ef809 */
[----:B------:R-:W-:Y:S02]  /*0190*/  LOP3.LUT R13, R13, 0x800fffff, R9, 0xf8, !PT ;  /* 0x800fffff0d0d7812 */ /* 0x000fe400078ef809 */
[----:B------:R-:W-:-:S15]  /*01a0*/  @!P2 LOP3.LUT R11, R11, 0x100000, RZ, 0xfc, !PT ;  /* 0x001000000b0ba812 */ /* 0x000fde00078efcff */
[----:B------:R-:W-:-:S06]  /*01b0*/  NOP ;  /* 0x0000000000007918 */ /* 0x000fcc0000000000 */
[----:B------:R-:W-:-:S15]  /*01c0*/  NOP ;  /* 0x0000000000007918 */ /* 0x000fde0000000000 */
[----:B------:R-:W-:-:S15]  /*01d0*/  NOP ;  /* 0x0000000000007918 */ /* 0x000fde0000000000 */
[----:B------:R-:W1:Y:S02]  /*01e0*/  @!P2 DFMA R12, R12, 2, -R10 ;  /* 0x400000000c0ca82b */ /* 0x000e64000000080a */
[----:B-1----:R-:W-:-:S04]  /*01f0*/  @!P2 LOP3.LUT R26, R13, 0x7ff00000, RZ, 0xc0, !PT ;  /* 0x7ff000000d1aa812 */ /* 0x002fc800078ec0ff */
[----:B------:R-:W-:-:S05]  /*0200*/  IADD3 R28, PT, PT, R26, -0x1, RZ ;  /* 0xffffffff1a1c7810 */ /* 0x000fca0007ffe0ff */
[----:B------:R-:W-:-:S05]  /*0210*/  ISETP.GT.U32.AND P0, PT, R28, 0x7feffffe, PT ;  /* 0x7feffffe1c00780c */ /* 0x000fca0003f04070 */
[----:B------:R-:W-:-:S15]  /*0220*/  ISETP.GT.U32.OR P0, PT, R29, 0x7feffffe, P0 ;  /* 0x7feffffe1d00780c */ /* 0x000fde0000704470 */
[----:B------:R-:W-:-:S03]  /*0230*/  NOP ;  /* 0x0000000000007918 */ /* 0x000fc60000000000 */
[----:B------:R-:W-:-:S15]  /*0240*/  NOP ;  /* 0x0000000000007918 */ /* 0x000fde0000000000 */
[----:B------:R-:W-:-:S15]  /*0250*/  NOP ;  /* 0x0000000000007918 */ /* 0x000fde0000000000 */
[----:B0-----:R-:W0:-:S15]  /*0260*/  DFMA R24, R14, -R4, 1 ;  /* 0x3ff000000e18742b */ /* 0x001e1e0000000804 */
        /* <DEDUP_REMOVED lines=29> */
[----:B0-----:R-:W0:-:S15]  /*0440*/  DFMA R24, R14, -R4, R12 ;  /* 0x800000040e18722b */ /* 0x001e1e000000000c */
[----:B------:R-:W-:-:S04]  /*0450*/  NOP ;  /* 0x0000000000007918 */ /* 0x000fc80000000000 */
[----:B------:R-:W-:-:S15]  /*0460*/  NOP ;  /* 0x0000000000007918 */ /* 0x000fde0000000000 */
[----:B------:R-:W-:-:S15]  /*0470*/  NOP ;  /* 0x0000000000007918 */ /* 0x000fde0000000000 */
[----:B------:R-:W-:-:S15]  /*0480*/  NOP ;  /* 0x0000000000007918 */ /* 0x000fde0000000000 */
[----:B0-----:R0:W1:Y:S02]  /*0490*/  DFMA R14, R10, R24, R14 ;  /* 0x000000180a0e722b */ /* 0x001064000000000e */
[----:B01----:R-:W-:Y:S05]  /*04a0*/  @P0 BRA `(.L_x_383) ;  /* 0x0000000000800947 */ /* 0x003fea0003800000 */
[----:B------:R-:W-:-:S04]  /*04b0*/  LOP3.LUT R9, R7, 0x7ff00000, RZ, 0xc0, !PT ;  /* 0x7ff0000007097812 */ /* 0x000fc800078ec0ff */
[CC--:B------:R-:W-:Y:S01]  /*04c0*/  IADD3 R8, PT, PT, R0.reuse, -R9.reuse, RZ ;  /* 0x8000000900087210 */ /* 0x0c0fe20007ffe0ff */
[----:B------:R-:W-:-:S04]  /*04d0*/  ISETP.GE.U32.AND P0, PT, R0, R9, PT ;  /* 0x000000090000720c */ /* 0x000fc80003f06070 */
[----:B------:R-:W-:Y:S01]  /*04e0*/  VIMNMX.S32 R8, R8, -0x46a00000, !PT ;  /* 0xb960000008087848 */ /* 0x000fe20007fe0100 */
[----:B------:R-:W-:-:S04]  /*04f0*/  SEL R3, R3, 0x63400000, !P0 ;  /* 0x6340000003037807 */ /* 0x000fc80004000000 */
[----:B------:R-:W-:-:S05]  /*0500*/  VIMNMX.S32 R8, R8, 0x46a00000, PT ;  /* 0x46a0000008087848 */ /* 0x000fca0003fe0100 */
[----:B------:R-:W-:Y:S01]  /*0510*/  IADD3 R3, PT, PT, -R3, R8, RZ ;  /* 0x0000000803037210 */ /* 0x000fe20007ffe1ff */
[----:B------:R-:W-:-:S03]  /*0520*/  MOV R8, RZ ;  /* 0x000000ff00087202 */ /* 0x000fc60000000f00 */
[----:B------:R-:W-:-:S06]  /*0530*/  IADD3 R9, PT, PT, R3, 0x7fe00000, RZ ;  /* 0x7fe0000003097810 */ /* 0x000fcc0007ffe0ff */
[----:B------:R-:W0:Y:S02]  /*0540*/  DMUL R10, R14, R8 ;  /* 0x000000080e0a7228 */ /* 0x000e240000000000 */
[----:B0-----:R-:W-:-:S13]  /*0550*/  FSETP.GTU.AND P0, PT, |R11|, 1.469367938527859385e-39, PT ;  /* 0x001000000b00780b */ /* 0x001fda0003f0c200 */
[----:B------:R-:W-:Y:S05]  /*0560*/  @P0 BRA `(.L_x_384) ;  /* 0x0000000000a00947 */ /* 0x000fea0003800000 */
[----:B------:R-:W0:Y:S01]  /*0570*/  DFMA R4, R14, -R4, R12 ;  /* 0x800000040e04722b */ /* 0x000e22000000000c */
[----:B------:R-:W-:Y:S01]  /*0580*/  MOV R8, RZ ;  /* 0x000000ff00087202 */ /* 0x000fe20000000f00 */
[C---:B0-----:R-:W-:Y:S01]  /*0590*/  FSETP.NEU.AND P0, PT, R5.reuse, RZ, PT ;  /* 0x000000ff0500720b */ /* 0x041fe20003f0d000 */
[----:B------:R-:W-:-:S04]  /*05a0*/  LOP3.LUT R7, R5, 0x80000000, R7, 0x48, !PT ;  /* 0x8000000005077812 */ /* 0x000fc800078e4807 */
[----:B------:R-:W-:-:S08]  /*05b0*/  LOP3.LUT R9, R7, R9, RZ, 0xfc, !PT ;  /* 0x0000000907097212 */ /* 0x000fd000078efcff */
[----:B------:R-:W-:Y:S05]  /*05c0*/  @!P0 BRA `(.L_x_384) ;  /* 0x0000000000888947 */ /* 0x000fea0003800000 */
[C---:B------:R-:W-:Y:S01]  /*05d0*/  IADD3 R5, PT, PT, -R3.reuse, RZ, RZ ;  /* 0x000000ff03057210 */ /* 0x040fe20007ffe1ff */
[----:B------:R-:W-:Y:S01]  /*05e0*/  MOV R4, RZ ;  /* 0x000000ff00047202 */ /* 0x000fe20000000f00 */
[----:B------:R-:W-:Y:S01]  /*05f0*/  IADD3 R3, PT, PT, -R3, -0x43300000, RZ ;  /* 0xbcd0000003037810 */ /* 0x000fe20007ffe1ff */
[----:B------:R-:W0:Y:S02]  /*0600*/  DMUL.RP R8, R14, R8 ;  /* 0x000000080e087228 */ /* 0x000e240000008000 */
[----:B0-----:R-:W-:-:S15]  /*0610*/  LOP3.LUT R7, R9, R7, RZ, 0x3c, !PT ;  /* 0x0000000709077212 */ /* 0x001fde00078e3cff */
[----:B------:R-:W-:Y:S02]  /*0620*/  NOP ;  /* 0x0000000000007918 */ /* 0x000fe40000000000 */
[----:B------:R-:W-:-:S15]  /*0630*/  NOP ;  /* 0x0000000000007918 */ /* 0x000fde0000000000 */
[----:B------:R-:W-:-:S15]  /*0640*/  NOP ;  /* 0x0000000000007918 */ /* 0x000fde0000000000 */
[----:B------:R-:W-:-:S15]  /*0650*/  NOP ;  /* 0x0000000000007918 */ /* 0x000fde0000000000 */
[----:B------:R-:W0:Y:S02]  /*0660*/  DFMA R4, R10, -R4, R14 ;  /* 0x800000040a04722b */ /* 0x000e24000000000e */
[----:B0-----:R-:W-:-:S05]  /*0670*/  FSETP.NEU.AND P0, PT, |R5|, R3, PT ;  /* 0x000000030500720b */ /* 0x001fca0003f0d200 */
[----:B------:R-:W-:Y:S01]  /*0680*/  FSEL R10, R8, R10, !P0 ;  /* 0x0000000a080a7208 */ /* 0x000fe20004000000 */
[----:B------:R-:W-:Y:S01]  /*0690*/  FSEL R11, R7, R11, !P0 ;  /* 0x0000000b070b7208 */ /* 0x000fe20004000000 */
[----:B------:R-:W-:Y:S06]  /*06a0*/  BRA `(.L_x_384) ;  /* 0x0000000000507947 */ /* 0x000fec0003800000 */
.L_x_383:
[----:B------:R-:W0:Y:S02]  /*06b0*/  DSETP.NAN.AND P0, PT, R8, R8, PT ;  /* 0x000000080800722a */ /* 0x000e240003f08000 */
[----:B0-----:R-:W-:Y:S05]  /*06c0*/  @P0 BRA `(.L_x_385) ;  /* 0x0000000000400947 */ /* 0x001fea0003800000 */
[----:B------:R-:W0:Y:S02]  /*06d0*/  DSETP.NAN.AND P0, PT, R6, R6, PT ;  /* 0x000000060600722a */ /* 0x000e240003f08000 */
[----:B0-----:R-:W-:Y:S05]  /*06e0*/  @P0 BRA `(.L_x_386) ;  /* 0x00000000002c0947 */ /* 0x001fea0003800000 */
[----:B------:R-:W-:Y:S01]  /*06f0*/  ISETP.NE.AND P0, PT, R26, R27, PT ;  /* 0x0000001b1a00720c */ /* 0x000fe20003f05270 */
[----:B------:R-:W-:-:S12]  /*0700*/  MOV.64 R10, 0xfff8000000000000 ;  /* 0x00000000000a7402 */ /* 0x000fd80000fff800 */
[----:B------:R-:W-:Y:S05]  /*0710*/  @!P0 BRA `(.L_x_384) ;  /* 0x0000000000348947 */ /* 0x000fea0003800000 */
[----:B------:R-:W-:Y:S01]  /*0720*/  ISETP.NE.AND P0, PT, R26, 0x7ff00000, PT ;  /* 0x7ff000001a00780c */ /* 0x000fe20003f05270 */
[----:B------:R-:W-:-:S04]  /*0730*/  LOP3.LUT R11, R9, 0x80000000, R7, 0x48, !PT ;  /* 0x80000000090b7812 */ /* 0x000fc800078e4807 */
[----:B------:R-:W-:-:S13]  /*0740*/  ISETP.EQ.OR P0, PT, R27, RZ, !P0 ;  /* 0x000000ff1b00720c */ /* 0x000fda0004702670 */
[----:B------:R-:W-:Y:S01]  /*0750*/  @P0 LOP3.LUT R0, R11, 0x7ff00000, RZ, 0xfc, !PT ;  /* 0x7ff000000b000812 */ /* 0x000fe200078efcff */
[----:B------:R-:W-:Y:S01]  /*0760*/  @!P0 MOV R10, RZ ;  /* 0x000000ff000a8202 */ /* 0x000fe20000000f00 */
[----:B------:R-:W-:-:S03]  /*0770*/  @P0 MOV R10, RZ ;  /* 0x000000ff000a0202 */ /* 0x000fc60000000f00 */
[----:B------:R-:W-:Y:S01]  /*0780*/  @P0 MOV R11, R0 ;  /* 0x00000000000b0202 */ /* 0x000fe20000000f00 */
[----:B------:R-:W-:Y:S06]  /*0790*/  BRA `(.L_x_384) ;  /* 0x0000000000147947 */ /* 0x000fec0003800000 */
.L_x_386:
[----:B------:R-:W-:Y:S01]  /*07a0*/  LOP3.LUT R11, R7, 0x80000, RZ, 0xfc, !PT ;  /* 0x00080000070b7812 */ /* 0x000fe200078efcff */
[----:B------:R-:W-:Y:S01]  /*07b0*/  MOV R10, R6 ;  /* 0x00000006000a7202 */ /* 0x000fe20000000f00 */
[----:B------:R-:W-:Y:S06]  /*07c0*/  BRA `(.L_x_384) ;  /* 0x0000000000087947 */ /* 0x000fec0003800000 */
.L_x_385:
[----:B------:R-:W-:Y:S01]  /*07d0*/  LOP3.LUT R11, R9, 0x80000, RZ, 0xfc, !PT ;  /* 0x00080000090b7812 */ /* 0x000fe200078efcff */
[----:B------:R-:W-:-:S07]  /*07e0*/  MOV R10, R8 ;  /* 0x00000008000a7202 */ /* 0x000fce0000000f00 */
.L_x_384:
[----:B------:R-:W-:Y:S05]  /*07f0*/  BSYNC.RECONVERGENT B0 ;  /* 0x0000000000007941 */ /* 0x000fea0003800200 */
.L_x_382:
[----:B------:R-:W-:Y:S01]  /*0800*/  MOV R4, R10 ;  /* 0x0000000a00047202 */ /* 0x000fe20000000f00 */
[----:B------:R-:W-:Y:S01]  /*0810*/  MOV R5, R11 ;  /* 0x0000000b00057202 */ /* 0x000fe20000000f00 */
[----:B------:R-:W-:Y:S06]  /*0820*/  RET.ABS.NODEC R20 0x0 ;  /* 0x0000000014007950 */ /* 0x000fec0003e00000 */
.L_x_387:
        /* <DEDUP_REMOVED lines=13> */
.L_x_434:


//--------------------- .text.nvkernel__Z4butsiiiiiiid_F1L323_8 --------------------------
	.section	.text.nvkernel__Z4butsiiiiiiid_F1L323_8,"ax",@progbits
	.align	128
        .global         nvkernel__Z4butsiiiiiiid_F1L323_8
        .type           nvkernel__Z4butsiiiiiiid_F1L323_8,@function
        .size           nvkernel__Z4butsiiiiiiid_F1L323_8,(.L_x_464 - nvkernel__Z4butsiiiiiiid_F1L323_8)
        .other          nvkernel__Z4butsiiiiiiid_F1L323_8,@"STO_CUDA_ENTRY STV_DEFAULT"
nvkernel__Z4butsiiiiiiid_F1L323_8:
.text.nvkernel__Z4butsiiiiiiid_F1L323_8:
[----:B------:R-:W0:Y:S01]  /*0000*/  LDC R1, c[0x0][0x37c] ;  /* 0x0000df00ff017b82 */ /* 0x000e220000000800 */
[----:B------:R-:W1:Y:S07]  /*0010*/  S2R R2, SR_TID.X ;  /* 0x0000000000027919 */ /* 0x000e6e0000002100 */
[----:B------:R-:W2:Y:S01]  /*0020*/  S2UR UR4, SR_CTAID.X ;  /* 0x00000000000479c3 */ /* 0x000ea20000002500 */
[----:B------:R-:W3:Y:S01]  /*0030*/  LDCU UR56, c[0x0][0x370] ;  /* 0x00006e00ff3877ac */ /* 0x000ee20008000800 */
[----:B------:R-:W-:Y:S01]  /*0040*/  HFMA2 R3, -RZ, RZ, 0, 0 ;  /* 0x00000000ff037431 */ /* 0x000fe200000001ff */
[----:B------:R-:W-:-:S02]  /*0050*/  MOV.64 R60, RZ ;  /* 0x000000ff003c7202 */ /* 0x000fc40000010f00 */
[----:B------:R-:W-:Y:S01]  /*0060*/  UMOV UR5, URZ ;  /* 0x000000ff00057c82 */ /* 0x000fe20008000000 */
[----:B------:R-:W-:Y:S01]  /*0070*/  BSSY.RECONVERGENT B8, `(.L_x_388) ;  /* 0x000052a000087945 */ /* 0x000fe20003800200 */
[----:B------:R-:W4:Y:S01]  /*0080*/  LDCU.64 UR54, c[0x0][0x358] ;  /* 0x00006b00ff3677ac */ /* 0x000f220008000a00 */
[----:B------:R-:W0:Y:S01]  /*0090*/  LDC R111, c[0x0][0x3c8] ;  /* 0x0000f200ff6f7b82 */ /* 0x000e220000000800 */
[----:B------:R-:W0:Y:S01]  /*00a0*/  LDCU UR60, c[0x0][0x380] ;  /* 0x00007000ff3c77ac */ /* 0x000e220008000800 */
[----:B------:R-:W0:Y:S01]  /*00b0*/  LDCU.64 UR48, c[0x0][0x3a0] ;  /* 0x00007400ff3077ac */ /* 0x000e220008000a00 */
[----:B------:R-:W0:Y:S01]  /*00c0*/  LDCU.64 UR42, c[0x0][0x398] ;  /* 0x00007300ff2a77ac */ /* 0x000e220008000a00 */
[----:B------:R-:W0:Y:S01]  /*00d0*/  LDCU.64 UR52, c[0x0][0x388] ;  /* 0x00007100ff3477ac */ /* 0x000e220008000a00 */
[----:B--2---:R-:W-:Y:S01]  /*00e0*/  USHF.L.U32 UR4, UR4, 0x7, URZ ;  /* 0x0000000704047899 */ /* 0x004fe200080006ff */
[----:B------:R-:W2:Y:S01]  /*00f0*/  LDCU.64 UR50, c[0x0][0x390] ;  /* 0x00007200ff3277ac */ /* 0x000ea20008000a00 */
[----:B------:R-:W0:Y:S04]  /*0100*/  LDCU.64 UR46, c[0x0][0x3d0] ;  /* 0x00007a00ff2e77ac */ /* 0x000e280008000a00 */
[----:B-1----:R-:W-:-:S03]  /*0110*/  IADD.64 R58, R2, UR4 ;  /* 0x00000004023a7c35 */ /* 0x002fc6000f8e0200 */
[----:B------:R-:W-:Y:S01]  /*0120*/  IADD3 R109, PT, PT, R2, UR4, RZ ;  /* 0x00000004026d7c10 */ /* 0x000fe2000fffe0ff */
[----:B------:R-:W1:Y:S01]  /*0130*/  LDCU.64 UR44, c[0x0][0x3c0] ;  /* 0x00007800ff2c77ac */ /* 0x000e620008000a00 */
[----:B------:R-:W0:Y:S01]  /*0140*/  LDCU.64 UR40, c[0x0][0x3a8] ;  /* 0x00007500ff2877ac */ /* 0x000e220008000a00 */
[----:B------:R-:W0:Y:S01]  /*0150*/  LDCU.64 UR58, c[0x0][0x3a8] ;  /* 0x00007500ff3a77ac */ /* 0x000e220008000a00 */
[----:B------:R-:W0:Y:S01]  /*0160*/  LDCU.128 UR36, c[0x0][0x3b0] ;  /* 0x00007600ff2477ac */ /* 0x000e220008000c00 */
[----:B---34-:R-:W-:-:S12]  /*0170*/  UIMAD.WIDE.U32 UR56, UR56, 0x80, URZ ;  /* 0x00000080383878a5 */ /* 0x018fd8000f8e00ff */
.L_x_405:
[----:B------:R-:W-:Y:S01]  /*0180*/  IADD3 R0, PT, PT, R109, R60, RZ ;  /* 0x0000003c6d007210 */ /* 0x000fe20007ffe0ff */
[----:B------:R-:W-:Y:S04]  /*0190*/  BSSY.RECONVERGENT B7, `(.L_x_389) ;  /* 0x0000513000077945 */ /* 0x000fe80003800200 */
[----:B0-----:R-:W-:-:S13]  /*01a0*/  ISETP.GE.U32.AND P0, PT, R0, UR60, PT ;  /* 0x0000003c00007c0c */ /* 0x001fda000bf06070 */
[----:B---3--:R-:W-:Y:S05]  /*01b0*/  @P0 BRA `(.L_x_390) ;  /* 0x0000005000400947 */ /* 0x008fea0003800000 */
[----:B------:R-:W-:Y:S02]  /*01c0*/  IADD.64 R18, R58, R60 ;  /* 0x0000003c3a127235 */ /* 0x000fe400078e0200 */
[----:B------:R-:W-:-:S04]  /*01d0*/  UMOV.64 UR4, 0x100000000 ;  /* 0x0100000000047482 */ /* 0x000fc80008000000 */
[----:B------:R-:W-:Y:S01]  /*01e0*/  MOV R19, R18 ;  /* 0x0000001200137202 */ /* 0x000fe20000000f00 */
[----:B------:R-:W-:-:S05]  /*01f0*/  HFMA2 R18, -RZ, RZ, 0, 0 ;  /* 0x00000000ff127431 */ /* 0x000fca00000001ff */
[----:B------:R-:W-:-:S05]  /*0200*/  IADD.64 R2, R18, UR4 ;  /* 0x0000000412027c35 */ /* 0x000fca000f8e0200 */
[----:B------:R-:W-:Y:S01]  /*0210*/  SHF.R.S32.HI R5, RZ, 0x1f, R3 ;  /* 0x0000001fff057819 */ /* 0x000fe20000011403 */
[----:B------:R-:W-:-:S05]  /*0220*/  MOV R4, R3 ;  /* 0x0000000300047202 */ /* 0x000fca0000000f00 */
[----:B------:R-:W-:-:S05]  /*0230*/  IMAD.WIDE R4, R111, 0x1e7b, R4 ;  /* 0x00001e7b6f047825 */ /* 0x000fca00078e0204 */
[C---:B------:R-:W-:Y:S01]  /*0240*/  SHF.L.U64.HI R5, R4.reuse, 0x2, R5 ;  /* 0x0000000204057819 */ /* 0x040fe20000010205 */
[----:B------:R-:W-:-:S05]  /*0250*/  IMAD.SHL.U32 R4, R4, 0x4, RZ ;  /* 0x0000000404047824 */ /* 0x000fca00078e00ff */
[C---:B------:R-:W-:Y:S02]  /*0260*/  IADD.64 R8, R4.reuse, UR52 ;  /* 0x0000003404087c35 */ /* 0x040fe4000f8e0200 */
[----:B--2---:R-:W-:-:S04]  /*0270*/  IADD.64 R4, R4, UR50 ;  /* 0x0000003204047c35 */ /* 0x004fc8000f8e0200 */
[----:B------:R-:W2:Y:S04]  /*0280*/  LDG.E.CONSTANT R56, desc[UR54][R8.64] ;  /* 0x0000003608387981 */ /* 0x000ea8000c1e9900 */
[----:B------:R0:W3:Y:S01]  /*0290*/  LDG.E.CONSTANT R54, desc[UR54][R4.64] ;  /* 0x0000003604367981 */ /* 0x0000e2000c1e9900 */
[--C-:B------:R-:W-:Y:S02]  /*02a0*/  SHF.R.S64 R50, R2, 0x1d, R3.reuse ;  /* 0x0000001d02327819 */ /* 0x100fe40000001003 */
[----:B------:R-:W-:-:S05]  /*02b0*/  SHF.R.S32.HI R51, RZ, 0x1d, R3 ;  /* 0x0000001dff337819 */ /* 0x000fca0000011403 */
[C---:B------:R-:W-:Y:S02]  /*02c0*/  IADD.64 R52, R50.reuse, UR48 ;  /* 0x0000003032347c35 */ /* 0x040fe4000f8e0200 */
[----:B0-----:R-:W-:-:S04]  /*02d0*/  IADD.64 R4, R50, UR36 ;  /* 0x0000002432047c35 */ /* 0x001fc8000f8e0200 */
[----:B------:R-:W4:Y:S04]  /*02e0*/  LDG.E.64 R62, desc[UR54][R52.64] ;  /* 0x00000036343e7981 */ /* 0x000f28000c1e1b00 */
[----:B------:R-:W5:Y:S04]  /*02f0*/  LDG.E.64 R46, desc[UR54][R4.64] ;  /* 0x00000036042e7981 */ /* 0x000f68000c1e1b00 */
[----:B------:R-:W4:Y:S04]  /*0300*/  LDG.E.64 R42, desc[UR54][R4.64+0x659a0] ;  /* 0x0659a036042a7981 */ /* 0x000f28000c1e1b00 */
[----:B------:R-:W4:Y:S04]  /*0310*/  LDG.E.64 R38, desc[UR54][R4.64+0xcb340] ;  /* 0x0cb3403604267981 */ /* 0x000f28000c1e1b00 */
[----:B------:R-:W4:Y:S04]  /*0320*/  LDG.E.64 R34, desc[UR54][R4.64+0x130ce0] ;  /* 0x130ce03604227981 */ /* 0x000f28000c1e1b00 */
[----:B------:R-:W4:Y:S01]  /*0330*/  LDG.E.64 R30, desc[UR54][R4.64+0x196680] ;  /* 0x19668036041e7981 */ /* 0x000f22000c1e1b00 */
[----:B--2---:R-:W-:-:S02]  /*0340*/  SHF.R.S32.HI R57, RZ, 0x1f, R56 ;  /* 0x0000001fff397819 */ /* 0x004fc40000011438 */
[--C-:B---3--:R-:W-:Y:S02]  /*0350*/  IADD3 R107, PT, PT, -R56, R111, -R54.reuse ;  /* 0x0000006f386b7210 */ /* 0x108fe40007ffe936 */
[----:B------:R-:W-:-:S03]  /*0360*/  SHF.R.S32.HI R55, RZ, 0x1f, R54 ;  /* 0x0000001fff377819 */ /* 0x000fc60000011436 */
[----:B------:R-:W-:-:S04]  /*0370*/  IMAD.WIDE R6, R107, 0x67, R56 ;  /* 0x000000676b067825 */ /* 0x000fc800078e0238 */
[----:B------:R-:W-:Y:S02]  /*0380*/  IMAD R11, R7, 0x67, RZ ;  /* 0x00000067070b7824 */ /* 0x000fe400078e02ff */
[----:B------:R-:W-:Y:S01]  /*0390*/  IMAD.WIDE.U32 R2, R6, 0x67, R54 ;  /* 0x0000006706027825 */ /* 0x000fe200078e0036 */
[----:B------:R-:W-:-:S04]  /*03a0*/  IADD.64 R6, R50, UR38 ;  /* 0x0000002632067c35 */ /* 0x000fc8000f8e0200 */
[----:B------:R-:W-:Y:S02]  /*03b0*/  IADD3 R3, PT, PT, R3, R11, RZ ;  /* 0x0000000b03037210 */ /* 0x000fe40007ffe0ff */
[C---:B------:R-:W-:Y:S01]  /*03c0*/  LEA R28, P0, R2.reuse, UR58, 0x3 ;  /* 0x0000003a021c7c11 */ /* 0x040fe2000f8018ff */
[----:B------:R-:W2:Y:S03]  /*03d0*/  LDG.E.64 R48, desc[UR54][R6.64] ;  /* 0x0000003606307981 */ /* 0x000ea6000c1e1b00 */
[----:B------:R-:W-:Y:S01]  /*03e0*/  LEA.HI.X R29, R2, UR59, R3, 0x3, P0 ;  /* 0x0000003b021d7c11 */ /* 0x000fe200080f1c03 */
[----:B------:R-:W3:Y:S04]  /*03f0*/  LDG.E.64 R44, desc[UR54][R6.64+0x659a0] ;  /* 0x0659a036062c7981 */ /* 0x000ee8000c1e1b00 */
[----:B------:R-:W-:-:S02]  /*0400*/  IADD.64 R8, R28, 0x1000000 ;  /* 0x010000001c087835 */ /* 0x000fc400078e0200 */
[C---:B------:R-:W-:Y:S02]  /*0410*/  IADD.64 R20, R28.reuse, 0x1000000 ;  /* 0x010000001c147835 */ /* 0x040fe400078e0200 */
[C---:B------:R-:W-:Y:S02]  /*0420*/  IADD.64 R26, R28.reuse, 0x1000000 ;  /* 0x010000001c1a7835 */ /* 0x040fe400078e0200 */
[C---:B------:R-:W-:Y:S02]  /*0430*/  IADD.64 R22, R28.reuse, 0x1000000 ;  /* 0x010000001c167835 */ /* 0x040fe400078e0200 */
[C---:B------:R-:W-:Y:S02]  /*0440*/  IADD.64 R16, R28.reuse, 0x2000000 ;  /* 0x020000001c107835 */ /* 0x040fe400078e0200 */
[C---:B------:R-:W-:Y:S02]  /*0450*/  IADD.64 R14, R28.reuse, 0x2000000 ;  /* 0x020000001c0e7835 */ /* 0x040fe400078e0200 */
[----:B------:R-:W2:Y:S01]  /*0460*/  LDG.E.64 R2, desc[UR54][R28.64+0x338] ;  /* 0x000338361c027981 */ /* 0x000ea2000c1e1b00 */
[----:B------:R-:W-:-:S02]  /*0470*/  IADD.64 R12, R28, 0x2000000 ;  /* 0x020000001c0c7835 */ /* 0x000fc400078e0200 */
[----:B------:R-:W-:Y:S02]  /*0480*/  IADD.64 R10, R28, 0x2000000 ;  /* 0x020000001c0a7835 */ /* 0x000fe400078e0200 */
[----:B------:R-:W5:Y:S04]  /*0490*/  LDG.E.64 R24, desc[UR54][R28.64+0x8] ;  /* 0x000008361c187981 */ /* 0x000f68000c1e1b00 */
[----:B------:R-:W3:Y:S04]  /*04a0*/  LDG.E.64 R8, desc[UR54][R8.64+-0x7be498] ;  /* 0x841b683608087981 */ /* 0x000ee8000c1e1b00 */
[----:B------:R-:W4:Y:S04]  /*04b0*/  LDG.E.64 R20, desc[UR54][R20.64+-0x7be7c8] ;  /* 0x8418383614147981 */ /* 0x000f28000c1e1b00 */
[----:B------:R-:W3:Y:S04]  /*04c0*/  LDG.E.64 R40, desc[UR54][R6.64+0xcb340] ;  /* 0x0cb3403606287981 */ /* 0x000ee8000c1e1b00 */
[----:B------:R-:W3:Y:S04]  /*04d0*/  LDG.E.64 R26, desc[UR54][R26.64+0x83398] ;  /* 0x083398361a1a7981 */ /* 0x000ee8000c1e1b00 */
[----:B------:R-:W3:Y:S04]  /*04e0*/  LDG.E.64 R22, desc[UR54][R22.64+0x83068] ;  /* 0x0830683616167981 */ /* 0x000ee8000c1e1b00 */
[----:B------:R-:W3:Y:S04]  /*04f0*/  LDG.E.64 R36, desc[UR54][R6.64+0x130ce0] ;  /* 0x130ce03606247981 */ /* 0x000ee8000c1e1b00 */
[----:B------:R-:W3:Y:S04]  /*0500*/  LDG.E.64 R16, desc[UR54][R16.64+-0x73b438] ;  /* 0x8c4bc83610107981 */ /* 0x000ee8000c1e1b00 */
[----:B------:R-:W3:Y:S04]  /*0510*/  LDG.E.64 R14, desc[UR54][R14.64+-0x73b768] ;  /* 0x8c4898360e0e7981 */ /* 0x000ee8000c1e1b00 */
[----:B------:R-:W3:Y:S04]  /*0520*/  LDG.E.64 R32, desc[UR54][R6.64+0x196680] ;  /* 0x1966803606207981 */ /* 0x000ee8000c1e1b00 */
[----:B------:R-:W3:Y:S04]  /*0530*/  LDG.E.64 R12, desc[UR54][R12.64+0x1063f8] ;  /* 0x1063f8360c0c7981 */ /* 0x000ee8000c1e1b00 */
[----:B------:R-:W3:Y:S01]  /*0540*/  LDG.E.64 R10, desc[UR54][R10.64+0x1060c8] ;  /* 0x1060c8360a0a7981 */ /* 0x000ee2000c1e1b00 */
[----:B--2---:R-:W5:-:S15]  /*0550*/  DMUL R48, R2, R48 ;  /* 0x0000003002307228 */ /* 0x004f5e0000000000 */
[----:B------:R-:W-:-:S04]  /*0560*/  NOP ;  /* 0x0000000000007918 */ /* 0x000fc80000000000 */
[----:B------:R-:W-:-:S15]  /*0570*/  NOP ;  /* 0x0000000000007918 */ /* 0x000fde0000000000 */
[----:B------:R-:W-:-:S15]  /*0580*/  NOP ;  /* 0x0000000000007918 */ /* 0x000fde0000000000 */
[----:B------:R-:W-:-:S15]  /*0590*/  NOP ;  /* 0x0000000000007918 */ /* 0x000fde0000000000 */
[----:B-----5:R-:W3:-:S15]  /*05a0*/  DFMA R46, R24, R46, R48 ;  /* 0x0000002e182e722b */ /* 0x020ede0000000030 */
        /* <DEDUP_REMOVED lines=44> */
[----:B0-----:R-:W0:Y:S02]  /*0870*/  DFMA R30, R30, UR46, R62 ;  /* 0x0000002e1e1e7c2b */ /* 0x001e24000800003e */
[----:B0-----:R0:W-:Y:S04]  /*0880*/  STG.E.64 desc[UR54][R52.64], R30 ;  /* 0x0000001e34007986 */ /* 0x0011e8000c101b36 */
[----:B------:R-:W2:Y:S04]  /*0890*/  LDG.E.64 R48, desc[UR54][R6.64+0x14520] ;  /* 0x0145203606307981 */ /* 0x000ea8000c1e1b00 */
[----:B------:R-:W3:Y:S04]  /*08a0*/  LDG.E.64 R46, desc[UR54][R4.64+0x14520] ;  /* 0x01452036042e7981 */ /* 0x000ee8000c1e1b00 */
[----:B------:R-:W4:Y:S04]  /*08b0*/  LDG.E.64 R44, desc[UR54][R6.64+0x79ec0] ;  /* 0x079ec036062c7981 */ /* 0x000f28000c1e1b00 */
[----:B------:R-:W5:Y:S04]  /*08c0*/  LDG.E.64 R42, desc[UR54][R4.64+0x79ec0] ;  /* 0x079ec036042a7981 */ /* 0x000f68000c1e1b00 */
[----:B------:R-:W3:Y:S04]  /*08d0*/  LDG.E.64 R40, desc[UR54][R6.64+0xdf860] ;  /* 0x0df8603606287981 */ /* 0x000ee8000c1e1b00 */
[----:B------:R-:W3:Y:S04]  /*08e0*/  LDG.E.64 R38, desc[UR54][R4.64+0xdf860] ;  /* 0x0df8603604267981 */ /* 0x000ee8000c1e1b00 */
[----:B------:R-:W3:Y:S04]  /*08f0*/  LDG.E.64 R36, desc[UR54][R6.64+0x145200] ;  /* 0x1452003606247981 */ /* 0x000ee8000c1e1b00 */
[----:B------:R-:W3:Y:S04]  /*0900*/  LDG.E.64 R34, desc[UR54][R4.64+0x145200] ;  /* 0x1452003604227981 */ /* 0x000ee8000c1e1b00 */
[----:B------:R-:W3:Y:S04]  /*0910*/  LDG.E.64 R32, desc[UR54][R6.64+0x1aaba0] ;  /* 0x1aaba03606207981 */ /* 0x000ee8000c1e1b00 */
[----:B------:R-:W3:Y:S04]  /*0920*/  LDG.E.64 R28, desc[UR54][R4.64+0x1aaba0] ;  /* 0x1aaba036041c7981 */ /* 0x000ee8000c1e1b00 */
[----:B0-----:R-:W3:-:S15]  /*0930*/  LDG.E.64 R30, desc[UR54][R52.64+0xf3d8] ;  /* 0x00f3d836341e7981 */ /* 0x001ede000c1e1b00 */
[----:B------:R-:W-:-:S03]  /*0940*/  NOP ;  /* 0x0000000000007918 */ /* 0x000fc60000000000 */
        /* <DEDUP_REMOVED lines=10> */
[----:B----4-:R-:W5:-:S15]  /*09f0*/  DFMA R44, R8, R44, R46 ;  /* 0x0000002c082c722b */ /* 0x010f5e000000002e */
        /* <DEDUP_REMOVED lines=177> */
[----:B------:R1:W3:Y:S04]  /*1510*/  LDG.E.64 R32, desc[UR54][R6.64+0x1e7b00] ;  /* 0x1e7b003606207981 */ /* 0x0002e8000c1e1b00 */
[----:B------:R-:W3:Y:S04]  /*1520*/  LDG.E.64 R30, desc[UR54][R4.64+0x1e7b00] ;  /* 0x1e7b0036041e7981 */ /* 0x000ee8000c1e1b00 */
[----:B0-----:R-:W3:Y:S01]  /*1530*/  LDG.E.64 R28, desc[UR54][R52.64+0x3cf60] ;  /* 0x03cf6036341c7981 */ /* 0x001ee2000c1e1b00 */
[----:B-1----:R-:W-:-:S15]  /*1540*/  IADD.64 R6, R50, UR44 ;  /* 0x0000002c32067c35 */ /* 0x002fde000f8e0200 */
[----:B------:R-:W-:Y:S02]  /*1550*/  NOP ;  /* 0x0000000000007918 */ /* 0x000fe40000000000 */
        /* <DEDUP_REMOVED lines=51> */
[----:B0-----:R-:W-:Y:S04]  /*1890*/  STG.E.64 desc[UR54][R52.64+0x3cf60], R28 ;  /* 0x03cf601c34007986 */ /* 0x001fe8000c101b36 */
[----:B------:R-:W2:Y:S01]  /*18a0*/  LDG.E.64 R2, desc[UR54][R6.64] ;  /* 0x0000003606027981 */ /* 0x000ea2000c1e1b00 */
[----:B------:R-:W-:-:S06]  /*18b0*/  IADD.64 R50, R50, UR42 ;  /* 0x0000002a32327c35 */ /* 0x000fcc000f8e0200 */
[----:B--2---:R-:W-:Y:S04]  /*18c0*/  STG.E.64 desc[UR54][R50.64], R2 ;  /* 0x0000000232007986 */ /* 0x004fe8000c101b36 */
[----:B------:R-:W2:Y:S04]  /*18d0*/  LDG.E.64 R4, desc[UR54][R6.64+0x659a0] ;  /* 0x0659a03606047981 */ /* 0x000ea8000c1e1b00 */
[----:B--2---:R0:W-:Y:S04]  /*18e0*/  STG.E.64 desc[UR54][R50.64+0xf3d8], R4 ;  /* 0x00f3d80432007986 */ /* 0x0041e8000c101b36 */
[----:B------:R-:W2:Y:S04]  /*18f0*/  LDG.E.64 R8, desc[UR54][R6.64+0xcb340] ;  /* 0x0cb3403606087981 */ /* 0x000ea8000c1e1b00 */
[----:B--2---:R1:W-:Y:S04]  /*1900*/  STG.E.64 desc[UR54][R50.64+0x1e7b0], R8 ;  /* 0x01e7b00832007986 */ /* 0x0043e8000c101b36 */
[----:B------:R-:W2:Y:S04]  /*1910*/  LDG.E.64 R10, desc[UR54][R6.64+0x130ce0] ;  /* 0x130ce036060a7981 */ /* 0x000ea8000c1e1b00 */
[----:B--2---:R2:W-:Y:S04]  /*1920*/  STG.E.64 desc[UR54][R50.64+0x2db88], R10 ;  /* 0x02db880a32007986 */ /* 0x0045e8000c101b36 */
[----:B------:R-:W3:Y:S04]  /*1930*/  LDG.E.64 R12, desc[UR54][R6.64+0x196680] ;  /* 0x19668036060c7981 */ /* 0x000ee8000c1e1b00 */
[----:B---3--:R3:W-:Y:S04]  /*1940*/  STG.E.64 desc[UR54][R50.64+0x3cf60], R12 ;  /* 0x03cf600c32007986 */ /* 0x0087e8000c101b36 */
[----:B------:R-:W4:Y:S04]  /*1950*/  LDG.E.64 R14, desc[UR54][R6.64+0x14520] ;  /* 0x01452036060e7981 */ /* 0x000f28000c1e1b00 */
[----:B----4-:R4:W-:Y:S04]  /*1960*/  STG.E.64 desc[UR54][R50.64+0x4c338], R14 ;  /* 0x04c3380e32007986 */ /* 0x0109e8000c101b36 */
[----:B------:R-:W5:Y:S04]  /*1970*/  LDG.E.64 R16, desc[UR54][R6.64+0x79ec0] ;  /* 0x079ec03606107981 */ /* 0x000f68000c1e1b00 */
[----:B-----5:R5:W-:Y:S04]  /*1980*/  STG.E.64 desc[UR54][R50.64+0x5b710], R16 ;  /* 0x05b7101032007986 */ /* 0x020be8000c101b36 */
[----:B0-----:R-:W2:Y:S04]  /*1990*/  LDG.E.64 R4, desc[UR54][R6.64+0xdf860] ;  /* 0x0df8603606047981 */ /* 0x001ea8000c1e1b00 */
[----:B--2---:R0:W-:Y:S04]  /*19a0*/  STG.E.64 desc[UR54][R50.64+0x6aae8], R4 ;  /* 0x06aae80432007986 */ /* 0x0041e8000c101b36 */
[----:B-1----:R-:W2:Y:S04]  /*19b0*/  LDG.E.64 R8, desc[UR54][R6.64+0x145200] ;  /* 0x1452003606087981 */ /* 0x002ea8000c1e1b00 */
[----:B--2---:R1:W-:Y:S04]  /*19c0*/  STG.E.64 desc[UR54][R50.64+0x79ec0], R8 ;  /* 0x079ec00832007986 */ /* 0x0043e8000c101b36 */
[----:B------:R-:W2:Y:S04]  /*19d0*/  LDG.E.64 R10, desc[UR54][R6.64+0x1aaba0] ;  /* 0x1aaba036060a7981 */ /* 0x000ea8000c1e1b00 */
[----:B--2---:R2:W-:Y:S04]  /*19e0*/  STG.E.64 desc[UR54][R50.64+0x89298], R10 ;  /* 0x0892980a32007986 */ /* 0x0045e8000c101b36 */
[----:B---3--:R-:W3:Y:S04]  /*19f0*/  LDG.E.64 R12, desc[UR54][R6.64+0x28a40] ;  /* 0x028a4036060c7981 */ /* 0x008ee8000c1e1b00 */
[----:B---3--:R3:W-:Y:S04]  /*1a00*/  STG.E.64 desc[UR54][R50.64+0x98670], R12 ;  /* 0x0986700c32007986 */ /* 0x0087e8000c101b36 */
[----:B----4-:R-:W4:Y:S04]  /*1a10*/  LDG.E.64 R14, desc[UR54][R6.64+0x8e3e0] ;  /* 0x08e3e036060e7981 */ /* 0x010f28000c1e1b00 */
[----:B----4-:R4:W-:Y:S04]  /*1a20*/  STG.E.64 desc[UR54][R50.64+0xa7a48], R14 ;  /* 0x0a7a480e32007986 */ /* 0x0109e8000c101b36 */
[----:B-----5:R-:W5:Y:S04]  /*1a30*/  LDG.E.64 R16, desc[UR54][R6.64+0xf3d80] ;  /* 0x0f3d803606107981 */ /* 0x020f68000c1e1b00 */
        /* <DEDUP_REMOVED lines=21> */
[----:B----4-:R-:W3:Y:S01]  /*1b90*/  LDG.E.64 R14, desc[UR54][R6.64+0x182160] ;  /* 0x18216036060e7981 */ /* 0x010ee2000c1e1b00 */
[----:B------:R-:W0:Y:S03]  /*1ba0*/  MUFU.RCP64H R21, R3 ;  /* 0x0000000300157308 */ /* 0x000e260000001800 */
[----:B---3--:R2:W-:Y:S04]  /*1bb0*/  STG.E.64 desc[UR54][R50.64+0x15e868], R14 ;  /* 0x15e8680e32007986 */ /* 0x0085e8000c101b36 */
[----:B-----5:R-:W3:Y:S01]  /*1bc0*/  LDG.E.64 R16, desc[UR54][R6.64+0x1e7b00] ;  /* 0x1e7b003606107981 */ /* 0x020ee2000c1e1b00 */
[----:B------:R-:W-:-:S05]  /*1bd0*/  IADD3 R20, PT, PT, R3, 0x300402, RZ ;  /* 0x0030040203147810 */ /* 0x000fca0007ffe0ff */
[----:B------:R-:W-:Y:S01]  /*1be0*/  FSETP.GEU.AND P0, PT, |R20|, 5.8789094863358348022e-39, PT ;  /* 0x004004021400780b */ /* 0x000fe20003f0e200 */
[----:B0-----:R-:W0:Y:S01]  /*1bf0*/  DFMA R4, -R2, R20, 1 ;  /* 0x3ff000000204742b */ /* 0x001e220000000114 */
[----:B------:R-:W-:-:S15]  /*1c00*/  BSSY.RECONVERGENT B6, `(.L_x_391) ;  /* 0x000001e000067945 */ /* 0x000fde0003800200 */
[----:B------:R-:W-:-:S03]  /*1c10*/  NOP ;  /* 0x0000000000007918 */ /* 0x000fc60000000000 */
        /* <DEDUP_REMOVED lines=8> */
[----:B0-----:R-:W1:-:S15]  /*1ca0*/  DFMA R4, R20, R4, R20 ;  /* 0x000000041404722b */ /* 0x001e5e0000000014 */
[----:B------:R-:W-:-:S04]  /*1cb0*/  NOP ;  /* 0x0000000000007918 */ /* 0x000fc80000000000 */
[----:B------:R-:W-:-:S15]  /*1cc0*/  NOP ;  /* 0x0000000000007918 */ /* 0x000fde0000000000 */
[----:B------:R-:W-:-:S15]  /*1cd0*/  NOP ;  /* 0x0000000000007918 */ /* 0x000fde0000000000 */
[----:B------:R-:W-:-:S15]  /*1ce0*/  NOP ;  /* 0x0000000000007918 */ /* 0x000fde0000000000 */
[----:B-1----:R-:W0:-:S15]  /*1cf0*/  DFMA R8, -R2, R4, 1 ;  /* 0x3ff000000208742b */ /* 0x002e1e0000000104 */
[----:B------:R-:W-:-:S04]  /*1d00*/  NOP ;  /* 0x0000000000007918 */ /* 0x000fc80000000000 */
[----:B------:R-:W-:-:S15]  /*1d10*/  NOP ;  /* 0x0000000000007918 */ /* 0x000fde0000000000 */
[----:B------:R-:W-:-:S15]  /*1d20*/  NOP ;  /* 0x0000000000007918 */ /* 0x000fde0000000000 */
[----:B------:R-:W-:-:S15]  /*1d30*/  NOP ;  /* 0x0000000000007918 */ /* 0x000fde0000000000 */
[----:B0-----:R2:W0:Y:S01]  /*1d40*/  DFMA R4, R4, R8, R4 ;  /* 0x000000080404722b */ /* 0x0014220000000004 */
[----:B---3--:R2:W-:Y:S01]  /*1d50*/  STG.E.64 desc[UR54][R50.64+0x16dc40], R16 ;  /* 0x16dc401032007986 */ /* 0x0085e2000c101b36 */
[----:B0-----:R-:W-:Y:S05]  /*1d60*/  @P0 BRA `(.L_x_47) ;  /* 0x00000000001c0947 */ /* 0x001fea0003800000 */
[----:B------:R-:W-:Y:S01]  /*1d70*/  LOP3.LUT R6, R3, 0x7fffffff, RZ, 0xc0, !PT ;  /* 0x7fffffff03067812 */ /* 0x000fe200078ec0ff */
[----:B------:R-:W-:Y:S01]  /*1d80*/  MOV R4, R2 ;  /* 0x0000000200047202 */ /* 0x000fe20000000f00 */
[----:B------:R-:W-:Y:S01]  /*1d90*/  MOV R5, R3 ;  /* 0x0000000300057202 */ /* 0x000fe20000000f00 */
[----:B------:R-:W-:Y:S01]  /*1da0*/  MOV R20, 32@lo((nvkernel__Z4butsiiiiiiid_F1L323_8 + .L_x_47@srel)) ;  /* 0x0000000000147802 */ /* 0x000fe20000000f00 */
[----:B------:R-:W-:Y:S01]  /*1db0*/  IADD3 R6, PT, PT, R6, -0x100000, RZ ;  /* 0xfff0000006067810 */ /* 0x000fe20007ffe0ff */
[----:B------:R-:W-:-:S07]  /*1dc0*/  MOV R21, 32@hi((nvkernel__Z4butsiiiiiiid_F1L323_8 + .L_x_47@srel)) ;  /* 0x0000000000157802 */ /* 0x000fce0000000f00 */
[----:B--2---:R-:W-:Y:S05]  /*1dd0*/  CALL.ABS.NOINC `(__cuda_sm20_dblrcp_rn_slowpath_v3) ;  /* 0x0000000000007943 */ /* 0x004fea0003c00000 */
.L_x_47:
[----:B------:R-:W-:Y:S05]  /*1de0*/  BSYNC.RECONVERGENT B6 ;  /* 0x0000000000067941 */ /* 0x000fea0003800200 */
.L_x_391:
[----:B------:R-:W-:Y:S01]  /*1df0*/  UMOV.64 UR4, 0x986800000000 ;  /* 0x6800000000047482 */ /* 0x000fe20008000098 */
[----:B------:R-:W-:Y:S01]  /*1e00*/  UMOV.64 UR6, 0x1e7c00000000 ;  /* 0x7c00000000067482 */ /* 0x000fe2000800001e */
[C---:B------:R-:W-:Y:S02]  /*1e10*/  IADD.64 R2, R18.reuse, UR4 ;  /* 0x0000000412027c35 */ /* 0x040fe4000f8e0200 */
[----:B------:R-:W-:Y:S01]  /*1e20*/  UMOV.64 UR4, 0xb6e300000000 ;  /* 0xe300000000047482 */ /* 0x000fe200080000b6 */
[C---:B------:R-:W-:Y:S02]  /*1e30*/  IADD.64 R6, R18.reuse, UR6 ;  /* 0x0000000612067c35 */ /* 0x040fe4000f8e0200 */
[----:B--2---:R-:W-:-:S03]  /*1e40*/  IADD.64 R8, R18, UR4 ;  /* 0x0000000412087c35 */ /* 0x004fc6000f8e0200 */
[--C-:B------:R-:W-:Y:S02]  /*1e50*/  SHF.R.S64 R2, R2, 0x1d, R3.reuse ;  /* 0x0000001d02027819 */ /* 0x100fe40000001003 */
[----:B------:R-:W-:-:S05]  /*1e60*/  SHF.R.S32.HI R3, RZ, 0x1d, R3 ;  /* 0x0000001dff037819 */ /* 0x000fca0000011403 */
[----:B------:R-:W-:-:S03]  /*1e70*/  IADD.64 R2, R2, UR42 ;  /* 0x0000002a02027c35 */ /* 0x000fc6000f8e0200 */
[----:B------:R-:W-:-:S04]  /*1e80*/  SHF.R.S64 R8, R8, 0x1d, R9 ;  /* 0x0000001d08087819 */ /* 0x000fc80000001009 */
[----:B------:R-:W2:Y:S01]  /*1e90*/  LDG.E.64 R2, desc[UR54][R2.64] ;  /* 0x0000003602027981 */ /* 0x000ea2000c1e1b00 */
[--C-:B------:R-:W-:Y:S02]  /*1ea0*/  SHF.R.S64 R34, R6, 0x1d, R7.reuse ;  /* 0x0000001d06227819 */ /* 0x100fe40000001007 */
[----:B------:R-:W-:Y:S02]  /*1eb0*/  SHF.R.S32.HI R35, RZ, 0x1d, R7 ;  /* 0x0000001dff237819 */ /* 0x000fe40000011407 */
[----:B------:R-:W-:-:S03]  /*1ec0*/  SHF.R.S32.HI R9, RZ, 0x1d, R9 ;  /* 0x0000001dff097819 */ /* 0x000fc60000011409 */
[----:B------:R-:W-:Y:S02]  /*1ed0*/  IADD.64 R48, R34, UR42 ;  /* 0x0000002a22307c35 */ /* 0x000fe4000f8e0200 */
[----:B------:R-:W-:-:S05]  /*1ee0*/  IADD.64 R6, R8, UR42 ;  /* 0x0000002a08067c35 */ /* 0x000fca000f8e0200 */
[----:B------:R-:W3:Y:S04]  /*1ef0*/  LDG.E.64 R48, desc[UR54][R48.64] ;  /* 0x0000003630307981 */ /* 0x000ee8000c1e1b00 */
[----:B------:R-:W3:Y:S01]  /*1f00*/  LDG.E.64 R16, desc[UR54][R6.64] ;  /* 0x0000003606107981 */ /* 0x000ee2000c1e1b00 */
[----:B------:R-:W-:Y:S01]  /*1f10*/  UMOV.64 UR4, 0xd55e00000000 ;  /* 0x5e00000000047482 */ /* 0x000fe200080000d5 */
[----:B------:R-:W-:Y:S02]  /*1f20*/  UMOV.64 UR6, 0x3cf700000000 ;  /* 0xf700000000067482 */ /* 0x000fe4000800003c */
[----:B------:R-:W-:-:S05]  /*1f30*/  IADD.64 R8, R18, UR6 ;  /* 0x0000000612087c35 */ /* 0x000fca000f8e0200 */
[--C-:B------:R-:W-:Y:S02]  /*1f40*/  SHF.R.S64 R62, R8, 0x1d, R9.reuse ;  /* 0x0000001d083e7819 */ /* 0x100fe40000001009 */
[----:B------:R-:W-:-:S05]  /*1f50*/  SHF.R.S32.HI R63, RZ, 0x1d, R9 ;  /* 0x0000001dff3f7819 */ /* 0x000fca0000011409 */
[----:B------:R-:W-:Y:S02]  /*1f60*/  IADD.64 R46, R62, UR42 ;  /* 0x0000002a3e2e7c35 */ /* 0x000fe4000f8e0200 */
[----:B--2---:R0:W3:Y:S02]  /*1f70*/  DMUL R68, R2, R4 ;  /* 0x0000000402447228 */ /* 0x0040e40000000000 */
[----:B0-----:R-:W-:-:S05]  /*1f80*/  IADD.64 R2, R18, UR4 ;  /* 0x0000000412027c35 */ /* 0x001fca000f8e0200 */
[--C-:B------:R-:W-:Y:S02]  /*1f90*/  SHF.R.S64 R2, R2, 0x1d, R3.reuse ;  /* 0x0000001d02027819 */ /* 0x100fe40000001003 */
[----:B------:R-:W-:-:S05]  /*1fa0*/  SHF.R.S32.HI R3, RZ, 0x1d, R3 ;  /* 0x0000001dff037819 */ /* 0x000fca0000011403 */
[----:B------:R-:W-:-:S15]  /*1fb0*/  IADD.64 R2, R2, UR42 ;  /* 0x0000002a02027c35 */ /* 0x000fde000f8e0200 */
[----:B------:R-:W-:-:S05]  /*1fc0*/  NOP ;  /* 0x0000000000007918 */ /* 0x000fca0000000000 */
[----:B------:R-:W-:-:S15]  /*1fd0*/  NOP ;  /* 0x0000000000007918 */ /* 0x000fde0000000000 */
[----:B------:R-:W-:-:S15]  /*1fe0*/  NOP ;  /* 0x0000000000007918 */ /* 0x000fde0000000000 */
[----:B---3--:R-:W0:Y:S02]  /*1ff0*/  DFMA R16, -R68, R48, R16 ;  /* 0x000000304410722b */ /* 0x008e240000000110 */
[----:B0-----:R0:W-:Y:S04]  /*2000*/  STG.E.64 desc[UR54][R6.64], R16 ;  /* 0x0000001006007986 */ /* 0x0011e8000c101b36 */
[----:B------:R-:W2:Y:S04]  /*2010*/  LDG.E.64 R46, desc[UR54][R46.64] ;  /* 0x000000362e2e7981 */ /* 0x000ea8000c1e1b00 */
[----:B------:R-:W2:Y:S01]  /*2020*/  LDG.E.64 R44, desc[UR54][R2.64] ;  /* 0x00000036022c7981 */ /* 0x000ea2000c1e1b00 */
[----:B------:R-:W-:Y:S01]  /*2030*/  UMOV.64 UR4, 0xf3d900000000 ;  /* 0xd900000000047482 */ /* 0x000fe200080000f3 */
[----:B------:R-:W-:Y:S01]  /*2040*/  UMOV.64 UR6, 0x5b7200000000 ;  /* 0x7200000000067482 */ /* 0x000fe2000800005b */
[----:B------:R-:W-:-:S02]  /*2050*/  IADD.64 R8, R18, UR4 ;  /* 0x0000000412087c35 */ /* 0x000fc4000f8e0200 */
[----:B------:R-:W-:-:S03]  /*2060*/  IADD.64 R10, R18, UR6 ;  /* 0x00000006120a7c35 */ /* 0x000fc6000f8e0200 */
[----:B------:R-:W-:Y:S02]  /*2070*/  SHF.R.S64 R8, R8, 0x1d, R9 ;  /* 0x0000001d08087819 */ /* 0x000fe40000001009 */
[--C-:B------:R-:W-:Y:S02]  /*2080*/  SHF.R.S64 R64, R10, 0x1d, R11.reuse ;  /* 0x0000001d0a407819 */ /* 0x100fe4000000100b */
[----:B------:R-:W-:Y:S02]  /*2090*/  SHF.R.S32.HI R65, RZ, 0x1d, R11 ;  /* 0x0000001dff417819 */ /* 0x000fe4000001140b */
[----:B------:R-:W-:-:S03]  /*20a0*/  SHF.R.S32.HI R9, RZ, 0x1d, R9 ;  /* 0x0000001dff097819 */ /* 0x000fc60000011409 */
[----:B------:R-:W-:Y:S02]  /*20b0*/  IADD.64 R42, R64, UR42 ;  /* 0x0000002a402a7c35 */ /* 0x000fe4000f8e0200 */
[----:B0-----:R-:W-:-:S15]  /*20c0*/  IADD.64 R6, R8, UR42 ;  /* 0x0000002a08067c35 */ /* 0x001fde000f8e0200 */
[----:B------:R-:W-:-:S05]  /*20d0*/  NOP ;  /* 0x0000000000007918 */ /* 0x000fca0000000000 */
[----:B------:R-:W-:-:S15]  /*20e0*/  NOP ;  /* 0x0000000000007918 */ /* 0x000fde0000000000 */
[----:B--2---:R-:W0:Y:S02]  /*20f0*/  DFMA R44, R68, -R46, R44 ;  /* 0x8000002e442c722b */ /* 0x004e24000000002c */
        /* <DEDUP_REMOVED lines=19> */
[----:B------:R-:W-:-:S02]  /*2230*/  UMOV.64 UR4, 0x130cf00000000 ;  /* 0xcf00000000047482 */ /* 0x000fc40008000130 */
[C---:B------:R-:W-:Y:S02]  /*2240*/  IADD.64 R8, R18.reuse, UR4 ;  /* 0x0000000412087c35 */ /* 0x040fe4000f8e0200 */
        /* <DEDUP_REMOVED lines=8> */
[----:B------:R-:W-:-:S03]  /*22d0*/  NOP ;  /* 0x0000000000007918 */ /* 0x000fc60000000000 */
[----:B------:R-:W-:-:S15]  /*22e0*/  NOP ;  /* 0x0000000000007918 */ /* 0x000fde0000000000 */
[----:B--2---:R-:W1:Y:S02]  /*22f0*/  DFMA R36, R68, -R38, R36 ;  /* 0x800000264424722b */ /* 0x004e640000000024 */
[----:B-1----:R1:W-:Y:S04]  /*2300*/  STG.E.64 desc[UR54][R2.64], R36 ;  /* 0x0000002402007986 */ /* 0x0023e8000c101b36 */
[----:B------:R-:W2:Y:S04]  /*2310*/  LDG.E.64 R8, desc[UR54][R8.64] ;  /* 0x0000003608087981 */ /* 0x000ea8000c1e1b00 */
[----:B0-----:R-:W3:Y:S01]  /*2320*/  LDG.E.64 R6, desc[UR54][R104.64] ;  /* 0x0000003668067981 */ /* 0x001ee2000c1e1b00 */
[----:B------:R-:W-:Y:S01]  /*2330*/  UMOV.64 UR4, 0x1c93600000000 ;  /* 0x3600000000047482 */ /* 0x000fe200080001c9 */
[----:B------:R-:W-:-:S02]  /*2340*/  IADD.64 R34, R34, UR48 ;  /* 0x0000003022227c35 */ /* 0x000fc4000f8e0200 */
[----:B------:R-:W-:Y:S02]  /*2350*/  IADD.64 R10, R18, UR4 ;  /* 0x00000004120a7c35 */ /* 0x000fe4000f8e0200 */
[----:B------:R-:W4:Y:S03]  /*2360*/  LDG.E.64 R32, desc[UR54][R52.64] ;  /* 0x0000003634207981 */ /* 0x000f26000c1e1b00 */
[--C-:B------:R-:W-:Y:S02]  /*2370*/  SHF.R.S64 R10, R10, 0x1d, R11.reuse ;  /* 0x0000001d0a0a7819 */ /* 0x100fe4000000100b */
[----:B------:R-:W-:Y:S01]  /*2380*/  SHF.R.S32.HI R11, RZ, 0x1d, R11 ;  /* 0x0000001dff0b7819 */ /* 0x000fe2000001140b */
[----:B------:R-:W-:-:S04]  /*2390*/  UMOV.64 UR4, 0x1e7b100000000 ;  /* 0xb100000000047482 */ /* 0x000fc800080001e7 */
[----:B------:R-:W-:Y:S02]  /*23a0*/  IADD.64 R10, R10, UR42 ;  /* 0x0000002a0a0a7c35 */ /* 0x000fe4000f8e0200 */
[----:B-1----:R-:W-:-:S05]  /*23b0*/  IADD.64 R2, R18, UR4 ;  /* 0x0000000412027c35 */ /* 0x002fca000f8e0200 */
[--C-:B------:R-:W-:Y:S02]  /*23c0*/  SHF.R.S64 R98, R2, 0x1d, R3.reuse ;  /* 0x0000001d02627819 */ /* 0x100fe40000001003 */
[----:B------:R-:W-:-:S05]  /*23d0*/  SHF.R.S32.HI R99, RZ, 0x1d, R3 ;  /* 0x0000001dff637819 */ /* 0x000fca0000011403 */
[----:B------:R-:W-:-:S15]  /*23e0*/  IADD.64 R98, R98, UR42 ;  /* 0x0000002a62627c35 */ /* 0x000fde000f8e0200 */
[----:B------:R-:W-:-:S09]  /*23f0*/  NOP ;  /* 0x0000000000007918 */ /* 0x000fd20000000000 */
[----:B--2---:R0:W3:Y:S02]  /*2400*/  DMUL R100, R8, R4 ;  /* 0x0000000408647228 */ /* 0x0040e40000000000 */
[----:B0-----:R-:W4:-:S15]  /*2410*/  LDG.E.64 R8, desc[UR54][R34.64] ;  /* 0x0000003622087981 */ /* 0x001f1e000c1e1b00 */
[----:B------:R-:W-:Y:S02]  /*2420*/  NOP ;  /* 0x0000000000007918 */ /* 0x000fe40000000000 */
[----:B------:R-:W-:-:S15]  /*2430*/  NOP ;  /* 0x0000000000007918 */ /* 0x000fde0000000000 */
[----:B------:R-:W-:-:S15]  /*2440*/  NOP ;  /* 0x0000000000007918 */ /* 0x000fde0000000000 */
[----:B------:R-:W-:-:S15]  /*2450*/  NOP ;  /* 0x0000000000007918 */ /* 0x000fde0000000000 */
[----:B---3--:R-:W0:Y:S02]  /*2460*/  DFMA R6, R48, -R100, R6 ;  /* 0x800000643006722b */ /* 0x008e240000000006 */
[----:B0-----:R0:W-:Y:S04]  /*2470*/  STG.E.64 desc[UR54][R104.64], R6 ;  /* 0x0000000668007986 */ /* 0x0011e8000c101b36 */
[----:B------:R-:W2:Y:S04]  /*2480*/  LDG.E.64 R10, desc[UR54][R10.64] ;  /* 0x000000360a0a7981 */ /* 0x000ea8000c1e1b00 */
[----:B------:R-:W3:Y:S01]  /*2490*/  LDG.E.64 R14, desc[UR54][R98.64] ;  /* 0x00000036620e7981 */ /* 0x000ee2000c1e1b00 */
[----:B------:R-:W-:-:S02]  /*24a0*/  UMOV.64 UR4, 0x16dc500000000 ;  /* 0xc500000000047482 */ /* 0x000fc4000800016d */
[----:B------:R-:W-:Y:S02]  /*24b0*/  IADD.64 R2, R18, UR4 ;  /* 0x0000000412027c35 */ /* 0x000fe4000f8e0200 */
[----:B------:R-:W-:Y:S01]  /*24c0*/  UMOV.64 UR4, 0x18c4000000000 ;  /* 0x4000000000047482 */ /* 0x000fe2000800018c */
[----:B------:R-:W-:Y:S01]  /*24d0*/  UMOV.64 UR6, 0x1aabb00000000 ;  /* 0xbb00000000067482 */ /* 0x000fe200080001aa */
[----:B------:R-:W-:Y:S01]  /*24e0*/  UMOV.64 UR8, 0x2619d00000000 ;  /* 0x9d00000000087482 */ /* 0x000fe20008000261 */
[----:B------:R-:W-:Y:S01]  /*24f0*/  SHF.R.S64 R96, R2, 0x1d, R3 ;  /* 0x0000001d02607819 */ /* 0x000fe20000001003 */
[----:B0-----:R-:W-:-:S03]  /*2500*/  IADD.64 R6, R18, UR6 ;  /* 0x0000000612067c35 */ /* 0x001fc6000f8e0200 */
[----:B------:R-:W-:Y:S01]  /*2510*/  SHF.R.S32.HI R97, RZ, 0x1d, R3 ;  /* 0x0000001dff617819 */ /* 0x000fe20000011403 */
[----:B------:R-:W-:-:S03]  /*2520*/  IADD.64 R2, R18, UR4 ;  /* 0x0000000412027c35 */ /* 0x000fc6000f8e0200 */
[----:B------:R-:W-:Y:S02]  /*2530*/  SHF.R.S64 R92, R6, 0x1d, R7 ;  /* 0x0000001d065c7819 */ /* 0x000fe40000001007 */
[--C-:B------:R-:W-:Y:S02]  /*2540*/  SHF.R.S64 R94, R2, 0x1d, R3.reuse ;  /* 0x0000001d025e7819 */ /* 0x100fe40000001003 */
[----:B------:R-:W-:Y:S02]  /*2550*/  SHF.R.S32.HI R95, RZ, 0x1d, R3 ;  /* 0x0000001dff5f7819 */ /* 0x000fe40000011403 */
[----:B------:R-:W-:Y:S01]  /*2560*/  SHF.R.S32.HI R93, RZ, 0x1d, R7 ;  /* 0x0000001dff5d7819 */ /* 0x000fe20000011407 */
[----:B------:R-:W-:Y:S02]  /*2570*/  IADD.64 R96, R96, UR42 ;  /* 0x0000002a60607c35 */ /* 0x000fe4000f8e0200 */
[----:B------:R-:W-:Y:S02]  /*2580*/  IADD.64 R94, R94, UR42 ;  /* 0x0000002a5e5e7c35 */ /* 0x000fe4000f8e0200 */
[----:B------:R-:W-:-:S02]  /*2590*/  IADD.64 R92, R92, UR42 ;  /* 0x0000002a5c5c7c35 */ /* 0x000fc4000f8e0200 */
[----:B------:R-:W-:Y:S02]  /*25a0*/  IADD.64 R62, R62, UR48 ;  /* 0x000000303e3e7c35 */ /* 0x000fe4000f8e0200 */
[----:B------:R-:W5:Y:S04]  /*25b0*/  LDG.E.64 R12, desc[UR54][R96.64] ;  /* 0x00000036600c7981 */ /* 0x000f68000c1e1b00 */
[----:B------:R-:W3:Y:S04]  /*25c0*/  LDG.E.64 R70, desc[UR54][R94.64] ;  /* 0x000000365e467981 */ /* 0x000ee8000c1e1b00 */
[----:B------:R-:W3:Y:S01]  /*25d0*/  LDG.E.64 R72, desc[UR54][R92.64] ;  /* 0x000000365c487981 */ /* 0x000ee2000c1e1b00 */
[----:B------:R-:W-:-:S02]  /*25e0*/  UMOV.64 UR4, 0x2801800000000 ;  /* 0x1800000000047482 */ /* 0x000fc40008000280 */
[----:B------:R-:W-:-:S05]  /*25f0*/  IADD.64 R2, R18, UR4 ;  /* 0x0000000412027c35 */ /* 0x000fca000f8e0200 */
[--C-:B------:R-:W-:Y:S02]  /*2600*/  SHF.R.S64 R90, R2, 0x1d, R3.reuse ;  /* 0x0000001d025a7819 */ /* 0x100fe40000001003 */
[----:B------:R-:W-:-:S05]  /*2610*/  SHF.R.S32.HI R91, RZ, 0x1d, R3 ;  /* 0x0000001dff5b7819 */ /* 0x000fca0000011403 */
[----:B------:R-:W-:Y:S02]  /*2620*/  IADD.64 R90, R90, UR42 ;  /* 0x0000002a5a5a7c35 */ /* 0x000fe4000f8e0200 */
[----:B--2---:R0:W3:Y:S02]  /*2630*/  DMUL R78, R10, R4 ;  /* 0x000000040a4e7228 */ /* 0x0040e40000000000 */
[----:B0-----:R-:W-:-:S05]  /*2640*/  IADD.64 R10, R18, UR8 ;  /* 0x00000008120a7c35 */ /* 0x001fca000f8e0200 */
[--C-:B------:R-:W-:Y:S02]  /*2650*/  SHF.R.S64 R6, R10, 0x1d, R11.reuse ;  /* 0x0000001d0a067819 */ /* 0x100fe4000000100b */
[----:B------:R-:W-:Y:S02]  /*2660*/  SHF.R.S32.HI R7, RZ, 0x1d, R11 ;  /* 0x0000001dff077819 */ /* 0x000fe4000001140b */
[----:B------:R-:W2:Y:S03]  /*2670*/  LDG.E.64 R10, desc[UR54][R62.64] ;  /* 0x000000363e0a7981 */ /* 0x000ea6000c1e1b00 */
[----:B------:R-:W-:-:S15]  /*2680*/  IADD.64 R6, R6, UR42 ;  /* 0x0000002a06067c35 */ /* 0x000fde000f8e0200 */
[----:B------:R-:W-:-:S05]  /*2690*/  NOP ;  /* 0x0000000000007918 */ /* 0x000fca0000000000 */
[----:B------:R-:W-:-:S15]  /*26a0*/  NOP ;  /* 0x0000000000007918 */ /* 0x000fde0000000000 */
[----:B------:R-:W-:-:S15]  /*26b0*/  NOP ;  /* 0x0000000000007918 */ /* 0x000fde0000000000 */
[----:B---3--:R-:W0:Y:S02]  /*26c0*/  DFMA R14, R48, -R78, R14 ;  /* 0x8000004e300e722b */ /* 0x008e24000000000e */
[----:B0-----:R0:W-:Y:S04]  /*26d0*/  STG.E.64 desc[UR54][R98.64], R14 ;  /* 0x0000000e62007986 */ /* 0x0011e8000c101b36 */
[----:B------:R-:W3:Y:S04]  /*26e0*/  LDG.E.64 R6, desc[UR54][R6.64] ;  /* 0x0000003606067981 */ /* 0x000ee8000c1e1b00 */
[----:B------:R-:W2:Y:S01]  /*26f0*/  LDG.E.64 R2, desc[UR54][R90.64] ;  /* 0x000000365a027981 */ /* 0x000ea2000c1e1b00 */
[----:B------:R-:W-:Y:S01]  /*2700*/  UMOV.64 UR4, 0x2062c00000000 ;  /* 0x2c00000000047482 */ /* 0x000fe20008000206 */
[----:B------:R-:W-:Y:S01]  /*2710*/  UMOV.64 UR6, 0x224a700000000 ;  /* 0xa700000000067482 */ /* 0x000fe20008000224 */
[----:B------:R-:W-:-:S02]  /*2720*/  UMOV.64 UR8, 0x2432200000000 ;  /* 0x2200000000087482 */ /* 0x000fc40008000243 */
[----:B0-----:R-:W-:Y:S02]  /*2730*/  IADD.64 R14, R18, UR8 ;  /* 0x00000008120e7c35 */ /* 0x001fe4000f8e0200 */
[----:B------:R-:W-:-:S03]  /*2740*/  UMOV.64 UR8, 0x2db8900000000 ;  /* 0x8900000000087482 */ /* 0x000fc600080002db */
[--C-:B------:R-:W-:Y:S02]  /*2750*/  SHF.R.S64 R28, R14, 0x1d, R15.reuse ;  /* 0x0000001d0e1c7819 */ /* 0x100fe4000000100f */
[----:B------:R-:W-:Y:S01]  /*2760*/  SHF.R.S32.HI R29, RZ, 0x1d, R15 ;  /* 0x0000001dff1d7819 */ /* 0x000fe2000001140f */
[----:B------:R-:W-:-:S04]  /*2770*/  IADD.64 R64, R64, UR48 ;  /* 0x0000003040407c35 */ /* 0x000fc8000f8e0200 */
[----:B------:R-:W-:Y:S02]  /*2780*/  IADD.64 R28, R28, UR42 ;  /* 0x0000002a1c1c7c35 */ /* 0x000fe4000f8e0200 */
[----:B------:R-:W-:Y:S02]  /*2790*/  IADD.64 R66, R66, UR48 ;  /* 0x0000003042427c35 */ /* 0x000fe4000f8e0200 */
[----:B------:R-:W2:Y:S04]  /*27a0*/  LDG.E.64 R14, desc[UR54][R64.64] ;  /* 0x00000036400e7981 */ /* 0x000ea8000c1e1b00 */
[----:B------:R-:W2:-:S15]  /*27b0*/  LDG.E.64 R76, desc[UR54][R28.64] ;  /* 0x000000361c4c7981 */ /* 0x000e9e000c1e1b00 */
[----:B------:R-:W-:-:S14]  /*27c0*/  NOP ;  /* 0x0000000000007918 */ /* 0x000fdc0000000000 */
[----:B---3--:R0:W2:Y:S02]  /*27d0*/  DMUL R86, R6, R4 ;  /* 0x0000000406567228 */ /* 0x0080a40000000000 */
[C---:B0-----:R-:W-:Y:S02]  /*27e0*/  IADD.64 R4, R18.reuse, UR4 ;  /* 0x0000000412047c35 */ /* 0x041fe4000f8e0200 */
[----:B------:R-:W-:Y:S02]  /*27f0*/  IADD.64 R6, R18, UR6 ;  /* 0x0000000612067c35 */ /* 0x000fe4000f8e0200 */
[----:B------:R-:W-:Y:S01]  /*2800*/  UMOV.64 UR4, 0x29e9300000000 ;  /* 0x9300000000047482 */ /* 0x000fe2000800029e */
[----:B------:R-:W-:Y:S01]  /*2810*/  UMOV.64 UR6, 0x2bd0e00000000 ;  /* 0x0e00000000067482 */ /* 0x000fe200080002bd */
[--C-:B------:R-:W-:Y:S02]  /*2820*/  SHF.R.S64 R88, R4, 0x1d, R5.reuse ;  /* 0x0000001d04587819 */ /* 0x100fe40000001005 */
[----:B------:R-:W-:Y:S01]  /*2830*/  SHF.R.S32.HI R89, RZ, 0x1d, R5 ;  /* 0x0000001dff597819 */ /* 0x000fe20000011405 */
[----:B------:R-:W-:-:S03]  /*2840*/  IADD.64 R4, R18, UR4 ;  /* 0x0000000412047c35 */ /* 0x000fc6000f8e0200 */
[--C-:B------:R-:W-:Y:S02]  /*2850*/  SHF.R.S64 R30, R6, 0x1d, R7.reuse ;  /* 0x0000001d061e7819 */ /* 0x100fe40000001007 */
[----:B------:R-:W-:Y:S01]  /*2860*/  SHF.R.S32.HI R31, RZ, 0x1d, R7 ;  /* 0x0000001dff1f7819 */ /* 0x000fe20000011407 */
[C---:B------:R-:W-:Y:S02]  /*2870*/  IADD.64 R6, R18.reuse, UR6 ;  /* 0x0000000612067c35 */ /* 0x040fe4000f8e0200 */
[----:B------:R-:W-:-:S03]  /*2880*/  IADD.64 R18, R18, UR8 ;  /* 0x0000000812127c35 */ /* 0x000fc6000f8e0200 */
[--C-:B------:R-:W-:Y:S02]  /*2890*/  SHF.R.S64 R22, R4, 0x1d, R5.reuse ;  /* 0x0000001d04167819 */ /* 0x100fe40000001005 */
[----:B------:R-:W-:Y:S02]  /*28a0*/  SHF.R.S32.HI R23, RZ, 0x1d, R5 ;  /* 0x0000001dff177819 */ /* 0x000fe40000011405 */
[--C-:B------:R-:W-:Y:S02]  /*28b0*/  SHF.R.S64 R26, R6, 0x1d, R7.reuse ;  /* 0x0000001d061a7819 */ /* 0x100fe40000001007 */
[----:B------:R-:W-:Y:S02]  /*28c0*/  SHF.R.S32.HI R27, RZ, 0x1d, R7 ;  /* 0x0000001dff1b7819 */ /* 0x000fe40000011407 */
[--C-:B------:R-:W-:Y:S02]  /*28d0*/  SHF.R.S64 R24, R18, 0x1d, R19.reuse ;  /* 0x0000001d12187819 */ /* 0x100fe40000001013 */
[----:B------:R-:W-:Y:S01]  /*28e0*/  SHF.R.S32.HI R25, RZ, 0x1d, R19 ;  /* 0x0000001dff197819 */ /* 0x000fe20000011413 */
[----:B------:R-:W-:-:S02]  /*28f0*/  IADD.64 R88, R88, UR42 ;  /* 0x0000002a58587c35 */ /* 0x000fc4000f8e0200 */
[----:B------:R-:W-:Y:S02]  /*2900*/  IADD.64 R30, R30, UR42 ;  /* 0x0000002a1e1e7c35 */ /* 0x000fe4000f8e0200 */
[----:B------:R-:W-:Y:S02]  /*2910*/  IADD.64 R22, R22, UR42 ;  /* 0x0000002a16167c35 */ /* 0x000fe4000f8e0200 */
[----:B------:R-:W-:Y:S02]  /*2920*/  IADD.64 R26, R26, UR42 ;  /* 0x0000002a1a1a7c35 */ /* 0x000fe4000f8e0200 */
[----:B------:R-:W-:Y:S02]  /*2930*/  IADD.64 R24, R24, UR42 ;  /* 0x0000002a18187c35 */ /* 0x000fe4000f8e0200 */
[----:B------:R-:W3:Y:S04]  /*2940*/  LDG.E.64 R102, desc[UR54][R88.64] ;  /* 0x0000003658667981 */ /* 0x000ee8000c1e1b00 */
[----:B------:R-:W3:-:S15]  /*2950*/  LDG.E.64 R74, desc[UR54][R30.64] ;  /* 0x000000361e4a7981 */ /* 0x000ede000c1e1b00 */
[----:B------:R-:W-:Y:S02]  /*2960*/  NOP ;  /* 0x0000000000007918 */ /* 0x000fe40000000000 */
[----:B--2---:R-:W0:Y:S02]  /*2970*/  DFMA R4, R48, -R86, R2 ;  /* 0x800000563004722b */ /* 0x004e240000000002 */
[----:B0-----:R0:W-:Y:S04]  /*2980*/  STG.E.64 desc[UR54][R90.64], R4 ;  /* 0x000000045a007986 */ /* 0x0011e8000c101b36 */
[----:B------:R-:W2:Y:S04]  /*2990*/  LDG.E.64 R80, desc[UR54][R22.64] ;  /* 0x0000003616507981 */ /* 0x000ea8000c1e1b00 */
[----:B------:R-:W2:Y:S04]  /*29a0*/  LDG.E.64 R82, desc[UR54][R26.64] ;  /* 0x000000361a527981 */ /* 0x000ea8000c1e1b00 */
[----:B------:R-:W2:Y:S04]  /*29b0*/  LDG.E.64 R84, desc[UR54][R24.64] ;  /* 0x0000003618547981 */ /* 0x000ea8000c1e1b00 */
[----:B------:R-:W2:Y:S01]  /*29c0*/  LDG.E.64 R2, desc[UR54][R66.64] ;  /* 0x0000003642027981 */ /* 0x000ea2000c1e1b00 */
[----:B------:R-:W1:Y:S01]  /*29d0*/  MUFU.RCP64H R7, R17 ;  /* 0x0000001100077308 */ /* 0x000e620000001800 */
[----:B------:R-:W-:-:S05]  /*29e0*/  IADD3 R6, PT, PT, R17, 0x300402, RZ ;  /* 0x0030040211067810 */ /* 0x000fca0007ffe0ff */
[----:B------:R-:W-:Y:S01]  /*29f0*/  FSETP.GEU.AND P0, PT, |R6|, 5.8789094863358348022e-39, PT ;  /* 0x004004020600780b */ /* 0x000fe20003f0e200 */
[----:B------:R-:W-:-:S15]  /*2a00*/  BSSY.RECONVERGENT B6, `(.L_x_392) ;  /* 0x0000061000067945 */ /* 0x000fde0003800200 */
[----:B------:R-:W-:-:S08]  /*2a10*/  NOP ;  /* 0x0000000000007918 */ /* 0x000fd00000000000 */
[----:B------:R-:W-:-:S15]  /*2a20*/  NOP ;  /* 0x0000000000007918 */ /* 0x000fde0000000000 */
[----:B-1----:R-:W1:-:S15]  /*2a30*/  DFMA R18, -R16, R6, 1 ;  /* 0x3ff000001012742b */ /* 0x002e5e0000000106 */
        /* <DEDUP_REMOVED lines=19> */
[----:B0-----:R0:W1:-:S15]  /*2b70*/  DFMA R4, R18, R4, R18 ;  /* 0x000000041204722b */ /* 0x00105e0000000012 */
[----:B------:R-:W-:-:S04]  /*2b80*/  NOP ;  /* 0x0000000000007918 */ /* 0x000fc80000000000 */
[----:B------:R-:W-:-:S15]  /*2b90*/  NOP ;  /* 0x0000000000007918 */ /* 0x000fde0000000000 */
[----:B------:R-:W-:-:S15]  /*2ba0*/  NOP ;  /* 0x0000000000007918 */ /* 0x000fde0000000000 */
[----:B------:R-:W-:-:S15]  /*2bb0*/  NOP ;  /* 0x0000000000007918 */ /* 0x000fde0000000000 */
[----:B-----5:R0:W0:-:S15]  /*2bc0*/  DFMA R18, -R46, R100, R12 ;  /* 0x000000642e12722b */ /* 0x02001e000000010c */
[----:B------:R-:W-:-:S04]  /*2bd0*/  NOP ;  /* 0x0000000000007918 */ /* 0x000fc80000000000 */
[----:B------:R-:W-:-:S15]  /*2be0*/  NOP ;  /* 0x0000000000007918 */ /* 0x000fde0000000000 */
[----:B------:R-:W-:-:S15]  /*2bf0*/  NOP ;  /* 0x0000000000007918 */ /* 0x000fde0000000000 */
[----:B------:R-:W-:-:S15]  /*2c00*/  NOP ;  /* 0x0000000000007918 */ /* 0x000fde0000000000 */
[----:B------:R0:W0:-:S15]  /*2c10*/  DFMA R70, -R42, R100, R70 ;  /* 0x000000642a46722b */ /* 0x00001e0000000146 */
        /* <DEDUP_REMOVED lines=9> */
[----:B---3--:R3:W0:-:S15]  /*2cb0*/  DFMA R102, -R46, R78, R102 ;  /* 0x0000004e2e66722b */ /* 0x00861e0000000166 */
        /* <DEDUP_REMOVED lines=14> */
[----:B--2---:R3:W2:-:S15]  /*2da0*/  DFMA R80, -R46, R86, R80 ;  /* 0x000000562e50722b */ /* 0x00469e0000000150 */
        /* <DEDUP_REMOVED lines=14> */
[----:B----4-:R3:W4:-:S15]  /*2e90*/  DFMA R68, R68, -R32, R8 ;  /* 0x800000204444722b */ /* 0x01071e0000000008 */
        /* <DEDUP_REMOVED lines=14> */
[----:B------:R3:W0:Y:S02]  /*2f80*/  DFMA R86, -R32, R86, R2 ;  /* 0x000000562056722b */ /* 0x0006240000000102 */
[----:B01234-:R-:W-:Y:S05]  /*2f90*/  @P0 BRA `(.L_x_48) ;  /* 0x00000000001c0947 */ /* 0x01ffea0003800000 */
[----:B------:R-:W-:Y:S01]  /*2fa0*/  LOP3.LUT R6, R17, 0x7fffffff, RZ, 0xc0, !PT ;  /* 0x7fffffff11067812 */ /* 0x000fe200078ec0ff */
[----:B------:R-:W-:Y:S01]  /*2fb0*/  MOV R4, R16 ;  /* 0x0000001000047202 */ /* 0x000fe20000000f00 */
[----:B------:R-:W-:Y:S01]  /*2fc0*/  MOV R5, R17 ;  /* 0x0000001100057202 */ /* 0x000fe20000000f00 */
[----:B------:R-:W-:Y:S01]  /*2fd0*/  MOV R20, 32@lo((nvkernel__Z4butsiiiiiiid_F1L323_8 + .L_x_48@srel)) ;  /* 0x0000000000147802 */ /* 0x000fe20000000f00 */
[----:B------:R-:W-:Y:S01]  /*2fe0*/  IADD3 R6, PT, PT, R6, -0x100000, RZ ;  /* 0xfff0000006067810 */ /* 0x000fe20007ffe0ff */
[----:B------:R-:W-:-:S07]  /*2ff0*/  MOV R21, 32@hi((nvkernel__Z4butsiiiiiiid_F1L323_8 + .L_x_48@srel)) ;  /* 0x0000000000157802 */ /* 0x000fce0000000f00 */
[----:B------:R-:W-:Y:S05]  /*3000*/  CALL.ABS.NOINC `(__cuda_sm20_dblrcp_rn_slowpath_v3) ;  /* 0x0000000000007943 */ /* 0x000fea0003c00000 */
.L_x_48:
[----:B------:R-:W-:Y:S05]  /*3010*/  BSYNC.RECONVERGENT B6 ;  /* 0x0000000000067941 */ /* 0x000fea0003800200 */
.L_x_392:
[----:B------:R-:W2:Y:S02]  /*3020*/  LDG.E.64 R104, desc[UR54][R104.64] ;  /* 0x0000003668687981 */ /* 0x000ea4000c1e1b00 */
[----:B--2---:R-:W0:-:S15]  /*3030*/  DMUL R2, R104, R4 ;  /* 0x0000000468027228 */ /* 0x004e1e0000000000 */
[----:B------:R-:W-:-:S04]  /*3040*/  NOP ;  /* 0x0000000000007918 */ /* 0x000fc80000000000 */
[----:B------:R-:W-:-:S15]  /*3050*/  NOP ;  /* 0x0000000000007918 */ /* 0x000fde0000000000 */
[----:B------:R-:W-:-:S15]  /*3060*/  NOP ;  /* 0x0000000000007918 */ /* 0x000fde0000000000 */
[----:B------:R-:W-:-:S15]  /*3070*/  NOP ;  /* 0x0000000000007918 */ /* 0x000fde0000000000 */
[----:B0-----:R-:W0:Y:S02]  /*3080*/  DFMA R18, -R44, R2, R18 ;  /* 0x000000022c12722b */ /* 0x001e240000000112 */
[----:B0-----:R-:W-:-:S15]  /*3090*/  STG.E.64 desc[UR54][R96.64], R18 ;  /* 0x0000001260007986 */ /* 0x001fde000c101b36 */
[----:B------:R-:W-:Y:S02]  /*30a0*/  NOP ;  /* 0x0000000000007918 */ /* 0x000fe40000000000 */
[----:B------:R-:W-:-:S15]  /*30b0*/  NOP ;  /* 0x0000000000007918 */ /* 0x000fde0000000000 */
[----:B------:R-:W-:-:S15]  /*30c0*/  NOP ;  /* 0x0000000000007918 */ /* 0x000fde0000000000 */
[----:B------:R-:W-:-:S15]  /*30d0*/  NOP ;  /* 0x0000000000007918 */ /* 0x000fde0000000000 */
[----:B------:R-:W0:Y:S02]  /*30e0*/  DFMA R70, -R40, R2, R70 ;  /* 0x000000022846722b */ /* 0x000e240000000146 */
[----:B0-----:R-:W-:-:S15]  /*30f0*/  STG.E.64 desc[UR54][R94.64], R70 ;  /* 0x000000465e007986 */ /* 0x001fde000c101b36 */
[----:B------:R-:W-:Y:S02]  /*3100*/  NOP ;  /* 0x0000000000007918 */ /* 0x000fe40000000000 */
[----:B------:R-:W-:-:S15]  /*3110*/  NOP ;  /* 0x0000000000007918 */ /* 0x000fde0000000000 */
[----:B------:R-:W-:-:S15]  /*3120*/  NOP ;  /* 0x0000000000007918 */ /* 0x000fde0000000000 */
[----:B------:R-:W-:-:S15]  /*3130*/  NOP ;  /* 0x0000000000007918 */ /* 0x000fde0000000000 */
[----:B------:R-:W0:Y:S02]  /*3140*/  DFMA R72, -R36, R2, R72 ;  /* 0x000000022448722b */ /* 0x000e240000000148 */
[----:B0-----:R0:W-:Y:S04]  /*3150*/  STG.E.64 desc[UR54][R92.64], R72 ;  /* 0x000000485c007986 */ /* 0x0011e8000c101b36 */
[----:B------:R-:W2:-:S15]  /*3160*/  LDG.E.64 R98, desc[UR54][R98.64] ;  /* 0x0000003662627981 */ /* 0x000e9e000c1e1b00 */
[----:B------:R-:W-:-:S13]  /*3170*/  NOP ;  /* 0x0000000000007918 */ /* 0x000fda0000000000 */
[----:B------:R-:W-:-:S15]  /*3180*/  NOP ;  /* 0x0000000000007918 */ /* 0x000fde0000000000 */
[----:B------:R-:W-:-:S15]  /*3190*/  NOP ;  /* 0x0000000000007918 */ /* 0x000fde0000000000 */
[----:B--2---:R-:W1:-:S15]  /*31a0*/  DMUL R6, R98, R4 ;  /* 0x0000000462067228 */ /* 0x004e5e0000000000 */
[----:B------:R-:W-:-:S04]  /*31b0*/  NOP ;  /* 0x0000000000007918 */ /* 0x000fc80000000000 */
[----:B------:R-:W-:-:S15]  /*31c0*/  NOP ;  /* 0x0000000000007918 */ /* 0x000fde0000000000 */
[----:B------:R-:W-:-:S15]  /*31d0*/  NOP ;  /* 0x0000000000007918 */ /* 0x000fde0000000000 */
[----:B------:R-:W-:-:S15]  /*31e0*/  NOP ;  /* 0x0000000000007918 */ /* 0x000fde0000000000 */
[----:B-1----:R-:W1:Y:S02]  /*31f0*/  DFMA R102, -R44, R6, R102 ;  /* 0x000000062c66722b */ /* 0x002e640000000166 */
[----:B-1----:R1:W-:Y:S04]  /*3200*/  STG.E.64 desc[UR54][R88.64], R102 ;  /* 0x0000006658007986 */ /* 0x0023e8000c101b36 */
[----:B------:R-:W2:Y:S01]  /*3210*/  LDG.E.64 R90, desc[UR54][R90.64] ;  /* 0x000000365a5a7981 */ /* 0x000ea2000c1e1b00 */
[----:B------:R-:W3:Y:S01]  /*3220*/  MUFU.RCP64H R9, R19 ;  /* 0x0000001300097308 */ /* 0x000ee20000001800 */
[----:B------:R-:W-:Y:S01]  /*3230*/  IADD3 R8, PT, PT, R19, 0x300402, RZ ;  /* 0x0030040213087810 */ /* 0x000fe20007ffe0ff */
[----:B------:R-:W-:Y:S04]  /*3240*/  BSSY.RECONVERGENT B6, `(.L_x_393) ;  /* 0x0000052000067945 */ /* 0x000fe80003800200 */
[----:B------:R-:W-:-:S15]  /*3250*/  FSETP.GEU.AND P0, PT, |R8|, 5.8789094863358348022e-39, PT ;  /* 0x004004020800780b */ /* 0x000fde0003f0e200 */
[----:B------:R-:W-:-:S06]  /*3260*/  NOP ;  /* 0x0000000000007918 */ /* 0x000fcc0000000000 */
[----:B------:R-:W-:-:S15]  /*3270*/  NOP ;  /* 0x0000000000007918 */ /* 0x000fde0000000000 */
[----:B------:R-:W-:-:S15]  /*3280*/  NOP ;  /* 0x0000000000007918 */ /* 0x000fde0000000000 */
[----:B------:R-:W-:-:S15]  /*3290*/  DFMA R100, -R68, R2, R100 ;  /* 0x000000024464722b */ /* 0x000fde0000000164 */
[----:B------:R-:W-:-:S04]  /*32a0*/  NOP ;  /* 0x0000000000007918 */ /* 0x000fc80000000000 */
[----:B------:R-:W-:-:S15]  /*32b0*/  NOP ;  /* 0x0000000000007918 */ /* 0x000fde0000000000 */
[----:B------:R-:W-:-:S15]  /*32c0*/  NOP ;  /* 0x0000000000007918 */ /* 0x000fde0000000000 */
[----:B------:R-:W-:-:S15]  /*32d0*/  NOP ;  /* 0x0000000000007918 */ /* 0x000fde0000000000 */
[----:B---3--:R-:W3:-:S15]  /*32e0*/  DFMA R2, -R18, R8, 1 ;  /* 0x3ff000001202742b */ /* 0x008ede0000000108 */
[----:B------:R-:W-:-:S04]  /*32f0*/  NOP ;  /* 0x0000000000007918 */ /* 0x000fc80000000000 */
        /* <DEDUP_REMOVED lines=18> */
[----:B--2---:R-:W2:Y:S02]  /*3420*/  DFMA R80, -R44, R90, R80 ;  /* 0x0000005a2c50722b */ /* 0x004ea40000000150 */
[----:B--2---:R1:W-:-:S15]  /*3430*/  STG.E.64 desc[UR54][R22.64], R80 ;  /* 0x0000005016007986 */ /* 0x0043de000c101b36 */
[----:B------:R-:W-:Y:S02]  /*3440*/  NOP ;  /* 0x0000000000007918 */ /* 0x000fe40000000000 */
        /* <DEDUP_REMOVED lines=8> */
[----:B------:R-:W0:-:S15]  /*34d0*/  DFMA R10, -R18, R2, 1 ;  /* 0x3ff00000120a742b */ /* 0x000e1e0000000102 */
[----:B------:R-:W-:-:S04]  /*34e0*/  NOP ;  /* 0x0000000000007918 */ /* 0x000fc80000000000 */
[----:B------:R-:W-:-:S15]  /*34f0*/  NOP ;  /* 0x0000000000007918 */ /* 0x000fde0000000000 */
[----:B------:R-:W-:-:S15]  /*3500*/  NOP ;  /* 0x0000000000007918 */ /* 0x000fde0000000000 */
[----:B------:R-:W-:-:S15]  /*3510*/  NOP ;  /* 0x0000000000007918 */ /* 0x000fde0000000000 */
[----:B------:R1:W2:-:S15]  /*3520*/  DFMA R74, -R36, R6, R76 ;  /* 0x00000006244a722b */ /* 0x00029e000000014c */
[----:B------:R-:W-:-:S04]  /*3530*/  NOP ;  /* 0x0000000000007918 */ /* 0x000fc80000000000 */
[----:B------:R-:W-:-:S15]  /*3540*/  NOP ;  /* 0x0000000000007918 */ /* 0x000fde0000000000 */
[----:B------:R-:W-:-:S15]  /*3550*/  NOP ;  /* 0x0000000000007918 */ /* 0x000fde0000000000 */
[----:B------:R-:W-:-:S15]  /*3560*/  NOP ;  /* 0x0000000000007918 */ /* 0x000fde0000000000 */
[----:B0-----:R1:W0:-:S15]  /*3570*/  DFMA R2, R2, R10, R2 ;  /* 0x0000000a0202722b */ /* 0x00121e0000000002 */
[----:B------:R-:W-:-:S04]  /*3580*/  NOP ;  /* 0x0000000000007918 */ /* 0x000fc80000000000 */
[----:B------:R-:W-:-:S15]  /*3590*/  NOP ;  /* 0x0000000000007918 */ /* 0x000fde0000000000 */
[----:B------:R-:W-:-:S15]  /*35a0*/  NOP ;  /* 0x0000000000007918 */ /* 0x000fde0000000000 */
[----:B------:R-:W-:-:S15]  /*35b0*/  NOP ;  /* 0x0000000000007918 */ /* 0x000fde0000000000 */
[----:B------:R1:W3:-:S15]  /*35c0*/  DFMA R76, -R68, R6, R78 ;  /* 0x00000006444c722b */ /* 0x0002de000000014e */
[----:B------:R-:W-:-:S04]  /*35d0*/  NOP ;  /* 0x0000000000007918 */ /* 0x000fc80000000000 */
[----:B------:R-:W-:-:S15]  /*35e0*/  NOP ;  /* 0x0000000000007918 */ /* 0x000fde0000000000 */
[----:B------:R-:W-:-:S15]  /*35f0*/  NOP ;  /* 0x0000000000007918 */ /* 0x000fde0000000000 */
[----:B------:R-:W-:-:S15]  /*3600*/  NOP ;  /* 0x0000000000007918 */ /* 0x000fde0000000000 */
[----:B------:R1:W4:-:S15]  /*3610*/  DFMA R82, -R40, R90, R82 ;  /* 0x0000005a2852722b */ /* 0x00031e0000000152 */
        /* <DEDUP_REMOVED lines=18> */
.L_x_49:
[----:B------:R-:W-:Y:S01]  /*3740*/  MOV R2, R4 ;  /* 0x0000000400027202 */ /* 0x000fe20000000f00 */
[----:B------:R-:W-:-:S07]  /*3750*/  MOV R3, R5 ;  /* 0x0000000500037202 */ /* 0x000fce0000000f00 */
.L_x_394:
[----:B------:R-:W-:Y:S05]  /*3760*/  BSYNC.RECONVERGENT B6 ;  /* 0x0000000000067941 */ /* 0x000fea0003800200 */
.L_x_393:
[----:B------:R-:W0:Y:S01]  /*3770*/  DMUL R102, R102, R2 ;  /* 0x0000000266667228 */ /* 0x000e220000000000 */
[----:B------:R-:W-:-:S15]  /*3780*/  BSSY.RECONVERGENT B6, `(.L_x_395) ;  /* 0x0000049000067945 */ /* 0x000fde0003800200 */
        /* <DEDUP_REMOVED lines=9> */
[----:B0-----:R-:W0:Y:S02]  /*3820*/  DFMA R22, -R70, R102, R92 ;  /* 0x000000664616722b */ /* 0x001e24000000015c */
[----:B0-----:R0:W-:-:S15]  /*3830*/  STG.E.64 desc[UR54][R30.64], R22 ;  /* 0x000000161e007986 */ /* 0x0011de000c101b36 */
[----:B------:R-:W-:Y:S02]  /*3840*/  NOP ;  /* 0x0000000000007918 */ /* 0x000fe40000000000 */
[----:B------:R-:W-:-:S15]  /*3850*/  NOP ;  /* 0x0000000000007918 */ /* 0x000fde0000000000 */
[----:B------:R-:W-:-:S15]  /*3860*/  NOP ;  /* 0x0000000000007918 */ /* 0x000fde0000000000 */
[----:B------:R-:W-:-:S15]  /*3870*/  NOP ;  /* 0x0000000000007918 */ /* 0x000fde0000000000 */
[----:B------:R-:W-:-:S15]  /*3880*/  DFMA R82, -R70, R2, R82 ;  /* 0x000000024652722b */ /* 0x000fde0000000152 */
[----:B------:R-:W-:-:S04]  /*3890*/  NOP ;  /* 0x0000000000007918 */ /* 0x000fc80000000000 */
        /* <DEDUP_REMOVED lines=8> */
[----:B------:R1:W-:Y:S02]  /*3920*/  DFMA R86, -R100, R2, R86 ;  /* 0x000000026456722b */ /* 0x0003e40000000156 */
[----:B-1----:R-:W1:Y:S01]  /*3930*/  MUFU.RCP64H R3, R23 ;  /* 0x0000001700037308 */ /* 0x002e620000001800 */
[----:B------:R-:W-:-:S05]  /*3940*/  IADD3 R2, PT, PT, R23, 0x300402, RZ ;  /* 0x0030040217027810 */ /* 0x000fca0007ffe0ff */
[----:B------:R-:W-:-:S15]  /*3950*/  FSETP.GEU.AND P0, PT, |R2|, 5.8789094863358348022e-39, PT ;  /* 0x004004020200780b */ /* 0x000fde0003f0e200 */
[----:B------:R-:W-:-:S11]  /*3960*/  NOP ;  /* 0x0000000000007918 */ /* 0x000fd60000000000 */
[----:B------:R-:W-:-:S15]  /*3970*/  NOP ;  /* 0x0000000000007918 */ /* 0x000fde0000000000 */
[----:B------:R-:W-:-:S15]  /*3980*/  NOP ;  /* 0x0000000000007918 */ /* 0x000fde0000000000 */
[----:B------:R-:W2:Y:S02]  /*3990*/  DFMA R78, -R72, R102, R74 ;  /* 0x00000066484e722b */ /* 0x000ea4000000014a */
[----:B--2---:R0:W-:Y:S04]  /*39a0*/  STG.E.64 desc[UR54][R28.64], R78 ;  /* 0x0000004e1c007986 */ /* 0x0041e8000c101b36 */
[----:B------:R0:W-:-:S15]  /*39b0*/  STG.E.64 desc[UR54][R26.64], R82 ;  /* 0x000000521a007986 */ /* 0x0001de000c101b36 */
[----:B------:R-:W-:-:S13]  /*39c0*/  NOP ;  /* 0x0000000000007918 */ /* 0x000fda0000000000 */
[----:B------:R-:W-:-:S15]  /*39d0*/  NOP ;  /* 0x0000000000007918 */ /* 0x000fde0000000000 */
        /* <DEDUP_REMOVED lines=16> */
[----:B-1----:R-:W1:-:S15]  /*3ae0*/  DFMA R6, -R22, R4, 1 ;  /* 0x3ff000001606742b */ /* 0x002e5e0000000104 */
        /* <DEDUP_REMOVED lines=9> */
[----:B-1----:R0:W1:Y:S02]  /*3b80*/  DFMA R4, R4, R6, R4 ;  /* 0x000000060404722b */ /* 0x0020640000000004 */
[----:B012---:R-:W-:Y:S05]  /*3b90*/  @P0 BRA `(.L_x_50) ;  /* 0x00000000001c0947 */ /* 0x007fea0003800000 */
[----:B------:R-:W-:Y:S01]  /*3ba0*/  LOP3.LUT R6, R23, 0x7fffffff, RZ, 0xc0, !PT ;  /* 0x7fffffff17067812 */ /* 0x000fe200078ec0ff */
[----:B------:R-:W-:Y:S01]  /*3bb0*/  MOV R4, R22 ;  /* 0x0000001600047202 */ /* 0x000fe20000000f00 */
[----:B------:R-:W-:Y:S01]  /*3bc0*/  MOV R5, R23 ;  /* 0x0000001700057202 */ /* 0x000fe20000000f00 */
[----:B------:R-:W-:Y:S01]  /*3bd0*/  MOV R20, 32@lo((nvkernel__Z4butsiiiiiiid_F1L323_8 + .L_x_50@srel)) ;  /* 0x0000000000147802 */ /* 0x000fe20000000f00 */
[----:B------:R-:W-:Y:S01]  /*3be0*/  IADD3 R6, PT, PT, R6, -0x100000, RZ ;  /* 0xfff0000006067810 */ /* 0x000fe20007ffe0ff */
[----:B------:R-:W-:-:S07]  /*3bf0*/  MOV R21, 32@hi((nvkernel__Z4butsiiiiiiid_F1L323_8 + .L_x_50@srel)) ;  /* 0x0000000000157802 */ /* 0x000fce0000000f00 */
[----:B------:R-:W-:Y:S05]  /*3c00*/  CALL.ABS.NOINC `(__cuda_sm20_dblrcp_rn_slowpath_v3) ;  /* 0x0000000000007943 */ /* 0x000fea0003c00000 */
.L_x_50:
[----:B------:R-:W-:Y:S05]  /*3c10*/  BSYNC.RECONVERGENT B6 ;  /* 0x0000000000067941 */ /* 0x000fea0003800200 */
.L_x_395:
[----:B------:R-:W0:Y:S01]  /*3c20*/  DMUL R4, R82, R4 ;  /* 0x0000000452047228 */ /* 0x000e220000000000 */
[----:B------:R-:W-:Y:S01]  /*3c30*/  MOV R2, 0x1 ;  /* 0x0000000100027802 */ /* 0x000fe20000000f00 */
[----:B------:R-:W-:-:S15]  /*3c40*/  BSSY.RECONVERGENT B6, `(.L_x_396) ;  /* 0x000003e000067945 */ /* 0x000fde0003800200 */
[----:B------:R-:W-:Y:S02]  /*3c50*/  NOP ;  /* 0x0000000000007918 */ /* 0x000fe40000000000 */
[----:B------:R-:W-:-:S15]  /*3c60*/  NOP ;  /* 0x0000000000007918 */ /* 0x000fde0000000000 */
[----:B------:R-:W-:-:S15]  /*3c70*/  NOP ;  /* 0x0000000000007918 */ /* 0x000fde0000000000 */
[----:B------:R-:W-:-:S15]  /*3c80*/  NOP ;  /* 0x0000000000007918 */ /* 0x000fde0000000000 */
[----:B0-----:R-:W0:Y:S02]  /*3c90*/  DFMA R6, -R78, R4, R84 ;  /* 0x000000044e06722b */ /* 0x001e240000000154 */
[----:B0-----:R-:W0:Y:S01]  /*3ca0*/  MUFU.RCP64H R3, R7 ;  /* 0x0000000700037308 */ /* 0x001e220000001800 */
[----:B------:R1:W-:-:S15]  /*3cb0*/  STG.E.64 desc[UR54][R24.64], R6 ;  /* 0x0000000618007986 */ /* 0x0003de000c101b36 */
[----:B------:R-:W-:Y:S01]  /*3cc0*/  NOP ;  /* 0x0000000000007918 */ /* 0x000fe20000000000 */
        /* <DEDUP_REMOVED lines=18> */
[----:B0-----:R-:W-:-:S15]  /*3df0*/  DFMA R2, -R6, R8, 1 ;  /* 0x3ff000000602742b */ /* 0x001fde0000000108 */
[----:B------:R-:W-:-:S04]  /*3e00*/  NOP ;  /* 0x0000000000007918 */ /* 0x000fc80000000000 */
[----:B------:R-:W-:-:S15]  /*3e10*/  NOP ;  /* 0x0000000000007918 */ /* 0x000fde0000000000 */
[----:B------:R-:W-:-:S15]  /*3e20*/  NOP ;  /* 0x0000000000007918 */ /* 0x000fde0000000000 */
[----:B------:R-:W-:-:S15]  /*3e30*/  NOP ;  /* 0x0000000000007918 */ /* 0x000fde0000000000 */
[----:B------:R-:W0:Y:S02]  /*3e40*/  DFMA R4, -R76, R4, R86 ;  /* 0x000000044c04722b */ /* 0x000e240000000156 */
[----:B0-----:R-:W-:-:S15]  /*3e50*/  FSETP.GEU.AND P1, PT, |R5|, 6.5827683646048100446e-37, PT ;  /* 0x036000000500780b */ /* 0x001fde0003f2e200 */
[----:B------:R-:W-:Y:S02]  /*3e60*/  NOP ;  /* 0x0000000000007918 */ /* 0x000fe40000000000 */
[----:B------:R-:W-:-:S15]  /*3e70*/  NOP ;  /* 0x0000000000007918 */ /* 0x000fde0000000000 */
[----:B------:R-:W-:-:S15]  /*3e80*/  NOP ;  /* 0x0000000000007918 */ /* 0x000fde0000000000 */
[----:B------:R-:W-:-:S15]  /*3e90*/  NOP ;  /* 0x0000000000007918 */ /* 0x000fde0000000000 */
[----:B------:R-:W0:-:S15]  /*3ea0*/  DFMA R2, R8, R2, R8 ;  /* 0x000000020802722b */ /* 0x000e1e0000000008 */
        /* <DEDUP_REMOVED lines=9> */
[----:B0-----:R-:W0:-:S15]  /*3f40*/  DFMA R8, -R6, R74, R4 ;  /* 0x0000004a0608722b */ /* 0x001e1e0000000104 */
[----:B------:R-:W-:-:S04]  /*3f50*/  NOP ;  /* 0x0000000000007918 */ /* 0x000fc80000000000 */
[----:B------:R-:W-:-:S15]  /*3f60*/  NOP ;  /* 0x0000000000007918 */ /* 0x000fde0000000000 */
[----:B------:R-:W-:-:S15]  /*3f70*/  NOP ;  /* 0x0000000000007918 */ /* 0x000fde0000000000 */
[----:B------:R-:W-:-:S15]  /*3f80*/  NOP ;  /* 0x0000000000007918 */ /* 0x000fde0000000000 */
[----:B0-----:R-:W0:Y:S02]  /*3f90*/  DFMA R74, R2, R8, R74 ;  /* 0x00000008024a722b */ /* 0x001e24000000004a */
[----:B0-----:R-:W-:-:S05]  /*3fa0*/  FFMA R0, RZ, R7, R75 ;  /* 0x00000007ff007223 */ /* 0x001fca000000004b */
[----:B------:R-:W-:-:S13]  /*3fb0*/  FSETP.GT.AND P0, PT, |R0|, 1.469367938527859385e-39, PT ;  /* 0x001000000000780b */ /* 0x000fda0003f04200 */
[----:B-1----:R-:W-:Y:S05]  /*3fc0*/  @P0 BRA P1, `(.L_x_397) ;  /* 0x0000000000140947 */ /* 0x002fea0000800000 */
[----:B------:R-:W-:Y:S01]  /*3fd0*/  MOV R20, 32@lo((nvkernel__Z4butsiiiiiiid_F1L323_8 + .L_x_51@srel)) ;  /* 0x0000000000147802 */ /* 0x000fe20000000f00 */
[----:B------:R-:W-:-:S07]  /*3fe0*/  MOV R21, 32@hi((nvkernel__Z4butsiiiiiiid_F1L323_8 + .L_x_51@srel)) ;  /* 0x0000000000157802 */ /* 0x000fce0000000f00 */
[----:B------:R-:W-:Y:S05]  /*3ff0*/  CALL.ABS.NOINC `(__cuda_sm20_div_rn_f64_full) ;  /* 0x0000000000007943 */ /* 0x000fea0003c00000 */
.L_x_51:
[----:B------:R-:W-:Y:S01]  /*4000*/  MOV R74, R4 ;  /* 0x00000004004a7202 */ /* 0x000fe20000000f00 */
[----:B------:R-:W-:-:S07]  /*4010*/  MOV R75, R5 ;  /* 0x00000005004b7202 */ /* 0x000fce0000000f00 */
.L_x_397:
[----:B------:R-:W-:Y:S05]  /*4020*/  BSYNC.RECONVERGENT B6 ;  /* 0x0000000000067941 */ /* 0x000fea0003800200 */
.L_x_396:
[----:B------:R-:W0:Y:S01]  /*4030*/  MUFU.RCP64H R3, R23 ;  /* 0x0000001700037308 */ /* 0x000e220000001800 */
[----:B------:R-:W-:Y:S01]  /*4040*/  MOV R2, 0x1 ;  /* 0x0000000100027802 */ /* 0x000fe20000000f00 */
[----:B------:R-:W1:Y:S01]  /*4050*/  DFMA R4, R78, -R74, R76 ;  /* 0x8000004a4e04722b */ /* 0x000e62000000004c */
[----:B------:R2:W-:Y:S01]  /*4060*/  STG.E.64 desc[UR54][R66.64], R74 ;  /* 0x0000004a42007986 */ /* 0x0005e2000c101b36 */
[----:B-1----:R-:W-:Y:S01]  /*4070*/  FSETP.GEU.AND P1, PT, |R5|, 6.5827683646048100446e-37, PT ;  /* 0x036000000500780b */ /* 0x002fe20003f2e200 */
[----:B------:R-:W-:-:S15]  /*4080*/  BSSY.RECONVERGENT B6, `(.L_x_398) ;  /* 0x0000033000067945 */ /* 0x000fde0003800200 */
        /* <DEDUP_REMOVED lines=42> */
[----:B--2---:R-:W-:Y:S05]  /*4330*/  @P0 BRA P1, `(.L_x_399) ;  /* 0x00000000001c0947 */ /* 0x004fea0000800000 */
[----:B------:R-:W-:Y:S01]  /*4340*/  MOV R6, R22 ;  /* 0x0000001600067202 */ /* 0x000fe20000000f00 */
[----:B------:R-:W-:Y:S01]  /*4350*/  MOV R7, R23 ;  /* 0x0000001700077202 */ /* 0x000fe20000000f00 */
[----:B------:R-:W-:Y:S01]  /*4360*/  MOV R20, 32@lo((nvkernel__Z4butsiiiiiiid_F1L323_8 + .L_x_52@srel)) ;  /* 0x0000000000147802 */ /* 0x000fe20000000f00 */
[----:B------:R-:W-:-:S07]  /*4370*/  MOV R21, 32@hi((nvkernel__Z4butsiiiiiiid_F1L323_8 + .L_x_52@srel)) ;  /* 0x0000000000157802 */ /* 0x000fce0000000f00 */
[----:B------:R-:W-:Y:S05]  /*4380*/  CALL.ABS.NOINC `(__cuda_sm20_div_rn_f64_full) ;  /* 0x0000000000007943 */ /* 0x000fea0003c00000 */
.L_x_52:
[----:B------:R-:W-:Y:S01]  /*4390*/  MOV R76, R4 ;  /* 0x00000004004c7202 */ /* 0x000fe20000000f00 */
[----:B------:R-:W-:-:S07]  /*43a0*/  MOV R77, R5 ;  /* 0x00000005004d7202 */ /* 0x000fce0000000f00 */
.L_x_399:
[----:B------:R-:W-:Y:S05]  /*43b0*/  BSYNC.RECONVERGENT B6 ;  /* 0x0000000000067941 */ /* 0x000fea0003800200 */
.L_x_398:
[----:B------:R-:W0:Y:S01]  /*43c0*/  MUFU.RCP64H R3, R19 ;  /* 0x0000001300037308 */ /* 0x000e220000001800 */
[----:B------:R-:W-:Y:S01]  /*43d0*/  MOV R2, 0x1 ;  /* 0x0000000100027802 */ /* 0x000fe20000000f00 */
[----:B------:R-:W-:Y:S01]  /*43e0*/  DFMA R4, R70, -R76, R100 ;  /* 0x8000004c4604722b */ /* 0x000fe20000000064 */
[----:B------:R1:W-:Y:S01]  /*43f0*/  STG.E.64 desc[UR54][R64.64], R76 ;  /* 0x0000004c40007986 */ /* 0x0003e2000c101b36 */
[----:B------:R-:W-:-:S15]  /*4400*/  BSSY.RECONVERGENT B6, `(.L_x_400) ;  /* 0x0000039000067945 */ /* 0x000fde0003800200 */
        /* <DEDUP_REMOVED lines=24> */
[----:B------:R-:W0:Y:S02]  /*4590*/  DFMA R4, R72, -R74, R4 ;  /* 0x8000004a4804722b */ /* 0x000e240000000004 */
        /* <DEDUP_REMOVED lines=24> */
[----:B------:R-:W-:Y:S01]  /*4720*/  MOV R6, R18 ;  /* 0x0000001200067202 */ /* 0x000fe20000000f00 */
[----:B------:R-:W-:Y:S01]  /*4730*/  MOV R7, R19 ;  /* 0x0000001300077202 */ /* 0x000fe20000000f00 */
[----:B------:R-:W-:Y:S01]  /*4740*/  MOV R20, 32@lo((nvkernel__Z4butsiiiiiiid_F1L323_8 + .L_x_53@srel)) ;  /* 0x0000000000147802 */ /* 0x000fe20000000f00 */
[----:B------:R-:W-:-:S07]  /*4750*/  MOV R21, 32@hi((nvkernel__Z4butsiiiiiiid_F1L323_8 + .L_x_53@srel)) ;  /* 0x0000000000157802 */ /* 0x000fce0000000f00 */
[----:B------:R-:W-:Y:S05]  /*4760*/  CALL.ABS.NOINC `(__cuda_sm20_div_rn_f64_full) ;  /* 0x0000000000007943 */ /* 0x000fea0003c00000 */
.L_x_53:
[----:B------:R-:W-:Y:S01]  /*4770*/  MOV R22, R4 ;  /* 0x0000000400167202 */ /* 0x000fe20000000f00 */
[----:B------:R-:W-:-:S07]  /*4780*/  MOV R23, R5 ;  /* 0x0000000500177202 */ /* 0x000fce0000000f00 */
.L_x_401:
[----:B------:R-:W-:Y:S05]  /*4790*/  BSYNC.RECONVERGENT B6 ;  /* 0x0000000000067941 */ /* 0x000fea0003800200 */
.L_x_400:
        /* <DEDUP_REMOVED lines=24> */
[----:B------:R-:W2:-:S15]  /*4920*/  DFMA R4, R40, -R76, R44 ;  /* 0x8000004c2804722b */ /* 0x000e9e000000002c */
        /* <DEDUP_REMOVED lines=9> */
[----:B--2---:R-:W0:Y:S02]  /*49c0*/  DFMA R4, R36, -R74, R4 ;  /* 0x8000004a2404722b */ /* 0x004e240000000004 */
        /* <DEDUP_REMOVED lines=29> */
.L_x_54:
[----:B------:R-:W-:Y:S01]  /*4ba0*/  MOV R18, R4 ;  /* 0x0000000400127202 */ /* 0x000fe20000000f00 */
[----:B------:R-:W-:-:S07]  /*4bb0*/  MOV R19, R5 ;  /* 0x0000000500137202 */ /* 0x000fce0000000f00 */
.L_x_403:
[----:B------:R-:W-:Y:S05]  /*4bc0*/  BSYNC.RECONVERGENT B6 ;  /* 0x0000000000067941 */ /* 0x000fea0003800200 */
.L_x_402:
[----:B------:R0:W-:Y:S04]  /*4bd0*/  STG.E.64 desc[UR54][R34.64], R18 ;  /* 0x0000001222007986 */ /* 0x0001e8000c101b36 */
[----:B------:R-:W2:Y:S01]  /*4be0*/  LDG.E.64 R6, desc[UR54][R50.64] ;  /* 0x0000003632067981 */ /* 0x000ea2000c1e1b00 */
[----:B------:R-:W-:Y:S01]  /*4bf0*/  MOV R2, 0x1 ;  /* 0x0000000100027802 */ /* 0x000fe20000000f00 */
[----:B------:R-:W1:Y:S01]  /*4c00*/  DFMA R32, R48, -R18, R32 ;  /* 0x800000123020722b */ /* 0x000e620000000020 */
[----:B------:R-:W-:-:S15]  /*4c10*/  BSSY.RECONVERGENT B6, `(.L_x_404) ;  /* 0x0000042000067945 */ /* 0x000fde0003800200 */
[----:B------:R-:W-:-:S03]  /*4c20*/  NOP ;  /* 0x0000000000007918 */ /* 0x000fc60000000000 */
[----:B------:R-:W-:-:S15]  /*4c30*/  NOP ;  /* 0x0000000000007918 */ /* 0x000fde0000000000 */
[----:B------:R-:W-:-:S15]  /*4c40*/  NOP ;  /* 0x0000000000007918 */ /* 0x000fde0000000000 */
[----:B------:R-:W-:-:S15]  /*4c50*/  NOP ;  /* 0x0000000000007918 */ /* 0x000fde0000000000 */
[----:B-1----:R-:W1:-:S15]  /*4c60*/  DFMA R32, R46, -R22, R32 ;  /* 0x800000162e20722b */ /* 0x002e5e0000000020 */
[----:B------:R-:W-:-:S04]  /*4c70*/  NOP ;  /* 0x0000000000007918 */ /* 0x000fc80000000000 */
        /* <DEDUP_REMOVED lines=8> */
[----:B-1----:R-:W1:Y:S02]  /*4d00*/  DFMA R38, R38, -R74, R32 ;  /* 0x8000004a2626722b */ /* 0x002e640000000020 */
[----:B-1----:R-:W-:Y:S01]  /*4d10*/  FSETP.GEU.AND P1, PT, |R39|, 6.5827683646048100446e-37, PT ;  /* 0x036000002700780b */ /* 0x002fe20003f2e200 */
[----:B--2---:R-:W1:-:S15]  /*4d20*/  MUFU.RCP64H R3, R7 ;  /* 0x0000000700037308 */ /* 0x004e5e0000001800 */
[----:B------:R-:W-:Y:S01]  /*4d30*/  NOP ;  /* 0x0000000000007918 */ /* 0x000fe20000000000 */
        /* <DEDUP_REMOVED lines=33> */
[----:B-1----:R-:W1:-:S15]  /*4f50*/  DFMA R8, -R6, R4, R38 ;  /* 0x000000040608722b */ /* 0x002e5e0000000126 */
[----:B------:R-:W-:-:S04]  /*4f60*/  NOP ;  /* 0x0000000000007918 */ /* 0x000fc80000000000 */
[----:B------:R-:W-:-:S15]  /*4f70*/  NOP ;  /* 0x0000000000007918 */ /* 0x000fde0000000000 */
[----:B------:R-:W-:-:S15]  /*4f80*/  NOP ;  /* 0x0000000000007918 */ /* 0x000fde0000000000 */
[----:B------:R-:W-:-:S15]  /*4f90*/  NOP ;  /* 0x0000000000007918 */ /* 0x000fde0000000000 */
[----:B-1----:R-:W1:Y:S02]  /*4fa0*/  DFMA R4, R2, R8, R4 ;  /* 0x000000080204722b */ /* 0x002e640000000004 */
[----:B-1----:R-:W-:-:S05]  /*4fb0*/  FFMA R0, RZ, R7, R5 ;  /* 0x00000007ff007223 */ /* 0x002fca0000000005 */
[----:B------:R-:W-:-:S13]  /*4fc0*/  FSETP.GT.AND P0, PT, |R0|, 1.469367938527859385e-39, PT ;  /* 0x001000000000780b */ /* 0x000fda0003f04200 */
[----:B0-----:R-:W-:Y:S05]  /*4fd0*/  @P0 BRA P1, `(.L_x_55) ;  /* 0x0000000000140947 */ /* 0x001fea0000800000 */
[----:B------:R-:W-:Y:S01]  /*4fe0*/  MOV R4, R38 ;  /* 0x0000002600047202 */ /* 0x000fe20000000f00 */
[----:B------:R-:W-:Y:S01]  /*4ff0*/  MOV R5, R39 ;  /* 0x0000002700057202 */ /* 0x000fe20000000f00 */
[----:B------:R-:W-:Y:S01]  /*5000*/  MOV R20, 32@lo((nvkernel__Z4butsiiiiiiid_F1L323_8 + .L_x_55@srel)) ;  /* 0x0000000000147802 */ /* 0x000fe20000000f00 */
[----:B------:R-:W-:-:S07]  /*5010*/  MOV R21, 32@hi((nvkernel__Z4butsiiiiiiid_F1L323_8 + .L_x_55@srel)) ;  /* 0x0000000000157802 */ /* 0x000fce0000000f00 */
[----:B------:R-:W-:Y:S05]  /*5020*/  CALL.ABS.NOINC `(__cuda_sm20_div_rn_f64_full) ;  /* 0x0000000000007943 */ /* 0x000fea0003c00000 */
.L_x_55:
[----:B------:R-:W-:Y:S05]  /*5030*/  BSYNC.RECONVERGENT B6 ;  /* 0x0000000000067941 */ /* 0x000fea0003800200 */
.L_x_404:
[----:B------:R-:W-:Y:S01]  /*5040*/  IMAD.WIDE R56, R56, 0x338, RZ ;  /* 0x0000033838387825 */ /* 0x000fe200078e02ff */
[----:B------:R-:W-:Y:S03]  /*5050*/  STG.E.64 desc[UR54][R52.64], R4 ;  /* 0x0000000434007986 */ /* 0x000fe6000c101b36 */
[----:B------:R-:W-:-:S04]  /*5060*/  IMAD.WIDE R56, R54, 0x8, R56 ;  /* 0x0000000836387825 */ /* 0x000fc800078e0238 */
[----:B------:R-:W-:-:S05]  /*5070*/  IMAD.WIDE R56, R107, 0x14b88, R56 ;  /* 0x00014b886b387825 */ /* 0x000fca00078e0238 */
[----:B------:R-:W-:-:S06]  /*5080*/  IADD.64 R56, R56, UR40 ;  /* 0x0000002838387c35 */ /* 0x000fcc000f8e0200 */
[----:B------:R-:W2:Y:S01]  /*5090*/  LDG.E.64 R2, desc[UR54][R56.64] ;  /* 0x0000003638027981 */ /* 0x000ea2000c1e1b00 */
[C---:B------:R-:W-:Y:S02]  /*50a0*/  IADD.64 R10, R56.reuse, 0x1000000 ;  /* 0x01000000380a7835 */ /* 0x040fe400078e0200 */
[----:B--2---:R-:W0:Y:S02]  /*50b0*/  DADD R2, R2, -R4 ;  /* 0x0000000002027229 */ /* 0x004e240000000804 */
[----:B0-----:R0:W-:Y:S04]  /*50c0*/  STG.E.64 desc[UR54][R56.64], R2 ;  /* 0x0000000238007986 */ /* 0x0011e8000c101b36 */
[----:B------:R-:W2:Y:S01]  /*50d0*/  LDG.E.64 R6, desc[UR54][R10.64+-0x7be7d0] ;  /* 0x841830360a067981 */ /* 0x000ea2000c1e1b00 */
[----:B------:R-:W-:-:S02]  /*50e0*/  IADD.64 R12, R56, 0x1000000 ;  /* 0x01000000380c7835 */ /* 0x000fc400078e0200 */
[----:B------:R-:W-:-:S15]  /*50f0*/  IADD.64 R14, R56, 0x1000000 ;  /* 0x01000000380e7835 */ /* 0x000fde00078e0200 */
[----:B------:R-:W-:-:S10]  /*5100*/  NOP ;  /* 0x0000000000007918 */ /* 0x000fd40000000000 */
[----:B------:R-:W-:-:S15]  /*5110*/  NOP ;  /* 0x0000000000007918 */ /* 0x000fde0000000000 */
[----:B------:R-:W-:-:S15]  /*5120*/  NOP ;  /* 0x0000000000007918 */ /* 0x000fde0000000000 */
[----:B--2---:R-:W1:Y:S02]  /*5130*/  DADD R6, R6, -R18 ;  /* 0x0000000006067229 */ /* 0x004e640000000812 */
[----:B-1----:R3:W-:Y:S04]  /*5140*/  STG.E.64 desc[UR54][R12.64+-0x7be7d0], R6 ;  /* 0x841830060c007986 */ /* 0x0027e8000c101b36 */
[----:B------:R-:W2:Y:S01]  /*5150*/  LDG.E.64 R8, desc[UR54][R14.64+0x83060] ;  /* 0x083060360e087981 */ /* 0x000ea2000c1e1b00 */
[C---:B------:R-:W-:Y:S02]  /*5160*/  IADD.64 R16, R56.reuse, 0x1000000 ;  /* 0x0100000038107835 */ /* 0x040fe400078e0200 */
[----:B------:R-:W-:-:S15]  /*5170*/  IADD.64 R18, R56, 0x2000000 ;  /* 0x0200000038127835 */ /* 0x000fde00078e0200 */
[----:B------:R-:W-:-:S10]  /*5180*/  NOP ;  /* 0x0000000000007918 */ /* 0x000fd40000000000 */
[----:B------:R-:W-:-:S15]  /*5190*/  NOP ;  /* 0x0000000000007918 */ /* 0x000fde0000000000 */
[----:B------:R-:W-:-:S15]  /*51a0*/  NOP ;  /* 0x0000000000007918 */ /* 0x000fde0000000000 */
[----:B--2---:R-:W1:Y:S02]  /*51b0*/  DADD R8, R8, -R22 ;  /* 0x0000000008087229 */ /* 0x004e640000000816 */
[----:B-1----:R3:W-:Y:S04]  /*51c0*/  STG.E.64 desc[UR54][R16.64+0x83060], R8 ;  /* 0x0830600810007986 */ /* 0x0027e8000c101b36 */
[----:B0-----:R-:W2:Y:S01]  /*51d0*/  LDG.E.64 R2, desc[UR54][R18.64+-0x73b770] ;  /* 0x8c48903612027981 */ /* 0x001ea2000c1e1b00 */
[C---:B------:R-:W-:Y:S02]  /*51e0*/  IADD.64 R10, R56.reuse, 0x2000000 ;  /* 0x02000000380a7835 */ /* 0x040fe400078e0200 */
[----:B------:R-:W-:-:S15]  /*51f0*/  IADD.64 R20, R56, 0x2000000 ;  /* 0x0200000038147835 */ /* 0x000fde00078e0200 */
[----:B------:R-:W-:-:S10]  /*5200*/  NOP ;  /* 0x0000000000007918 */ /* 0x000fd40000000000 */
[----:B------:R-:W-:-:S15]  /*5210*/  NOP ;  /* 0x0000000000007918 */ /* 0x000fde0000000000 */
[----:B------:R-:W-:-:S15]  /*5220*/  NOP ;  /* 0x0000000000007918 */ /* 0x000fde0000000000 */
[----:B--2---:R-:W0:Y:S02]  /*5230*/  DADD R2, R2, -R76 ;  /* 0x0000000002027229 */ /* 0x004e24000000084c */
[----:B0-----:R3:W-:Y:S04]  /*5240*/  STG.E.64 desc[UR54][R10.64+-0x73b770], R2 ;  /* 0x8c4890020a007986 */ /* 0x0017e8000c101b36 */
[----:B------:R-:W2:Y:S01]  /*5250*/  LDG.E.64 R4, desc[UR54][R20.64+0x1060c0] ;  /* 0x1060c03614047981 */ /* 0x000ea2000c1e1b00 */
[----:B------:R-:W-:-:S15]  /*5260*/  IADD.64 R56, R56, 0x2000000 ;  /* 0x0200000038387835 */ /* 0x000fde00078e0200 */
[----:B------:R-:W-:-:S12]  /*5270*/  NOP ;  /* 0x0000000000007918 */ /* 0x000fd80000000000 */
[----:B------:R-:W-:-:S15]  /*5280*/  NOP ;  /* 0x0000000000007918 */ /* 0x000fde0000000000 */
[----:B------:R-:W-:-:S15]  /*5290*/  NOP ;  /* 0x0000000000007918 */ /* 0x000fde0000000000 */
[----:B--2---:R-:W0:Y:S02]  /*52a0*/  DADD R4, R4, -R74 ;  /* 0x0000000004047229 */ /* 0x004e24000000084a */
[----:B0-----:R3:W-:Y:S02]  /*52b0*/  STG.E.64 desc[UR54][R56.64+0x1060c0], R4 ;  /* 0x1060c00438007986 */ /* 0x0017e4000c101b36 */
.L_x_390:
[----:B-12---:R-:W-:Y:S05]  /*52c0*/  BSYNC.RECONVERGENT B7 ;  /* 0x0000000000077941 */ /* 0x006fea0003800200 */
.L_x_389:
[C---:B------:R-:W-:Y:S01]  /*52d0*/  IADD3 R0, PT, PT, R60.reuse, UR56, RZ ;  /* 0x000000383c007c10 */ /* 0x040fe2000fffe0ff */
[----:B------:R-:W-:-:S04]  /*52e0*/  IADD.64 R60, R60, UR56 ;  /* 0x000000383c3c7c35 */ /* 0x000fc8000f8e0200 */
[----:B------:R-:W-:-:S13]  /*52f0*/  ISETP.GE.U32.AND P0, PT, R0, UR60, PT ;  /* 0x0000003c00007c0c */ /* 0x000fda000bf06070 */
[----:B------:R-:W-:Y:S05]  /*5300*/  @!P0 BRA `(.L_x_405) ;  /* 0xffffffac009c8947 */ /* 0x000fea000383ffff */
[----:B------:R-:W-:Y:S05]  /*5310*/  BSYNC.RECONVERGENT B8 ;  /* 0x0000000000087941 */ /* 0x000fea0003800200 */
.L_x_388:
[----:B------:R-:W-:Y:S05]  /*5320*/  EXIT ;  /* 0x000000000000794d */ /* 0x000fea0003800000 */
.L_x_406:
        /* <DEDUP_REMOVED lines=13> */
.L_x_464:


//--------------------- .text.nvkernel__Z4butsiiiiiiid_F1L307_6 --------------------------
	.section	.text.nvkernel__Z4butsiiiiiiid_F1L307_6,"ax",@progbits
	.align	128
        .global         nvkernel__Z4butsiiiiiiid_F1L307_6
        .type           nvkernel__Z4butsiiiiiiid_F1L307_6,@function
        .size           nvkernel__Z4butsiiiiiiid_F1L307_6,(.L_x_465 - nvkernel__Z4butsiiiiiiid_F1L307_6)
        .other          nvkernel__Z4butsiiiiiiid_F1L307_6,@"STO_CUDA_ENTRY STV_DEFAULT"
nvkernel__Z4butsiiiiiiid_F1L307_6:
.text.nvkernel__Z4butsiiiiiiid_F1L307_6:
[----:B------:R-:W0:Y:S01]  /*0000*/  LDC R1, c[0x0][0x37c] ;  /* 0x0000df00ff017b82 */ /* 0x000e220000000800 */
[----:B------:R-:W1:Y:S07]  /*0010*/  S2R R2, SR_TID.X ;  /* 0x0000000000027919 */ /* 0x000e6e0000002100 */
[----:B------:R-:W2:Y:S01]  /*0020*/  S2UR UR6, SR_CTAID.X ;  /* 0x00000000000679c3 */ /* 0x000ea20000002500 */
[----:B------:R-:W3:Y:S01]  /*0030*/  LDCU UR8, c[0x0][0x370] ;  /* 0x00006e00ff0877ac */ /* 0x000ee20008000800 */
[----:B------:R-:W4:Y:S06]  /*0040*/  LDCU.64 UR12, c[0x0][0x358] ;  /* 0x00006b00ff0c77ac */ /* 0x000f2c0008000a00 */
[----:B------:R-:W0:Y:S01]  /*0050*/  LDC R0, c[0x0][0x3b0] ;  /* 0x0000ec00ff007b82 */ /* 0x000e220000000800 */
[----:B------:R-:W0:Y:S01]  /*0060*/  LDCU UR11, c[0x0][0x380] ;  /* 0x00007000ff0b77ac */ /* 0x000e220008000800 */
[----:B------:R-:W0:Y:S01]  /*0070*/  LDCU.64 UR14, c[0x0][0x388] ;  /* 0x00007100ff0e77ac */ /* 0x000e220008000a00 */
[----:B------:R-:W0:Y:S01]  /*0080*/  LDCU.64 UR16, c[0x0][0x390] ;  /* 0x00007200ff1077ac */ /* 0x000e220008000a00 */
[----:B------:R-:W0:Y:S01]  /*0090*/  LDCU.64 UR24, c[0x0][0x3b8] ;  /* 0x00007700ff1877ac */ /* 0x000e220008000a00 */
[----:B--2---:R-:W-:Y:S01]  /*00a0*/  UIMAD.WIDE.U32 UR6, UR6, 0x80, URZ ;  /* 0x00000080060678a5 */ /* 0x004fe2000f8e00ff */
[----:B------:R-:W2:Y:S01]  /*00b0*/  LDCU.64 UR18, c[0x0][0x398] ;  /* 0x00007300ff1277ac */ /* 0x000ea20008000a00 */
[----:B------:R-:W0:Y:S04]  /*00c0*/  LDCU.128 UR20, c[0x0][0x3a0] ;  /* 0x00007400ff1477ac */ /* 0x000e280008000c00 */
[----:B-1----:R-:W-:Y:S01]  /*00d0*/  LOP3.LUT R2, R2, UR6, RZ, 0xfc, !PT ;  /* 0x0000000602027c12 */ /* 0x002fe2000f8efcff */
[----:B---3--:R-:W-:Y:S01]  /*00e0*/  UIMAD.WIDE.U32 UR8, UR8, 0x80, URZ ;  /* 0x00000080080878a5 */ /* 0x008fe2000f8e00ff */
[----:B----4-:R-:W-:-:S11]  /*00f0*/  UMOV.64 UR4, URZ ;  /* 0x000000ff00047c82 */ /* 0x010fd60008010000 */
.L_x_409:
[----:B-1----:R-:W-:Y:S02]  /*0100*/  MOV.64 R4, UR6 ;  /* 0x0000000600047c02 */ /* 0x002fe40008010f00 */
[----:B------:R-:W-:Y:S04]  /*0110*/  BSSY.RECONVERGENT B0, `(.L_x_407) ;  /* 0x00000cc000007945 */ /* 0x000fe80003800200 */
[----:B------:R-:W-:-:S05]  /*0120*/  MOV R3, R5 ;  /* 0x0000000500037202 */ /* 0x000fca0000000f00 */
[----:B------:R-:W-:-:S06]  /*0130*/  IADD.64 R6, R2, UR4 ;  /* 0x0000000402067c35 */ /* 0x000fcc000f8e0200 */
[----:B0-----:R-:W-:-:S13]  /*0140*/  ISETP.GE.U32.AND P0, PT, R6, UR11, PT ;  /* 0x0000000b06007c0c */ /* 0x001fda000bf06070 */
[----:B------:R-:W-:Y:S05]  /*0150*/  @P0 BRA `(.L_x_408) ;  /* 0x0000000c001c0947 */ /* 0x000fea0003800000 */
[----:B------:R-:W-:-:S05]  /*0160*/  IADD.64 R6, R6, 0x1 ;  /* 0x0000000106067835 */ /* 0x000fca00078e0200 */
[----:B------:R-:W-:-:S03]  /*0170*/  SHF.R.S32.HI R7, RZ, 0x1f, R6 ;  /* 0x0000001fff077819 */ /* 0x000fc60000011406 */
[----:B------:R-:W-:-:S05]  /*0180*/  IMAD.WIDE R4, R0, 0x1e7b, R6 ;  /* 0x00001e7b00047825 */ /* 0x000fca00078e0206 */
[C---:B------:R-:W-:Y:S01]  /*0190*/  SHF.L.U64.HI R5, R4.reuse, 0x2, R5 ;  /* 0x0000000204057819 */ /* 0x040fe20000010205 */
[----:B------:R-:W-:-:S05]  /*01a0*/  IMAD.SHL.U32 R4, R4, 0x4, RZ ;  /* 0x0000000404047824 */ /* 0x000fca00078e00ff */
[C---:B------:R-:W-:Y:S02]  /*01b0*/  IADD.64 R8, R4.reuse, UR14 ;  /* 0x0000000e04087c35 */ /* 0x040fe4000f8e0200 */
[----:B------:R-:W-:-:S04]  /*01c0*/  IADD.64 R10, R4, UR16 ;  /* 0x00000010040a7c35 */ /* 0x000fc8000f8e0200 */
[----:B------:R-:W3:Y:S04]  /*01d0*/  LDG.E.CONSTANT R4, desc[UR12][R8.64] ;  /* 0x0000000c08047981 */ /* 0x000ee8000c1e9900 */
[----:B------:R-:W4:Y:S01]  /*01e0*/  LDG.E.CONSTANT R14, desc[UR12][R10.64] ;  /* 0x0000000c0a0e7981 */ /* 0x000f22000c1e9900 */
[----:B---3--:R-:W-:Y:S02]  /*01f0*/  SHF.R.S32.HI R5, RZ, 0x1f, R4 ;  /* 0x0000001fff057819 */ /* 0x008fe40000011404 */
[--C-:B----4-:R-:W-:Y:S02]  /*0200*/  IADD3 R13, PT, PT, -R4, R0, -R14.reuse ;  /* 0x00000000040d7210 */ /* 0x110fe40007ffe90e */
[----:B------:R-:W-:-:S03]  /*0210*/  SHF.R.S32.HI R15, RZ, 0x1f, R14 ;  /* 0x0000001fff0f7819 */ /* 0x000fc6000001140e */
[----:B------:R-:W-:Y:S01]  /*0220*/  IMAD.WIDE R12, R13, 0x67, R4 ;  /* 0x000000670d0c7825 */ /* 0x000fe200078e0204 */
[--C-:B------:R-:W-:Y:S02]  /*0230*/  SHF.R.S64 R4, RZ, 0x1d, R6.reuse ;  /* 0x0000001dff047819 */ /* 0x100fe40000001006 */
[----:B------:R-:W-:Y:S01]  /*0240*/  SHF.R.S32.HI R5, RZ, 0x1d, R6 ;  /* 0x0000001dff057819 */ /* 0x000fe20000011406 */
[----:B------:R-:W-:Y:S02]  /*0250*/  IMAD R3, R13, 0x67, RZ ;  /* 0x000000670d037824 */ /* 0x000fe400078e02ff */
[----:B------:R-:W-:Y:S02]  /*0260*/  IMAD.WIDE.U32 R14, R12, 0x67, R14 ;  /* 0x000000670c0e7825 */ /* 0x000fe400078e000e */
[----:B------:R-:W-:-:S03]  /*0270*/  IADD.64 R6, R4, UR20 ;  /* 0x0000001404067c35 */ /* 0x000fc6000f8e0200 */
[----:B------:R-:W-:Y:S02]  /*0280*/  IADD3 R3, PT, PT, R15, R3, RZ ;  /* 0x000000030f037210 */ /* 0x000fe40007ffe0ff */
[C---:B--2---:R-:W-:Y:S01]  /*0290*/  LEA R16, P0, R14.reuse, UR18, 0x3 ;  /* 0x000000120e107c11 */ /* 0x044fe2000f8018ff */
[----:B------:R-:W2:Y:S03]  /*02a0*/  LDG.E.64 R26, desc[UR12][R6.64] ;  /* 0x0000000c061a7981 */ /* 0x000ea6000c1e1b00 */
[----:B------:R-:W-:Y:S01]  /*02b0*/  LEA.HI.X R17, R14, UR19, R3, 0x3, P0 ;  /* 0x000000130e117c11 */ /* 0x000fe200080f1c03 */
[----:B------:R-:W3:Y:S04]  /*02c0*/  LDG.E.64 R24, desc[UR12][R6.64+0x659a0] ;  /* 0x0659a00c06187981 */ /* 0x000ee8000c1e1b00 */
[----:B------:R-:W-:-:S02]  /*02d0*/  IADD.64 R10, R16, 0x1000000 ;  /* 0x01000000100a7835 */ /* 0x000fc400078e0200 */
[C---:B------:R-:W-:Y:S02]  /*02e0*/  IADD.64 R14, R16.reuse, 0x1000000 ;  /* 0x01000000100e7835 */ /* 0x040fe400078e0200 */
[C---:B------:R-:W-:Y:S02]  /*02f0*/  IADD.64 R12, R16.reuse, 0x2000000 ;  /* 0x02000000100c7835 */ /* 0x040fe400078e0200 */
[----:B------:R-:W-:Y:S02]  /*0300*/  IADD.64 R8, R16, 0x2000000 ;  /* 0x0200000010087835 */ /* 0x000fe400078e0200 */
[----:B------:R-:W2:Y:S04]  /*0310*/  LDG.E.64 R16, desc[UR12][R16.64+0x14b88] ;  /* 0x014b880c10107981 */ /* 0x000ea8000c1e1b00 */
[----:B------:R-:W3:Y:S04]  /*0320*/  LDG.E.64 R10, desc[UR12][R10.64+-0x7a9c48] ;  /* 0x8563b80c0a0a7981 */ /* 0x000ee8000c1e1b00 */
[----:B------:R-:W4:Y:S04]  /*0330*/  LDG.E.64 R22, desc[UR12][R6.64+0xcb340] ;  /* 0x0cb3400c06167981 */ /* 0x000f28000c1e1b00 */
[----:B------:R-:W4:Y:S04]  /*0340*/  LDG.E.64 R14, desc[UR12][R14.64+0x97be8] ;  /* 0x097be80c0e0e7981 */ /* 0x000f28000c1e1b00 */
[----:B------:R-:W5:Y:S04]  /*0350*/  LDG.E.64 R20, desc[UR12][R6.64+0x130ce0] ;  /* 0x130ce00c06147981 */ /* 0x000f68000c1e1b00 */
[----:B------:R-:W5:Y:S04]  /*0360*/  LDG.E.64 R12, desc[UR12][R12.64+-0x726be8] ;  /* 0x8d94180c0c0c7981 */ /* 0x000f68000c1e1b00 */
[----:B------:R-:W3:Y:S04]  /*0370*/  LDG.E.64 R18, desc[UR12][R6.64+0x196680] ;  /* 0x1966800c06127981 */ /* 0x000ee8000c1e1b00 */
[----:B------:R-:W3:Y:S01]  /*0380*/  LDG.E.64 R8, desc[UR12][R8.64+0x11ac48] ;  /* 0x11ac480c08087981 */ /* 0x000ee2000c1e1b00 */
        /* <DEDUP_REMOVED lines=26> */
[----:B0-----:R-:W0:Y:S02]  /*0530*/  DMUL R18, R18, UR24 ;  /* 0x0000001812127c28 */ /* 0x001e240008000000 */
[----:B0-----:R0:W-:Y:S04]  /*0540*/  STG.E.64 desc[UR12][R4.64], R18 ;  /* 0x0000001204007986 */ /* 0x0011e8000c101b0c */
[----:B------:R-:W2:Y:S04]  /*0550*/  LDG.E.64 R28, desc[UR12][R6.64+0x14520] ;  /* 0x0145200c061c7981 */ /* 0x000ea8000c1e1b00 */
[----:B------:R-:W3:Y:S04]  /*0560*/  LDG.E.64 R26, desc[UR12][R6.64+0x79ec0] ;  /* 0x079ec00c061a7981 */ /* 0x000ee8000c1e1b00 */
[----:B------:R-:W4:Y:S04]  /*0570*/  LDG.E.64 R24, desc[UR12][R6.64+0xdf860] ;  /* 0x0df8600c06187981 */ /* 0x000f28000c1e1b00 */
[----:B------:R-:W5:Y:S04]  /*0580*/  LDG.E.64 R22, desc[UR12][R6.64+0x145200] ;  /* 0x1452000c06167981 */ /* 0x000f68000c1e1b00 */
[----:B------:R-:W3:-:S15]  /*0590*/  LDG.E.64 R20, desc[UR12][R6.64+0x1aaba0] ;  /* 0x1aaba00c06147981 */ /* 0x000ede000c1e1b00 */
[----:B------:R-:W-:-:S12]  /*05a0*/  NOP ;  /* 0x0000000000007918 */ /* 0x000fd80000000000 */
[----:B------:R-:W-:-:S15]  /*05b0*/  NOP ;  /* 0x0000000000007918 */ /* 0x000fde0000000000 */
        /* <DEDUP_REMOVED lines=25> */
[----:B-1----:R-:W1:Y:S02]  /*0750*/  DMUL R20, R20, UR24 ;  /* 0x0000001814147c28 */ /* 0x002e640008000000 */
[----:B-1----:R1:W-:Y:S04]  /*0760*/  STG.E.64 desc[UR12][R4.64+0xf3d8], R20 ;  /* 0x00f3d81404007986 */ /* 0x0023e8000c101b0c */
[----:B------:R-:W2:Y:S04]  /*0770*/  LDG.E.64 R28, desc[UR12][R6.64+0x28a40] ;  /* 0x028a400c061c7981 */ /* 0x000ea8000c1e1b00 */
[----:B------:R-:W3:Y:S04]  /*0780*/  LDG.E.64 R26, desc[UR12][R6.64+0x8e3e0] ;  /* 0x08e3e00c061a7981 */ /* 0x000ee8000c1e1b00 */
[----:B------:R-:W4:Y:S04]  /*0790*/  LDG.E.64 R24, desc[UR12][R6.64+0xf3d80] ;  /* 0x0f3d800c06187981 */ /* 0x000f28000c1e1b00 */
[----:B------:R-:W5:Y:S04]  /*07a0*/  LDG.E.64 R22, desc[UR12][R6.64+0x159720] ;  /* 0x1597200c06167981 */ /* 0x000f68000c1e1b00 */
[----:B0-----:R-:W3:-:S15]  /*07b0*/  LDG.E.64 R18, desc[UR12][R6.64+0x1bf0c0] ;  /* 0x1bf0c00c06127981 */ /* 0x001ede000c1e1b00 */
        /* <DEDUP_REMOVED lines=33> */
[----:B-1----:R-:W3:-:S15]  /*09d0*/  LDG.E.64 R20, desc[UR12][R6.64+0x1d35e0] ;  /* 0x1d35e00c06147981 */ /* 0x002ede000c1e1b00 */
        /* <DEDUP_REMOVED lines=62> */
[----:B0-----:R1:W-:Y:S02]  /*0dc0*/  STG.E.64 desc[UR12][R4.64+0x3cf60], R18 ;  /* 0x03cf601204007986 */ /* 0x0013e4000c101b0c */
.L_x_408:
[----:B--2---:R-:W-:Y:S05]  /*0dd0*/  BSYNC.RECONVERGENT B0 ;  /* 0x0000000000007941 */ /* 0x004fea0003800200 */
.L_x_407:
[----:B------:R-:W-:Y:S01]  /*0de0*/  UIADD3 UR10, UPT, UPT, UR8, UR4, URZ ;  /* 0x00000004080a7290 */ /* 0x000fe2000fffe0ff */
[----:B------:R-:W-:-:S03]  /*0df0*/  UIADD3.64 UR4, UPT, UPT, UR8, UR4, URZ ;  /* 0x0000000408047297 */ /* 0x000fc6000fffe0ff */
[----:B------:R-:W-:-:S09]  /*0e00*/  UISETP.GE.U32.AND UP0, UPT, UR10, UR11, UPT ;  /* 0x0000000b0a00728c */ /* 0x000fd2000bf06070 */
[----:B------:R-:W-:Y:S05]  /*0e10*/  BRA.U !UP0, `(.L_x_409) ;  /* 0xfffffff108b87547 */ /* 0x000fea000b83ffff */
[----:B------:R-:W-:Y:S05]  /*0e20*/  EXIT ;  /* 0x000000000000794d */ /* 0x000fea0003800000 */
.L_x_410:
        /* <DEDUP_REMOVED lines=13> */
.L_x_465:


//--------------------- .text.nvkernel__Z4bltsiiiiiiid_F1L179_4 --------------------------
	.section	.text.nvkernel__Z4bltsiiiiiiid_F1L179_4,"ax",@progbits
	.align	128
        .global         nvkernel__Z4bltsiiiiiiid_F1L179_4
        .type           nvkernel__Z4bltsiiiiiiid_F1L179_4,@function
        .size           nvkernel__Z4bltsiiiiiiid_F1L179_4,(.L_x_466 - nvkernel__Z4bltsiiiiiiid_F1L179_4)
        .other          nvkernel__Z4bltsiiiiiiid_F1L179_4,@"STO_CUDA_ENTRY STV_DEFAULT"
nvkernel__Z4bltsiiiiiiid_F1L179_4:
.text.nvkernel__Z4bltsiiiiiiid_F1L179_4:
[----:B------:R-:W0:Y:S08]  /*0000*/  LDC R1, c[0x0][0x37c] ;  /* 0x0000df00ff017b82 */ /* 0x000e300000000800 */
[----:B------:R-:W1:Y:S01]  /*0010*/  S2UR UR4, SR_CTAID.X ;  /* 0x00000000000479c3 */ /* 0x000e620000002500 */
[----:B------:R-:W2:Y:S01]  /*0020*/  S2R R38, SR_TID.X ;  /* 0x0000000000267919 */ /* 0x000ea20000002100 */
[----:B------:R-:W3:Y:S01]  /*0030*/  LDCU UR6, c[0x0][0x380] ;  /* 0x00007000ff0677ac */ /* 0x000ee20008000800 */
[----:B------:R-:W-:Y:S01]  /*0040*/  BSSY.RECONVERGENT B8, `(.L_x_411) ;  /* 0x000050b000087945 */ /* 0x000fe20003800200 */
[----:B------:R-:W4:Y:S04]  /*0050*/  LDCU.64 UR54, c[0x0][0x358] ;  /* 0x00006b00ff3677ac */ /* 0x000f280008000a00 */
[----:B------:R-:W0:Y:S01]  /*0060*/  LDC R74, c[0x0][0x3c8] ;  /* 0x0000f200ff4a7b82 */ /* 0x000e220000000800 */
[----:B------:R-:W0:Y:S01]  /*0070*/  LDCU UR56, c[0x0][0x370] ;  /* 0x00006e00ff3877ac */ /* 0x000e220008000800 */
[----:B------:R-:W0:Y:S01]  /*0080*/  LDCU.64 UR44, c[0x0][0x3a0] ;  /* 0x00007400ff2c77ac */ /* 0x000e220008000a00 */
[----:B------:R-:W0:Y:S01]  /*0090*/  LDCU.64 UR40, c[0x0][0x398] ;  /* 0x00007300ff2877ac */ /* 0x000e220008000a00 */
[----:B---3--:R-:W-:Y:S01]  /*00a0*/  MOV R75, UR6 ;  /* 0x00000006004b7c02 */ /* 0x008fe20008000f00 */
[----:B------:R-:W3:Y:S01]  /*00b0*/  LDCU UR57, c[0x0][0x380] ;  /* 0x00007000ff3977ac */ /* 0x000ee20008000800 */
[----:B-1----:R-:W-:Y:S01]  /*00c0*/  UIMAD.WIDE.U32 UR4, UR4, 0x80, URZ ;  /* 0x00000080040478a5 */ /* 0x002fe2000f8e00ff */
[----:B------:R-:W1:Y:S01]  /*00d0*/  LDCU.64 UR52, c[0x0][0x388] ;  /* 0x00007100ff3477ac */ /* 0x000e620008000a00 */
[----:B------:R-:W0:Y:S04]  /*00e0*/  LDCU.64 UR50, c[0x0][0x390] ;  /* 0x00007200ff3277ac */ /* 0x000e280008000a00 */
[----:B------:R-:W-:-:S03]  /*00f0*/  MOV.64 R2, UR4 ;  /* 0x0000000400027c02 */ /* 0x000fc60008010f00 */
[----:B--2---:R-:W-:Y:S01]  /*0100*/  LOP3.LUT R38, R38, UR4, RZ, 0xfc, !PT ;  /* 0x0000000426267c12 */ /* 0x004fe2000f8efcff */
[----:B------:R-:W2:Y:S02]  /*0110*/  LDCU.64 UR48, c[0x0][0x3a8] ;  /* 0x00007500ff3077ac */ /* 0x000ea40008000a00 */
[----:B------:R-:W-:Y:S01]  /*0120*/  MOV R39, R3 ;  /* 0x0000000300277202 */ /* 0x000fe20000000f00 */
[----:B------:R-:W0:Y:S01]  /*0130*/  LDCU.64 UR46, c[0x0][0x3d0] ;  /* 0x00007a00ff2e77ac */ /* 0x000e220008000a00 */
[----:B------:R-:W0:Y:S01]  /*0140*/  LDCU.64 UR42, c[0x0][0x3c0] ;  /* 0x00007800ff2a77ac */ /* 0x000e220008000a00 */
[----:B---34-:R-:W0:Y:S04]  /*0150*/  LDCU.128 UR36, c[0x0][0x3b0] ;  /* 0x00007600ff2477ac */ /* 0x018e280008000c00 */
.L_x_426:
[----:B------:R-:W-:Y:S01]  /*0160*/  ISETP.GE.AND P0, PT, R38, UR57, PT ;  /* 0x0000003926007c0c */ /* 0x000fe2000bf06270 */
[----:B------:R-:W-:-:S12]  /*0170*/  BSSY.RECONVERGENT B7, `(.L_x_412) ;  /* 0x00004f2000077945 */ /* 0x000fd80003800200 */
[----:B---3--:R-:W-:Y:S05]  /*0180*/  @P0 BRA `(.L_x_413) ;  /* 0x0000004c00c00947 */ /* 0x008fea0003800000 */
[----:B------:R-:W-:Y:S01]  /*0190*/  HFMA2 R18, -RZ, RZ, 0, 0 ;  /* 0x00000000ff127431 */ /* 0x000fe200000001ff */
[----:B------:R-:W-:Y:S01]  /*01a0*/  MOV R19, R38 ;  /* 0x0000002600137202 */ /* 0x000fe20000000f00 */
[----:B------:R-:W-:-:S04]  /*01b0*/  UMOV.64 UR4, 0x100000000 ;  /* 0x0100000000047482 */ /* 0x000fc80008000000 */
[----:B------:R-:W-:-:S05]  /*01c0*/  IADD.64 R2, R18, UR4 ;  /* 0x0000000412027c35 */ /* 0x000fca000f8e0200 */
[----:B------:R-:W-:Y:S01]  /*01d0*/  SHF.R.S32.HI R5, RZ, 0x1f, R3 ;  /* 0x0000001fff057819 */ /* 0x000fe20000011403 */
[----:B------:R-:W-:-:S05]  /*01e0*/  MOV R4, R3 ;  /* 0x0000000300047202 */ /* 0x000fca0000000f00 */
[----:B0-----:R-:W-:-:S05]  /*01f0*/  IMAD.WIDE R4, R74, 0x1e7b, R4 ;  /* 0x00001e7b4a047825 */ /* 0x001fca00078e0204 */
[C---:B------:R-:W-:Y:S01]  /*0200*/  SHF.L.U64.HI R5, R4.reuse, 0x2, R5 ;  /* 0x0000000204057819 */ /* 0x040fe20000010205 */
[----:B------:R-:W-:-:S05]  /*0210*/  IMAD.SHL.U32 R4, R4, 0x4, RZ ;  /* 0x0000000404047824 */ /* 0x000fca00078e00ff */
[C---:B-1----:R-:W-:Y:S02]  /*0220*/  IADD.64 R6, R4.reuse, UR52 ;  /* 0x0000003404067c35 */ /* 0x042fe4000f8e0200 */
[----:B------:R-:W-:-:S05]  /*0230*/  IADD.64 R8, R4, UR50 ;  /* 0x0000003204087c35 */ /* 0x000fca000f8e0200 */
[----:B------:R-:W3:Y:S04]  /*0240*/  LDG.E.CONSTANT R7, desc[UR54][R6.64] ;  /* 0x0000003606077981 */ /* 0x000ee8000c1e9900 */
[----:B------:R-:W4:Y:S01]  /*0250*/  LDG.E.CONSTANT R9, desc[UR54][R8.64] ;  /* 0x0000003608097981 */ /* 0x000f22000c1e9900 */
[--C-:B------:R-:W-:Y:S02]  /*0260*/  SHF.R.S64 R40, R2, 0x1d, R3.reuse ;  /* 0x0000001d02287819 */ /* 0x100fe40000001003 */
[----:B------:R-:W-:-:S05]  /*0270*/  SHF.R.S32.HI R41, RZ, 0x1d, R3 ;  /* 0x0000001dff297819 */ /* 0x000fca0000011403 */
[C---:B------:R-:W-:Y:S02]  /*0280*/  IADD.64 R4, R40.reuse, UR38 ;  /* 0x0000002628047c35 */ /* 0x040fe4000f8e0200 */
[----:B------:R-:W-:-:S04]  /*0290*/  IADD.64 R2, R40, UR36 ;  /* 0x0000002428027c35 */ /* 0x000fc8000f8e0200 */
[----:B------:R-:W5:Y:S04]  /*02a0*/  LDG.E.64 R54, desc[UR54][R4.64] ;  /* 0x0000003604367981 */ /* 0x000f68000c1e1b00 */
[----:B--2---:R-:W2:Y:S04]  /*02b0*/  LDG.E.64 R52, desc[UR54][R2.64] ;  /* 0x0000003602347981 */ /* 0x004ea8000c1e1b00 */
[----:B------:R-:W2:Y:S04]  /*02c0*/  LDG.E.64 R50, desc[UR54][R4.64+0x659a0] ;  /* 0x0659a03604327981 */ /* 0x000ea8000c1e1b00 */
[----:B------:R-:W2:Y:S04]  /*02d0*/  LDG.E.64 R48, desc[UR54][R2.64+0x659a0] ;  /* 0x0659a03602307981 */ /* 0x000ea8000c1e1b00 */
[----:B------:R-:W2:Y:S04]  /*02e0*/  LDG.E.64 R46, desc[UR54][R4.64+0xcb340] ;  /* 0x0cb34036042e7981 */ /* 0x000ea8000c1e1b00 */
[----:B------:R-:W2:Y:S04]  /*02f0*/  LDG.E.64 R44, desc[UR54][R2.64+0xcb340] ;  /* 0x0cb34036022c7981 */ /* 0x000ea8000c1e1b00 */
[----:B------:R-:W2:Y:S04]  /*0300*/  LDG.E.64 R42, desc[UR54][R4.64+0x130ce0] ;  /* 0x130ce036042a7981 */ /* 0x000ea8000c1e1b00 */
[----:B------:R-:W2:Y:S04]  /*0310*/  LDG.E.64 R34, desc[UR54][R2.64+0x130ce0] ;  /* 0x130ce03602227981 */ /* 0x000ea8000c1e1b00 */
[----:B------:R-:W2:Y:S04]  /*0320*/  LDG.E.64 R32, desc[UR54][R4.64+0x196680] ;  /* 0x1966803604207981 */ /* 0x000ea8000c1e1b00 */
[----:B------:R-:W2:Y:S01]  /*0330*/  LDG.E.64 R30, desc[UR54][R2.64+0x196680] ;  /* 0x19668036021e7981 */ /* 0x000ea2000c1e1b00 */
[C---:B---3--:R-:W-:Y:S01]  /*0340*/  IMAD.WIDE R10, R7.reuse, 0x338, RZ ;  /* 0x00000338070a7825 */ /* 0x048fe200078e02ff */
[----:B----4-:R-:W-:-:S03]  /*0350*/  IADD3 R13, PT, PT, -R7, R74, -R9 ;  /* 0x0000004a070d7210 */ /* 0x010fc60007ffe909 */
[----:B------:R-:W-:-:S04]  /*0360*/  IMAD.WIDE R10, R9, 0x8, R10 ;  /* 0x00000008090a7825 */ /* 0x000fc800078e020a */
[----:B------:R-:W-:-:S05]  /*0370*/  IMAD.WIDE R10, R13, 0x14b88, R10 ;  /* 0x00014b880d0a7825 */ /* 0x000fca00078e020a */
[----:B------:R-:W-:-:S04]  /*0380*/  IADD.64 R36, R10, UR48 ;  /* 0x000000300a247c35 */ /* 0x000fc8000f8e0200 */
[C---:B------:R-:W-:Y:S02]  /*0390*/  IADD.64 R24, R36.reuse, 0x1000000 ;  /* 0x0100000024187835 */ /* 0x040fe400078e0200 */
[C---:B------:R-:W-:Y:S02]  /*03a0*/  IADD.64 R6, R36.reuse, 0x1000000 ;  /* 0x0100000024067835 */ /* 0x040fe400078e0200 */
[C---:B------:R-:W-:Y:S02]  /*03b0*/  IADD.64 R26, R36.reuse, 0x1000000 ;  /* 0x01000000241a7835 */ /* 0x040fe400078e0200 */
[C---:B------:R-:W-:Y:S02]  /*03c0*/  IADD.64 R22, R36.reuse, 0x1000000 ;  /* 0x0100000024167835 */ /* 0x040fe400078e0200 */
[C---:B------:R-:W-:Y:S02]  /*03d0*/  IADD.64 R16, R36.reuse, 0x2000000 ;  /* 0x0200000024107835 */ /* 0x040fe400078e0200 */
[----:B------:R-:W5:Y:S01]  /*03e0*/  LDG.E.64 R20, desc[UR54][R36.64+-0x338] ;  /* 0xfffcc83624147981 */ /* 0x000f62000c1e1b00 */
[----:B------:R-:W-:-:S03]  /*03f0*/  IADD.64 R14, R36, 0x2000000 ;  /* 0x02000000240e7835 */ /* 0x000fc600078e0200 */
[----:B------:R-:W2:Y:S01]  /*0400*/  LDG.E.64 R10, desc[UR54][R36.64+-0x8] ;  /* 0xfffff836240a7981 */ /* 0x000ea2000c1e1b00 */
[----:B------:R-:W-:-:S03]  /*0410*/  IADD.64 R12, R36, 0x2000000 ;  /* 0x02000000240c7835 */ /* 0x000fc600078e0200 */
[----:B------:R-:W3:Y:S01]  /*0420*/  LDG.E.64 R24, desc[UR54][R24.64+-0x7beb08] ;  /* 0x8414f83618187981 */ /* 0x000ee2000c1e1b00 */
[----:B------:R-:W-:-:S03]  /*0430*/  IADD.64 R8, R36, 0x2000000 ;  /* 0x0200000024087835 */ /* 0x000fc600078e0200 */
[----:B------:R-:W4:Y:S04]  /*0440*/  LDG.E.64 R6, desc[UR54][R6.64+-0x7be7d8] ;  /* 0x8418283606067981 */ /* 0x000f28000c1e1b00 */
[----:B------:R-:W2:Y:S04]  /*0450*/  LDG.E.64 R26, desc[UR54][R26.64+0x82d28] ;  /* 0x082d28361a1a7981 */ /* 0x000ea8000c1e1b00 */
[----:B------:R-:W2:Y:S04]  /*0460*/  LDG.E.64 R22, desc[UR54][R22.64+0x83058] ;  /* 0x0830583616167981 */ /* 0x000ea8000c1e1b00 */
[----:B------:R-:W2:Y:S04]  /*0470*/  LDG.E.64 R16, desc[UR54][R16.64+-0x73baa8] ;  /* 0x8c45583610107981 */ /* 0x000ea8000c1e1b00 */
[----:B------:R-:W2:Y:S04]  /*0480*/  LDG.E.64 R14, desc[UR54][R14.64+-0x73b778] ;  /* 0x8c4888360e0e7981 */ /* 0x000ea8000c1e1b00 */
[----:B------:R-:W2:Y:S04]  /*0490*/  LDG.E.64 R12, desc[UR54][R12.64+0x105d88] ;  /* 0x105d88360c0c7981 */ /* 0x000ea8000c1e1b00 */
[----:B------:R-:W2:Y:S04]  /*04a0*/  LDG.E.64 R8, desc[UR54][R8.64+0x1060b8] ;  /* 0x1060b83608087981 */ /* 0x000ea8000c1e1b00 */
[----:B------:R-:W2:Y:S01]  /*04b0*/  LDG.E.64 R28, desc[UR54][R36.64] ;  /* 0x00000036241c7981 */ /* 0x000ea2000c1e1b00 */
[----:B------:R-:W-:-:S02]  /*04c0*/  IADD.64 R58, R36, 0x1000000 ;  /* 0x01000000243a7835 */ /* 0x000fc400078e0200 */
[----:B-----5:R-:W2:-:S15]  /*04d0*/  DMUL R54, R20, R54 ;  /* 0x0000003614367228 */ /* 0x020e9e0000000000 */
[----:B------:R-:W-:-:S04]  /*04e0*/  NOP ;  /* 0x0000000000007918 */ /* 0x000fc80000000000 */
[----:B------:R-:W-:-:S15]  /*04f0*/  NOP ;  /* 0x0000000000007918 */ /* 0x000fde0000000000 */
[----:B------:R-:W-:-:S15]  /*0500*/  NOP ;  /* 0x0000000000007918 */ /* 0x000fde0000000000 */
[----:B------:R-:W-:-:S15]  /*0510*/  NOP ;  /* 0x0000000000007918 */ /* 0x000fde0000000000 */
[----:B--2---:R-:W3:-:S15]  /*0520*/  DFMA R52, R10, R52, R54 ;  /* 0x000000340a34722b */ /* 0x004ede0000000036 */
        /* <DEDUP_REMOVED lines=45> */
[----:B0-----:R-:W0:Y:S02]  /*0800*/  DFMA R28, -R30, UR46, R28 ;  /* 0x0000002e1e1c7c2b */ /* 0x001e24000800011c */
        /* <DEDUP_REMOVED lines=11> */
[----:B0-----:R0:W3:Y:S02]  /*08c0*/  LDG.E.64 R28, desc[UR54][R58.64+-0x7be7d0] ;  /* 0x841830363a1c7981 */ /* 0x0010e4000c1e1b00 */
[----:B0-----:R-:W-:-:S15]  /*08d0*/  IADD.64 R58, R36, 0x1000000 ;  /* 0x01000000243a7835 */ /* 0x001fde00078e0200 */
[----:B------:R-:W-:Y:S01]  /*08e0*/  NOP ;  /* 0x0000000000007918 */ /* 0x000fe20000000000 */
        /* <DEDUP_REMOVED lines=209> */
[----:B-----5:R0:W1:Y:S02]  /*1600*/  DFMA R50, R6, R50, R52 ;  /* 0x000000320632722b */ /* 0x0200640000000034 */
        /* <DEDUP_REMOVED lines=117> */
[----:B------:R-:W-:Y:S01]  /*1d60*/  MOV R20, 32@lo((nvkernel__Z4bltsiiiiiiid_F1L179_4 + .L_x_56@srel)) ;  /* 0x0000000000147802 */ /* 0x000fe20000000f00 */
[----:B------:R-:W-:Y:S01]  /*1d70*/  IADD3 R6, PT, PT, R6, -0x100000, RZ ;  /* 0xfff0000006067810 */ /* 0x000fe20007ffe0ff */
[----:B------:R-:W-:-:S07]  /*1d80*/  MOV R21, 32@hi((nvkernel__Z4bltsiiiiiiid_F1L179_4 + .L_x_56@srel)) ;  /* 0x0000000000157802 */ /* 0x000fce0000000f00 */
[----:B--2---:R-:W-:Y:S05]  /*1d90*/  CALL.ABS.NOINC `(__cuda_sm20_dblrcp_rn_slowpath_v3) ;  /* 0x0000000000007943 */ /* 0x004fea0003c00000 */
.L_x_56:
[----:B------:R-:W-:Y:S05]  /*1da0*/  BSYNC.RECONVERGENT B6 ;  /* 0x0000000000067941 */ /* 0x000fea0003800200 */
.L_x_414:
        /* <DEDUP_REMOVED lines=88> */
[--C-:B------:R-:W-:Y:S01]  /*2330*/  SHF.R.S64 R10, R10, 0x1d, R11.reuse ;  /* 0x0000001d0a0a7819 */ /* 0x100fe2000000100b */
[----:B-1----:R-:W4:Y:S01]  /*2340*/  LDG.E.64 R2, desc[UR54][R54.64] ;  /* 0x0000003636027981 */ /* 0x002f22000c1e1b00 */
[----:B------:R-:W-:-:S05]  /*2350*/  SHF.R.S32.HI R11, RZ, 0x1d, R11 ;  /* 0x0000001dff0b7819 */ /* 0x000fca000001140b */
[----:B------:R-:W-:Y:S02]  /*2360*/  IADD.64 R10, R10, UR40 ;  /* 0x000000280a0a7c35 */ /* 0x000fe4000f8e0200 */
[----:B------:R-:W-:-:S15]  /*2370*/  UMOV.64 UR4, 0x1e7b100000000 ;  /* 0xb100000000047482 */ /* 0x000fde00080001e7 */
[----:B------:R-:W-:-:S06]  /*2380*/  NOP ;  /* 0x0000000000007918 */ /* 0x000fcc0000000000 */
[----:B------:R-:W-:-:S15]  /*2390*/  NOP ;  /* 0x0000000000007918 */ /* 0x000fde0000000000 */
        /* <DEDUP_REMOVED lines=21> */
[--C-:B------:R-:W-:Y:S02]  /*24f0*/  SHF.R.S64 R92, R6, 0x1d, R7.reuse ;  /* 0x0000001d065c7819 */ /* 0x100fe40000001007 */
[----:B------:R-:W-:Y:S02]  /*2500*/  SHF.R.S32.HI R93, RZ, 0x1d, R7 ;  /* 0x0000001dff5d7819 */ /* 0x000fe40000011407 */
[--C-:B------:R-:W-:Y:S02]  /*2510*/  SHF.R.S64 R90, R8, 0x1d, R9.reuse ;  /* 0x0000001d085a7819 */ /* 0x100fe40000001009 */
[----:B------:R-:W-:Y:S01]  /*2520*/  SHF.R.S32.HI R91, RZ, 0x1d, R9 ;  /* 0x0000001dff5b7819 */ /* 0x000fe20000011409 */
[----:B------:R-:W-:Y:S02]  /*2530*/  IADD.64 R94, R94, UR40 ;  /* 0x000000285e5e7c35 */ /* 0x000fe4000f8e0200 */
[----:B------:R-:W-:Y:S02]  /*2540*/  IADD.64 R92, R92, UR40 ;  /* 0x000000285c5c7c35 */ /* 0x000fe4000f8e0200 */
[----:B------:R-:W-:-:S02]  /*2550*/  IADD.64 R90, R90, UR40 ;  /* 0x000000285a5a7c35 */ /* 0x000fc4000f8e0200 */
[----:B------:R-:W-:Y:S02]  /*2560*/  IADD.64 R62, R62, UR44 ;  /* 0x0000002c3e3e7c35 */ /* 0x000fe4000f8e0200 */
[----:B------:R-:W5:Y:S04]  /*2570*/  LDG.E.64 R8, desc[UR54][R94.64] ;  /* 0x000000365e087981 */ /* 0x000f68000c1e1b00 */
[----:B------:R-:W3:Y:S04]  /*2580*/  LDG.E.64 R68, desc[UR54][R92.64] ;  /* 0x000000365c447981 */ /* 0x000ee8000c1e1b00 */
        /* <DEDUP_REMOVED lines=28> */
[----:B------:R-:W-:-:S04]  /*2750*/  IADD.64 R26, R26, UR44 ;  /* 0x0000002c1a1a7c35 */ /* 0x000fc8000f8e0200 */
[----:B------:R-:W3:-:S15]  /*2760*/  LDG.E.64 R76, desc[UR54][R30.64] ;  /* 0x000000361e4c7981 */ /* 0x000ede000c1e1b00 */
[----:B------:R-:W-:Y:S01]  /*2770*/  NOP ;  /* 0x0000000000007918 */ /* 0x000fe20000000000 */
[----:B------:R-:W-:-:S15]  /*2780*/  NOP ;  /* 0x0000000000007918 */ /* 0x000fde0000000000 */
[----:B--2---:R0:W3:Y:S02]  /*2790*/  DMUL R86, R10, R4 ;  /* 0x000000040a567228 */ /* 0x0040e40000000000 */
        /* <DEDUP_REMOVED lines=22> */
[----:B------:R-:W2:Y:S04]  /*2900*/  LDG.E.64 R100, desc[UR54][R98.64] ;  /* 0x0000003662647981 */ /* 0x000ea8000c1e1b00 */
[----:B------:R-:W2:-:S15]  /*2910*/  LDG.E.64 R34, desc[UR54][R28.64] ;  /* 0x000000361c227981 */ /* 0x000e9e000c1e1b00 */
[----:B------:R-:W-:Y:S02]  /*2920*/  NOP ;  /* 0x0000000000007918 */ /* 0x000fe40000000000 */
[----:B---3--:R0:W1:Y:S02]  /*2930*/  DFMA R4, R44, -R86, R14 ;  /* 0x800000562c04722b */ /* 0x008064000000000e */
[----:B0-----:R-:W3:Y:S04]  /*2940*/  LDG.E.64 R14, desc[UR54][R66.64] ;  /* 0x00000036420e7981 */ /* 0x001ee8000c1e1b00 */
[----:B-1----:R0:W-:Y:S04]  /*2950*/  STG.E.64 desc[UR54][R88.64], R4 ;  /* 0x0000000458007986 */ /* 0x0021e8000c101b36 */
        /* <DEDUP_REMOVED lines=8> */
[----:B------:R-:W-:-:S04]  /*29e0*/  NOP ;  /* 0x0000000000007918 */ /* 0x000fc80000000000 */
        /* <DEDUP_REMOVED lines=41> */
[----:B--2---:R2:W0:-:S15]  /*2c80*/  DFMA R100, -R46, R78, R100 ;  /* 0x0000004e2e64722b */ /* 0x00441e0000000164 */
        /* <DEDUP_REMOVED lines=39> */
[----:B---3--:R2:W3:-:S15]  /*2f00*/  DFMA R78, -R52, R78, R14 ;  /* 0x0000004e344e722b */ /* 0x0084de000000010e */
        /* <DEDUP_REMOVED lines=9> */
[----:B------:R-:W-:Y:S01]  /*2fa0*/  MOV R20, 32@lo((nvkernel__Z4bltsiiiiiiid_F1L179_4 + .L_x_57@srel)) ;  /* 0x0000000000147802 */ /* 0x000fe20000000f00 */
[----:B------:R-:W-:Y:S01]  /*2fb0*/  IADD3 R6, PT, PT, R6, -0x100000, RZ ;  /* 0xfff0000006067810 */ /* 0x000fe20007ffe0ff */
[----:B------:R-:W-:-:S07]  /*2fc0*/  MOV R21, 32@hi((nvkernel__Z4bltsiiiiiiid_F1L179_4 + .L_x_57@srel)) ;  /* 0x0000000000157802 */ /* 0x000fce0000000f00 */
[----:B------:R-:W-:Y:S05]  /*2fd0*/  CALL.ABS.NOINC `(__cuda_sm20_dblrcp_rn_slowpath_v3) ;  /* 0x0000000000007943 */ /* 0x000fea0003c00000 */
.L_x_57:
[----:B------:R-:W-:Y:S05]  /*2fe0*/  BSYNC.RECONVERGENT B6 ;  /* 0x0000000000067941 */ /* 0x000fea0003800200 */
.L_x_415:
[----:B------:R-:W2:Y:S02]  /*2ff0*/  LDG.E.64 R102, desc[UR54][R102.64] ;  /* 0x0000003666667981 */ /* 0x000ea4000c1e1b00 */
[----:B--2---:R-:W0:-:S15]  /*3000*/  DMUL R2, R102, R4 ;  /* 0x0000000466027228 */ /* 0x004e1e0000000000 */
        /* <DEDUP_REMOVED lines=10> */
[----:B------:R-:W1:Y:S02]  /*30b0*/  DFMA R68, -R58, R2, R68 ;  /* 0x000000023a44722b */ /* 0x000e640000000144 */
[----:B-1----:R0:W-:-:S15]  /*30c0*/  STG.E.64 desc[UR54][R92.64], R68 ;  /* 0x000000445c007986 */ /* 0x0021de000c101b36 */
[----:B------:R-:W-:Y:S02]  /*30d0*/  NOP ;  /* 0x0000000000007918 */ /* 0x000fe40000000000 */
[----:B------:R-:W-:-:S15]  /*30e0*/  NOP ;  /* 0x0000000000007918 */ /* 0x000fde0000000000 */
[----:B------:R-:W-:-:S15]  /*30f0*/  NOP ;  /* 0x0000000000007918 */ /* 0x000fde0000000000 */
[----:B------:R-:W-:-:S15]  /*3100*/  NOP ;  /* 0x0000000000007918 */ /* 0x000fde0000000000 */
[----:B------:R-:W1:Y:S02]  /*3110*/  DFMA R70, -R56, R2, R70 ;  /* 0x000000023846722b */ /* 0x000e640000000146 */
[----:B-1----:R0:W-:Y:S04]  /*3120*/  STG.E.64 desc[UR54][R90.64], R70 ;  /* 0x000000465a007986 */ /* 0x0021e8000c101b36 */
        /* <DEDUP_REMOVED lines=12> */
[----:B------:R-:W1:Y:S01]  /*31f0*/  MUFU.RCP64H R9, R19 ;  /* 0x0000001300097308 */ /* 0x000e620000001800 */
        /* <DEDUP_REMOVED lines=32> */
[----:B-1----:R0:W-:-:S15]  /*3400*/  STG.E.64 desc[UR54][R22.64], R80 ;  /* 0x0000005016007986 */ /* 0x0021de000c101b36 */
[----:B------:R-:W-:Y:S02]  /*3410*/  NOP ;  /* 0x0000000000007918 */ /* 0x000fe40000000000 */
[----:B------:R-:W-:-:S15]  /*3420*/  NOP ;  /* 0x0000000000007918 */ /* 0x000fde0000000000 */
[----:B------:R-:W-:-:S15]  /*3430*/  NOP ;  /* 0x0000000000007918 */ /* 0x000fde0000000000 */
[----:B------:R-:W-:-:S15]  /*3440*/  NOP ;  /* 0x0000000000007918 */ /* 0x000fde0000000000 */
[----:B------:R-:W1:-:S15]  /*3450*/  DFMA R10, -R18, R2, 1 ;  /* 0x3ff00000120a742b */ /* 0x000e5e0000000102 */
[----:B------:R-:W-:-:S04]  /*3460*/  NOP ;  /* 0x0000000000007918 */ /* 0x000fc80000000000 */
[----:B------:R-:W-:-:S15]  /*3470*/  NOP ;  /* 0x0000000000007918 */ /* 0x000fde0000000000 */
[----:B------:R-:W-:-:S15]  /*3480*/  NOP ;  /* 0x0000000000007918 */ /* 0x000fde0000000000 */
[----:B------:R-:W-:-:S15]  /*3490*/  NOP ;  /* 0x0000000000007918 */ /* 0x000fde0000000000 */
[----:B-1----:R0:W1:-:S15]  /*34a0*/  DFMA R2, R2, R10, R2 ;  /* 0x0000000a0202722b */ /* 0x00205e0000000002 */
        /* <DEDUP_REMOVED lines=38> */
.L_x_58:
[----:B------:R-:W-:Y:S01]  /*3710*/  MOV R2, R4 ;  /* 0x0000000400027202 */ /* 0x000fe20000000f00 */
[----:B------:R-:W-:-:S07]  /*3720*/  MOV R3, R5 ;  /* 0x0000000500037202 */ /* 0x000fce0000000f00 */
.L_x_417:
[----:B------:R-:W-:Y:S05]  /*3730*/  BSYNC.RECONVERGENT B6 ;  /* 0x0000000000067941 */ /* 0x000fea0003800200 */
.L_x_416:
        /* <DEDUP_REMOVED lines=70> */
[----:B------:R-:W-:Y:S01]  /*3ba0*/  MOV R20, 32@lo((nvkernel__Z4bltsiiiiiiid_F1L179_4 + .L_x_59@srel)) ;  /* 0x0000000000147802 */ /* 0x000fe20000000f00 */
[----:B------:R-:W-:Y:S01]  /*3bb0*/  IADD3 R6, PT, PT, R6, -0x100000, RZ ;  /* 0xfff0000006067810 */ /* 0x000fe20007ffe0ff */
[----:B------:R-:W-:-:S07]  /*3bc0*/  MOV R21, 32@hi((nvkernel__Z4bltsiiiiiiid_F1L179_4 + .L_x_59@srel)) ;  /* 0x0000000000157802 */ /* 0x000fce0000000f00 */
[----:B------:R-:W-:Y:S05]  /*3bd0*/  CALL.ABS.NOINC `(__cuda_sm20_dblrcp_rn_slowpath_v3) ;  /* 0x0000000000007943 */ /* 0x000fea0003c00000 */
.L_x_59:
[----:B------:R-:W-:Y:S05]  /*3be0*/  BSYNC.RECONVERGENT B6 ;  /* 0x0000000000067941 */ /* 0x000fea0003800200 */
.L_x_418:
        /* <DEDUP_REMOVED lines=35> */
[----:B0-----:R1:W-:Y:S01]  /*3e20*/  STG.E.64 desc[UR54][R26.64], R4 ;  /* 0x000000041a007986 */ /* 0x0013e2000c101b36 */
[----:B------:R-:W-:-:S15]  /*3e30*/  FSETP.GEU.AND P1, PT, |R5|, 6.5827683646048100446e-37, PT ;  /* 0x036000000500780b */ /* 0x000fde0003f2e200 */
[----:B------:R-:W-:Y:S01]  /*3e40*/  NOP ;  /* 0x0000000000007918 */ /* 0x000fe20000000000 */
        /* <DEDUP_REMOVED lines=22> */
[----:B------:R-:W-:Y:S01]  /*3fb0*/  MOV R20, 32@lo((nvkernel__Z4bltsiiiiiiid_F1L179_4 + .L_x_60@srel)) ;  /* 0x0000000000147802 */ /* 0x000fe20000000f00 */
[----:B------:R-:W-:-:S07]  /*3fc0*/  MOV R21, 32@hi((nvkernel__Z4bltsiiiiiiid_F1L179_4 + .L_x_60@srel)) ;  /* 0x0000000000157802 */ /* 0x000fce0000000f00 */
[----:B------:R-:W-:Y:S05]  /*3fd0*/  CALL.ABS.NOINC `(__cuda_sm20_div_rn_f64_full) ;  /* 0x0000000000007943 */ /* 0x000fea0003c00000 */
.L_x_60:
[----:B------:R-:W-:Y:S01]  /*3fe0*/  MOV R32, R4 ;  /* 0x0000000400207202 */ /* 0x000fe20000000f00 */
[----:B------:R-:W-:-:S07]  /*3ff0*/  MOV R33, R5 ;  /* 0x0000000500217202 */ /* 0x000fce0000000f00 */
.L_x_420:
[----:B------:R-:W-:Y:S05]  /*4000*/  BSYNC.RECONVERGENT B6 ;  /* 0x0000000000067941 */ /* 0x000fea0003800200 */
.L_x_419:
[----:B------:R-:W0:Y:S01]  /*4010*/  MUFU.RCP64H R3, R23 ;  /* 0x0000001700037308 */ /* 0x000e220000001800 */
[----:B------:R-:W-:Y:S01]  /*4020*/  MOV R2, 0x1 ;  /* 0x0000000100027802 */ /* 0x000fe20000000f00 */
[----:B------:R-:W-:Y:S02]  /*4030*/  IADD.64 R8, R36, 0x2000000 ;  /* 0x0200000024087835 */ /* 0x000fe400078e0200 */
[----:B------:R-:W1:Y:S01]  /*4040*/  DFMA R4, R34, -R32, R78 ;  /* 0x800000202204722b */ /* 0x000e62000000004e */
[----:B------:R-:W-:Y:S01]  /*4050*/  BSSY.RECONVERGENT B6, `(.L_x_421) ;  /* 0x0000035000067945 */ /* 0x000fe20003800200 */
[----:B-1----:R-:W-:Y:S02]  /*4060*/  FSETP.GEU.AND P1, PT, |R5|, 6.5827683646048100446e-37, PT ;  /* 0x036000000500780b */ /* 0x002fe40003f2e200 */
[----:B------:R1:W-:Y:S04]  /*4070*/  STG.E.64 desc[UR54][R8.64+0x1060c0], R32 ;  /* 0x1060c02008007986 */ /* 0x0003e8000c101b36 */
[----:B------:R1:W-:-:S15]  /*4080*/  STG.E.64 desc[UR54][R66.64], R4 ;  /* 0x0000000442007986 */ /* 0x0003de000c101b36 */
[----:B------:R-:W-:-:S11]  /*4090*/  NOP ;  /* 0x0000000000007918 */ /* 0x000fd60000000000 */
        /* <DEDUP_REMOVED lines=43> */
[----:B------:R-:W-:Y:S01]  /*4350*/  MOV R20, 32@lo((nvkernel__Z4bltsiiiiiiid_F1L179_4 + .L_x_61@srel)) ;  /* 0x0000000000147802 */ /* 0x000fe20000000f00 */
[----:B------:R-:W-:-:S07]  /*4360*/  MOV R21, 32@hi((nvkernel__Z4bltsiiiiiiid_F1L179_4 + .L_x_61@srel)) ;  /* 0x0000000000157802 */ /* 0x000fce0000000f00 */
[----:B------:R-:W-:Y:S05]  /*4370*/  CALL.ABS.NOINC `(__cuda_sm20_div_rn_f64_full) ;  /* 0x0000000000007943 */ /* 0x000fea0003c00000 */
.L_x_61:
[----:B------:R-:W-:Y:S01]  /*4380*/  MOV R34, R4 ;  /* 0x0000000400227202 */ /* 0x000fe20000000f00 */
[----:B------:R-:W-:-:S07]  /*4390*/  MOV R35, R5 ;  /* 0x0000000500237202 */ /* 0x000fce0000000f00 */
.L_x_422:
[----:B------:R-:W-:Y:S05]  /*43a0*/  BSYNC.RECONVERGENT B6 ;  /* 0x0000000000067941 */ /* 0x000fea0003800200 */
.L_x_421:
[----:B------:R-:W0:Y:S01]  /*43b0*/  MUFU.RCP64H R5, R19 ;  /* 0x0000001300057308 */ /* 0x000e220000001800 */
[----:B------:R-:W-:Y:S01]  /*43c0*/  MOV R4, 0x1 ;  /* 0x0000000100047802 */ /* 0x000fe20000000f00 */
[----:B------:R-:W-:Y:S02]  /*43d0*/  IADD.64 R10, R36, 0x2000000 ;  /* 0x02000000240a7835 */ /* 0x000fe400078e0200 */
[----:B------:R-:W-:Y:S01]  /*43e0*/  DFMA R2, R68, -R34, R72 ;  /* 0x800000224402722b */ /* 0x000fe20000000048 */
[----:B------:R-:W-:Y:S03]  /*43f0*/  BSSY.RECONVERGENT B6, `(.L_x_423) ;  /* 0x000003a000067945 */ /* 0x000fe60003800200 */
[----:B------:R1:W-:-:S15]  /*4400*/  STG.E.64 desc[UR54][R10.64+-0x73b770], R34 ;  /* 0x8c4890220a007986 */ /* 0x0003de000c101b36 */
        /* <DEDUP_REMOVED lines=51> */
[----:B------:R-:W-:Y:S01]  /*4740*/  MOV R6, R18 ;  /* 0x0000001200067202 */ /* 0x000fe20000000f00 */
[----:B------:R-:W-:Y:S01]  /*4750*/  MOV R7, R19 ;  /* 0x0000001300077202 */ /* 0x000fe20000000f00 */
[----:B------:R-:W-:Y:S01]  /*4760*/  MOV R20, 32@lo((nvkernel__Z4bltsiiiiiiid_F1L179_4 + .L_x_62@srel)) ;  /* 0x0000000000147802 */ /* 0x000fe20000000f00 */
[----:B------:R-:W-:-:S07]  /*4770*/  MOV R21, 32@hi((nvkernel__Z4bltsiiiiiiid_F1L179_4 + .L_x_62@srel)) ;  /* 0x0000000000157802 */ /* 0x000fce0000000f00 */
[----:B------:R-:W-:Y:S05]  /*4780*/  CALL.ABS.NOINC `(__cuda_sm20_div_rn_f64_full) ;  /* 0x0000000000007943 */ /* 0x000fea0003c00000 */
.L_x_62:
[----:B------:R-:W-:Y:S05]  /*4790*/  BSYNC.RECONVERGENT B6 ;  /* 0x0000000000067941 */ /* 0x000fea0003800200 */
.L_x_423:
        /* <DEDUP_REMOVED lines=35> */
[----:B0-----:R0:W-:Y:S01]  /*49d0*/  STG.E.64 desc[UR54][R54.64], R2 ;  /* 0x0000000236007986 */ /* 0x0011e2000c101b36 */
[----:B------:R-:W-:-:S15]  /*49e0*/  FSETP.GEU.AND P1, PT, |R3|, 6.5827683646048100446e-37, PT ;  /* 0x036000000300780b */ /* 0x000fde0003f2e200 */
[----:B------:R-:W-:Y:S01]  /*49f0*/  NOP ;  /* 0x0000000000007918 */ /* 0x000fe20000000000 */
        /* <DEDUP_REMOVED lines=13> */
[----:B--2---:R-:W1:-:S15]  /*4ad0*/  DFMA R10, -R16, R8, R2 ;  /* 0x00000008100a722b */ /* 0x004e5e0000000102 */
        /* <DEDUP_REMOVED lines=10> */
[----:B------:R-:W-:Y:S01]  /*4b80*/  MOV R6, R16 ;  /* 0x0000001000067202 */ /* 0x000fe20000000f00 */
[----:B------:R-:W-:Y:S01]  /*4b90*/  MOV R7, R17 ;  /* 0x0000001100077202 */ /* 0x000fe20000000f00 */
[----:B------:R-:W-:Y:S01]  /*4ba0*/  MOV R20, 32@lo((nvkernel__Z4bltsiiiiiiid_F1L179_4 + .L_x_63@srel)) ;  /* 0x0000000000147802 */ /* 0x000fe20000000f00 */
[----:B------:R-:W-:-:S07]  /*4bb0*/  MOV R21, 32@hi((nvkernel__Z4bltsiiiiiiid_F1L179_4 + .L_x_63@srel)) ;  /* 0x0000000000157802 */ /* 0x000fce0000000f00 */
[----:B------:R-:W-:Y:S05]  /*4bc0*/  CALL.ABS.NOINC `(__cuda_sm20_div_rn_f64_full) ;  /* 0x0000000000007943 */ /* 0x000fea0003c00000 */
.L_x_63:
[----:B------:R-:W-:Y:S05]  /*4bd0*/  BSYNC.RECONVERGENT B6 ;  /* 0x0000000000067941 */ /* 0x000fea0003800200 */
.L_x_424:
[C---:B------:R-:W-:Y:S02]  /*4be0*/  IADD.64 R10, R36.reuse, 0x1000000 ;  /* 0x01000000240a7835 */ /* 0x040fe400078e0200 */
[----:B------:R-:W-:-:S04]  /*4bf0*/  IADD.64 R12, R36, 0x1000000 ;  /* 0x01000000240c7835 */ /* 0x000fc800078e0200 */
[----:B------:R0:W-:Y:S04]  /*4c00*/  STG.E.64 desc[UR54][R10.64+-0x7be7d0], R4 ;  /* 0x841830040a007986 */ /* 0x0001e8000c101b36 */
[----:B------:R-:W2:Y:S01]  /*4c10*/  LDG.E.64 R2, desc[UR54][R12.64+0x83060] ;  /* 0x083060360c027981 */ /* 0x000ea2000c1e1b00 */
[----:B------:R-:W2:-:S15]  /*4c20*/  DFMA R44, R44, -R4, R52 ;  /* 0x800000042c2c722b */ /* 0x000e9e0000000034 */
[----:B------:R-:W-:-:S04]  /*4c30*/  NOP ;  /* 0x0000000000007918 */ /* 0x000fc80000000000 */
[----:B------:R-:W-:-:S15]  /*4c40*/  NOP ;  /* 0x0000000000007918 */ /* 0x000fde0000000000 */
[----:B------:R-:W-:-:S15]  /*4c50*/  NOP ;  /* 0x0000000000007918 */ /* 0x000fde0000000000 */
[----:B------:R-:W-:-:S15]  /*4c60*/  NOP ;  /* 0x0000000000007918 */ /* 0x000fde0000000000 */
[----:B--2---:R-:W1:-:S15]  /*4c70*/  DFMA R2, R46, -R2, R44 ;  /* 0x800000022e02722b */ /* 0x004e5e000000002c */
        /* <DEDUP_REMOVED lines=10> */
[----:B-1----:R1:W-:Y:S04]  /*4d20*/  STG.E.64 desc[UR54][R42.64], R32 ;  /* 0x000000202a007986 */ /* 0x0023e8000c101b36 */
[----:B------:R-:W2:Y:S01]  /*4d30*/  LDG.E.64 R6, desc[UR54][R40.64] ;  /* 0x0000003628067981 */ /* 0x000ea2000c1e1b00 */
[----:B------:R-:W-:Y:S01]  /*4d40*/  MOV R2, 0x1 ;  /* 0x0000000100027802 */ /* 0x000fe20000000f00 */
[----:B------:R-:W-:Y:S01]  /*4d50*/  FSETP.GEU.AND P1, PT, |R33|, 6.5827683646048100446e-37, PT ;  /* 0x036000002100780b */ /* 0x000fe20003f2e200 */
[----:B------:R-:W-:Y:S01]  /*4d60*/  BSSY.RECONVERGENT B6, `(.L_x_425) ;  /* 0x0000031000067945 */ /* 0x000fe20003800200 */
[----:B--2---:R-:W2:-:S15]  /*4d70*/  MUFU.RCP64H R3, R7 ;  /* 0x0000000700037308 */ /* 0x004e9e0000001800 */
[----:B------:R-:W-:-:S09]  /*4d80*/  NOP ;  /* 0x0000000000007918 */ /* 0x000fd20000000000 */
        /* <DEDUP_REMOVED lines=17> */
[----:B--2---:R-:W2:-:S15]  /*4ea0*/  DFMA R2, -R6, R8, 1 ;  /* 0x3ff000000602742b */ /* 0x004e9e0000000108 */
        /* <DEDUP_REMOVED lines=28> */
.L_x_64:
[----:B------:R-:W-:Y:S05]  /*5070*/  BSYNC.RECONVERGENT B6 ;  /* 0x0000000000067941 */ /* 0x000fea0003800200 */
.L_x_425:
[----:B------:R3:W-:Y:S02]  /*5080*/  STG.E.64 desc[UR54][R36.64], R4 ;  /* 0x0000000424007986 */ /* 0x0007e4000c101b36 */
.L_x_413:
[----:B012---:R-:W-:Y:S05]  /*5090*/  BSYNC.RECONVERGENT B7 ;  /* 0x0000000000077941 */ /* 0x007fea0003800200 */
.L_x_412:
[----:B------:R-:W-:-:S06]  /*50a0*/  UIMAD.WIDE.U32 UR4, UR56, 0x80, URZ ;  /* 0x00000080380478a5 */ /* 0x000fcc000f8e00ff */
[----:B------:R-:W-:Y:S01]  /*50b0*/  IADD3 R75, PT, PT, R75, -UR4, RZ ;  /* 0x800000044b4b7c10 */ /* 0x000fe2000fffe0ff */
[----:B------:R-:W-:-:S04]  /*50c0*/  IADD.64 R38, R38, UR4 ;  /* 0x0000000426267c35 */ /* 0x000fc8000f8e0200 */
[----:B------:R-:W-:-:S13]  /*50d0*/  ISETP.GT.AND P0, PT, R75, RZ, PT ;  /* 0x000000ff4b00720c */ /* 0x000fda0003f04270 */
[----:B------:R-:W-:Y:S05]  /*50e0*/  @P0 BRA `(.L_x_426) ;  /* 0xffffffb0001c0947 */ /* 0x000fea000383ffff */
[----:B------:R-:W-:Y:S05]  /*50f0*/  BSYNC.RECONVERGENT B8 ;  /* 0x0000000000087941 */ /* 0x000fea0003800200 */
.L_x_411:
[----:B------:R-:W-:Y:S05]  /*5100*/  EXIT ;  /* 0x000000000000794d */ /* 0x000fea0003800000 */
.L_x_427:
        /* <DEDUP_REMOVED lines=15> */
.L_x_466:


//--------------------- .text.nvkernel__Z4bltsiiiiiiid_F1L163_2 --------------------------
	.section	.text.nvkernel__Z4bltsiiiiiiid_F1L163_2,"ax",@progbits
	.align	128
        .global         nvkernel__Z4bltsiiiiiiid_F1L163_2
        .type           nvkernel__Z4bltsiiiiiiid_F1L163_2,@function
        .size           nvkernel__Z4bltsiiiiiiid_F1L163_2,(.L_x_467 - nvkernel__Z4bltsiiiiiiid_F1L163_2)
        .other          nvkernel__Z4bltsiiiiiiid_F1L163_2,@"STO_CUDA_ENTRY STV_DEFAULT"
nvkernel__Z4bltsiiiiiiid_F1L163_2:
.text.nvkernel__Z4bltsiiiiiiid_F1L163_2:
[----:B------:R-:W0:Y:S08]  /*0000*/  LDC R1, c[0x0][0x37c] ;  /* 0x0000df00ff017b82 */ /* 0x000e300000000800 */
[----:B------:R-:W1:Y:S01]  /*0010*/  S2UR UR4, SR_CTAID.X ;  /* 0x00000000000479c3 */ /* 0x000e620000002500 */
[----:B------:R-:W2:Y:S01]  /*0020*/  S2R R2, SR_TID.X ;  /* 0x0000000000027919 */ /* 0x000ea20000002100 */
[----:B------:R-:W3:Y:S01]  /*0030*/  LDCU UR6, c[0x0][0x370] ;  /* 0x00006e00ff0677ac */ /* 0x000ee20008000800 */
[----:B------:R-:W4:Y:S05]  /*0040*/  LDCU.64 UR10, c[0x0][0x358] ;  /* 0x00006b00ff0a77ac */ /* 0x000f2a0008000a00 */
[----:B------:R-:W0:Y:S01]  /*0050*/  LDC R0, c[0x0][0x3a8] ;  /* 0x0000ea00ff007b82 */ /* 0x000e220000000800 */
[----:B------:R-:W0:Y:S01]  /*0060*/  LDCU UR8, c[0x0][0x380] ;  /* 0x00007000ff0877ac */ /* 0x000e220008000800 */
[----:B------:R-:W0:Y:S01]  /*0070*/  LDCU UR9, c[0x0][0x380] ;  /* 0x00007000ff0977ac */ /* 0x000e220008000800 */
[----:B------:R-:W0:Y:S01]  /*0080*/  LDCU.64 UR12, c[0x0][0x388] ;  /* 0x00007100ff0c77ac */ /* 0x000e220008000a00 */
[----:B------:R-:W0:Y:S01]  /*0090*/  LDCU.64 UR14, c[0x0][0x3a0] ;  /* 0x00007400ff0e77ac */ /* 0x000e220008000a00 */
[----:B-1----:R-:W-:Y:S01]  /*00a0*/  UIMAD.WIDE.U32 UR4, UR4, 0x80, URZ ;  /* 0x00000080040478a5 */ /* 0x002fe2000f8e00ff */
[----:B------:R-:W1:Y:S01]  /*00b0*/  LDCU.64 UR20, c[0x0][0x3b0] ;  /* 0x00007600ff1477ac */ /* 0x000e620008000a00 */
[----:B------:R-:W0:Y:S04]  /*00c0*/  LDCU.128 UR16, c[0x0][0x390] ;  /* 0x00007200ff1077ac */ /* 0x000e280008000c00 */
[----:B------:R-:W-:-:S03]  /*00d0*/  MOV.64 R4, UR4 ;  /* 0x0000000400047c02 */ /* 0x000fc60008010f00 */
[----:B--2---:R-:W-:Y:S01]  /*00e0*/  LOP3.LUT R2, R2, UR4, RZ, 0xfc, !PT ;  /* 0x0000000402027c12 */ /* 0x004fe2000f8efcff */
[----:B---3--:R-:W-:Y:S02]  /*00f0*/  UIMAD.WIDE.U32 UR6, UR6, 0x80, URZ ;  /* 0x00000080060678a5 */ /* 0x008fe4000f8e00ff */
[----:B----4-:R-:W-:-:S10]  /*0100*/  MOV R3, R5 ;  /* 0x0000000500037202 */ /* 0x010fd40000000f00 */
.L_x_430:
[----:B0-----:R-:W-:Y:S01]  /*0110*/  ISETP.GE.AND P0, PT, R2, UR9, PT ;  /* 0x0000000902007c0c */ /* 0x001fe2000bf06270 */
[----:B------:R-:W-:Y:S01]  /*0120*/  UIADD3 UR8, UPT, UPT, -UR6, UR8, URZ ;  /* 0x0000000806087290 */ /* 0x000fe2000fffe1ff */
[----:B------:R-:W-:Y:S03]  /*0130*/  BSSY.RECONVERGENT B0, `(.L_x_428) ;  /* 0x00000d2000007945 */ /* 0x000fe60003800200 */
[----:B------:R-:W-:-:S08]  /*0140*/  UISETP.GT.AND UP0, UPT, UR8, URZ, UPT ;  /* 0x000000ff0800728c */ /* 0x000fd0000bf04270 */
[----:B------:R-:W-:Y:S05]  /*0150*/  @P0 BRA `(.L_x_429) ;  /* 0x0000000c003c0947 */ /* 0x000fea0003800000 */
[----:B------:R-:W-:-:S05]  /*0160*/  IADD.64 R4, R2, 0x1 ;  /* 0x0000000102047835 */ /* 0x000fca00078e0200 */
[----:B------:R-:W-:-:S03]  /*0170*/  SHF.R.S32.HI R5, RZ, 0x1f, R4 ;  /* 0x0000001fff057819 */ /* 0x000fc60000011404 */
[----:B------:R-:W-:-:S05]  /*0180*/  IMAD.WIDE R6, R0, 0x1e7b, R4 ;  /* 0x00001e7b00067825 */ /* 0x000fca00078e0204 */
[C---:B------:R-:W-:Y:S01]  /*0190*/  SHF.L.U64.HI R7, R6.reuse, 0x2, R7 ;  /* 0x0000000206077819 */ /* 0x040fe20000010207 */
[----:B------:R-:W-:-:S05]  /*01a0*/  IMAD.SHL.U32 R6, R6, 0x4, RZ ;  /* 0x0000000406067824 */ /* 0x000fca00078e00ff */
[C---:B------:R-:W-:Y:S02]  /*01b0*/  IADD.64 R8, R6.reuse, UR12 ;  /* 0x0000000c06087c35 */ /* 0x040fe4000f8e0200 */
[----:B------:R-:W-:-:S05]  /*01c0*/  IADD.64 R6, R6, UR16 ;  /* 0x0000001006067c35 */ /* 0x000fca000f8e0200 */
[----:B------:R-:W2:Y:S04]  /*01d0*/  LDG.E.CONSTANT R9, desc[UR10][R8.64] ;  /* 0x0000000a08097981 */ /* 0x000ea8000c1e9900 */
[----:B------:R-:W3:Y:S01]  /*01e0*/  LDG.E.CONSTANT R7, desc[UR10][R6.64] ;  /* 0x0000000a06077981 */ /* 0x000ee2000c1e9900 */
[--C-:B------:R-:W-:Y:S02]  /*01f0*/  SHF.R.S64 R16, RZ, 0x1d, R4.reuse ;  /* 0x0000001dff107819 */ /* 0x100fe40000001004 */
[----:B------:R-:W-:-:S05]  /*0200*/  SHF.R.S32.HI R17, RZ, 0x1d, R4 ;  /* 0x0000001dff117819 */ /* 0x000fca0000011404 */
[----:B------:R-:W-:-:S06]  /*0210*/  IADD.64 R16, R16, UR14 ;  /* 0x0000000e10107c35 */ /* 0x000fcc000f8e0200 */
[----:B------:R-:W4:Y:S04]  /*0220*/  LDG.E.64 R28, desc[UR10][R16.64] ;  /* 0x0000000a101c7981 */ /* 0x000f28000c1e1b00 */
[----:B------:R-:W5:Y:S04]  /*0230*/  LDG.E.64 R24, desc[UR10][R16.64+0x659a0] ;  /* 0x0659a00a10187981 */ /* 0x000f68000c1e1b00 */
[----:B------:R-:W4:Y:S04]  /*0240*/  LDG.E.64 R26, desc[UR10][R16.64+0xcb340] ;  /* 0x0cb3400a101a7981 */ /* 0x000f28000c1e1b00 */
[----:B------:R-:W4:Y:S04]  /*0250*/  LDG.E.64 R22, desc[UR10][R16.64+0x130ce0] ;  /* 0x130ce00a10167981 */ /* 0x000f28000c1e1b00 */
[----:B------:R-:W4:Y:S01]  /*0260*/  LDG.E.64 R20, desc[UR10][R16.64+0x196680] ;  /* 0x1966800a10147981 */ /* 0x000f22000c1e1b00 */
[C---:B--2---:R-:W-:Y:S01]  /*0270*/  IMAD.WIDE R4, R9.reuse, 0x338, RZ ;  /* 0x0000033809047825 */ /* 0x044fe200078e02ff */
[----:B---3--:R-:W-:-:S03]  /*0280*/  IADD3 R11, PT, PT, -R9, R0, -R7 ;  /* 0x00000000090b7210 */ /* 0x008fc60007ffe907 */
[----:B------:R-:W-:-:S04]  /*0290*/  IMAD.WIDE R4, R7, 0x8, R4 ;  /* 0x0000000807047825 */ /* 0x000fc800078e0204 */
[----:B------:R-:W-:-:S05]  /*02a0*/  IMAD.WIDE R4, R11, 0x14b88, R4 ;  /* 0x00014b880b047825 */ /* 0x000fca00078e0204 */
[----:B------:R-:W-:-:S04]  /*02b0*/  IADD.64 R4, R4, UR18 ;  /* 0x0000001204047c35 */ /* 0x000fc8000f8e0200 */
[C---:B------:R-:W-:Y:S02]  /*02c0*/  IADD.64 R8, R4.reuse, 0x1000000 ;  /* 0x0100000004087835 */ /* 0x040fe400078e0200 */
[C---:B------:R-:W-:Y:S02]  /*02d0*/  IADD.64 R10, R4.reuse, 0x1000000 ;  /* 0x01000000040a7835 */ /* 0x040fe400078e0200 */
[C---:B------:R-:W-:Y:S02]  /*02e0*/  IADD.64 R12, R4.reuse, 0x2000000 ;  /* 0x02000000040c7835 */ /* 0x040fe400078e0200 */
[----:B------:R-:W-:Y:S02]  /*02f0*/  IADD.64 R14, R4, 0x2000000 ;  /* 0x02000000040e7835 */ /* 0x000fe400078e0200 */
[----:B------:R-:W4:Y:S04]  /*0300*/  LDG.E.64 R6, desc[UR10][R4.64+-0x14b88] ;  /* 0xfeb4780a04067981 */ /* 0x000f28000c1e1b00 */
[----:B------:R-:W5:Y:S04]  /*0310*/  LDG.E.64 R8, desc[UR10][R8.64+-0x7d3358] ;  /* 0x82cca80a08087981 */ /* 0x000f68000c1e1b00 */
[----:B------:R-:W2:Y:S04]  /*0320*/  LDG.E.64 R10, desc[UR10][R10.64+0x6e4d8] ;  /* 0x06e4d80a0a0a7981 */ /* 0x000ea8000c1e1b00 */
[----:B------:R-:W3:Y:S04]  /*0330*/  LDG.E.64 R12, desc[UR10][R12.64+-0x7502f8] ;  /* 0x8afd080a0c0c7981 */ /* 0x000ee8000c1e1b00 */
[----:B------:R-:W2:Y:S04]  /*0340*/  LDG.E.64 R14, desc[UR10][R14.64+0xf1538] ;  /* 0x0f15380a0e0e7981 */ /* 0x000ea8000c1e1b00 */
[----:B------:R-:W2:Y:S01]  /*0350*/  LDG.E.64 R18, desc[UR10][R4.64] ;  /* 0x0000000a04127981 */ /* 0x000ea2000c1e1b00 */
[----:B----4-:R-:W5:-:S15]  /*0360*/  DMUL R28, R6, R28 ;  /* 0x0000001c061c7228 */ /* 0x010f5e0000000000 */
[----:B------:R-:W-:-:S04]  /*0370*/  NOP ;  /* 0x0000000000007918 */ /* 0x000fc80000000000 */
[----:B------:R-:W-:-:S15]  /*0380*/  NOP ;  /* 0x0000000000007918 */ /* 0x000fde0000000000 */
[----:B------:R-:W-:-:S15]  /*0390*/  NOP ;  /* 0x0000000000007918 */ /* 0x000fde0000000000 */
[----:B------:R-:W-:-:S15]  /*03a0*/  NOP ;  /* 0x0000000000007918 */ /* 0x000fde0000000000 */
[----:B-----5:R-:W2:-:S15]  /*03b0*/  DFMA R24, R8, R24, R28 ;  /* 0x000000180818722b */ /* 0x020e9e000000001c */
        /* <DEDUP_REMOVED lines=19> */
[----:B01----:R0:W1:Y:S02]  /*04f0*/  DFMA R24, R20, -UR20, R18 ;  /* 0x8000001414187c2b */ /* 0x0030640008000012 */
[C---:B0-----:R-:W-:Y:S02]  /*0500*/  IADD.64 R18, R4.reuse, 0x1000000 ;  /* 0x0100000004127835 */ /* 0x041fe400078e0200 */
[----:B-1----:R0:W-:Y:S04]  /*0510*/  STG.E.64 desc[UR10][R4.64], R24 ;  /* 0x0000001804007986 */ /* 0x0021e8000c101b0a */
[----:B------:R-:W2:Y:S04]  /*0520*/  LDG.E.64 R30, desc[UR10][R16.64+0x14520] ;  /* 0x0145200a101e7981 */ /* 0x000ea8000c1e1b00 */
[----:B------:R-:W3:Y:S04]  /*0530*/  LDG.E.64 R28, desc[UR10][R16.64+0x79ec0] ;  /* 0x079ec00a101c7981 */ /* 0x000ee8000c1e1b00 */
[----:B------:R-:W4:Y:S04]  /*0540*/  LDG.E.64 R26, desc[UR10][R16.64+0xdf860] ;  /* 0x0df8600a101a7981 */ /* 0x000f28000c1e1b00 */
[----:B------:R-:W5:Y:S04]  /*0550*/  LDG.E.64 R22, desc[UR10][R16.64+0x145200] ;  /* 0x1452000a10167981 */ /* 0x000f68000c1e1b00 */
[----:B------:R-:W3:Y:S04]  /*0560*/  LDG.E.64 R20, desc[UR10][R16.64+0x1aaba0] ;  /* 0x1aaba00a10147981 */ /* 0x000ee8000c1e1b00 */
[----:B------:R-:W0:Y:S01]  /*0570*/  LDG.E.64 R18, desc[UR10][R18.64+-0x7be7d0] ;  /* 0x8418300a12127981 */ /* 0x000e22000c1e1b00 */
[----:B------:R-:W-:-:S02]  /*0580*/  IADD.64 R32, R4, 0x1000000 ;  /* 0x0100000004207835 */ /* 0x000fc400078e0200 */
[----:B------:R-:W-:-:S15]  /*0590*/  IADD.64 R34, R4, 0x1000000 ;  /* 0x0100000004227835 */ /* 0x000fde00078e0200 */
[----:B------:R-:W-:-:S03]  /*05a0*/  NOP ;  /* 0x0000000000007918 */ /* 0x000fc60000000000 */
        /* <DEDUP_REMOVED lines=26> */
[----:B0-----:R-:W0:Y:S02]  /*0750*/  DFMA R24, R20, -UR20, R18 ;  /* 0x8000001414187c2b */ /* 0x001e240008000012 */
[----:B0-----:R0:W-:Y:S04]  /*0760*/  STG.E.64 desc[UR10][R32.64+-0x7be7d0], R24 ;  /* 0x8418301820007986 */ /* 0x0011e8000c101b0a */
[----:B------:R-:W2:Y:S04]  /*0770*/  LDG.E.64 R30, desc[UR10][R16.64+0x28a40] ;  /* 0x028a400a101e7981 */ /* 0x000ea8000c1e1b00 */
[----:B------:R-:W3:Y:S04]  /*0780*/  LDG.E.64 R28, desc[UR10][R16.64+0x8e3e0] ;  /* 0x08e3e00a101c7981 */ /* 0x000ee8000c1e1b00 */
[----:B------:R-:W4:Y:S04]  /*0790*/  LDG.E.64 R26, desc[UR10][R16.64+0xf3d80] ;  /* 0x0f3d800a101a7981 */ /* 0x000f28000c1e1b00 */
[----:B------:R-:W5:Y:S04]  /*07a0*/  LDG.E.64 R22, desc[UR10][R16.64+0x159720] ;  /* 0x1597200a10167981 */ /* 0x000f68000c1e1b00 */
[----:B------:R-:W3:Y:S04]  /*07b0*/  LDG.E.64 R20, desc[UR10][R16.64+0x1bf0c0] ;  /* 0x1bf0c00a10147981 */ /* 0x000ee8000c1e1b00 */
[----:B------:R-:W3:Y:S01]  /*07c0*/  LDG.E.64 R18, desc[UR10][R34.64+0x83060] ;  /* 0x0830600a22127981 */ /* 0x000ee2000c1e1b00 */
[----:B0-----:R-:W-:-:S15]  /*07d0*/  IADD.64 R32, R4, 0x1000000 ;  /* 0x0100000004207835 */ /* 0x001fde00078e0200 */
[----:B------:R-:W-:-:S07]  /*07e0*/  NOP ;  /* 0x0000000000007918 */ /* 0x000fce0000000000 */
        /* <DEDUP_REMOVED lines=26> */
[----:B0-----:R0:W1:Y:S02]  /*0990*/  DFMA R24, R20, -UR20, R18 ;  /* 0x8000001414187c2b */ /* 0x0010640008000012 */
[C---:B0-----:R-:W-:Y:S02]  /*09a0*/  IADD.64 R18, R4.reuse, 0x2000000 ;  /* 0x0200000004127835 */ /* 0x041fe400078e0200 */
[----:B-1----:R0:W-:Y:S04]  /*09b0*/  STG.E.64 desc[UR10][R32.64+0x83060], R24 ;  /* 0x0830601820007986 */ /* 0x0021e8000c101b0a */
[----:B------:R-:W2:Y:S04]  /*09c0*/  LDG.E.64 R30, desc[UR10][R16.64+0x3cf60] ;  /* 0x03cf600a101e7981 */ /* 0x000ea8000c1e1b00 */
[----:B------:R-:W3:Y:S04]  /*09d0*/  LDG.E.64 R28, desc[UR10][R16.64+0xa2900] ;  /* 0x0a29000a101c7981 */ /* 0x000ee8000c1e1b00 */
[----:B------:R-:W4:Y:S04]  /*09e0*/  LDG.E.64 R26, desc[UR10][R16.64+0x1082a0] ;  /* 0x1082a00a101a7981 */ /* 0x000f28000c1e1b00 */
[----:B------:R-:W5:Y:S04]  /*09f0*/  LDG.E.64 R22, desc[UR10][R16.64+0x16dc40] ;  /* 0x16dc400a10167981 */ /* 0x000f68000c1e1b00 */
[----:B------:R-:W3:Y:S04]  /*0a00*/  LDG.E.64 R20, desc[UR10][R16.64+0x1d35e0] ;  /* 0x1d35e00a10147981 */ /* 0x000ee8000c1e1b00 */
[----:B------:R-:W3:Y:S01]  /*0a10*/  LDG.E.64 R18, desc[UR10][R18.64+-0x73b770] ;  /* 0x8c48900a12127981 */ /* 0x000ee2000c1e1b00 */
[----:B0-----:R-:W-:-:S02]  /*0a20*/  IADD.64 R32, R4, 0x2000000 ;  /* 0x0200000004207835 */ /* 0x001fc400078e0200 */
        /* <DEDUP_REMOVED lines=36> */
[----:B------:R-:W-:-:S15]  /*0c70*/  IADD.64 R4, R4, 0x2000000 ;  /* 0x0200000004047835 */ /* 0x000fde00078e0200 */
        /* <DEDUP_REMOVED lines=27> */
[----:B-1----:R-:W1:Y:S02]  /*0e30*/  DFMA R18, R20, -UR20, R18 ;  /* 0x8000001414127c2b */ /* 0x002e640008000012 */
[----:B-1----:R0:W-:Y:S02]  /*0e40*/  STG.E.64 desc[UR10][R4.64+0x1060c0], R18 ;  /* 0x1060c01204007986 */ /* 0x0021e4000c101b0a */
.L_x_429:
[----:B-1----:R-:W-:Y:S05]  /*0e50*/  BSYNC.RECONVERGENT B0 ;  /* 0x0000000000007941 */ /* 0x002fea0003800200 */
.L_x_428:
[----:B------:R-:W-:Y:S02]  /*0e60*/  IADD.64 R2, R2, UR6 ;  /* 0x0000000602027c35 */ /* 0x000fe4000f8e0200 */
[----:B------:R-:W-:Y:S06]  /*0e70*/  BRA.U UP0, `(.L_x_430) ;  /* 0xfffffff100a47547 */ /* 0x000fec000b83ffff */
[----:B------:R-:W-:Y:S05]  /*0e80*/  EXIT ;  /* 0x000000000000794d */ /* 0x000fea0003800000 */
.L_x_431:
        /* <DEDUP_REMOVED lines=15> */
.L_x_467:


//--------------------- .nv.global.init           --------------------------
	.section	.nv.global.init,"aw",@"SHT_CUDA_GLOBAL_INIT"
	.align	8
.nv.global.init:
	.type		_ZZ27__kmpc_threadprivate_cachedE21TP_CACHE_INITIALIZING,@"STT_CUDA_OBJECT"
	.size		_ZZ27__kmpc_threadprivate_cachedE21TP_CACHE_INITIALIZING,(_ZZN4cuda3std3__48__detail21__stronger_order_cudaEiiE7__xform - _ZZ27__kmpc_threadprivate_cachedE21TP_CACHE_INITIALIZING)
	.other		_ZZ27__kmpc_threadprivate_cachedE21TP_CACHE_INITIALIZING,@"STO_CUDA_GLOBAL STV_DEFAULT"
_ZZ27__kmpc_threadprivate_cachedE21TP_CACHE_INITIALIZING:
        /*0000*/ 	.byte	0xff, 0xff, 0xff, 0xff, 0xff, 0xff, 0xff, 0xff
	.weak		_ZZN4cuda3std3__48__detail21__stronger_order_cudaEiiE7__xform
	.type		_ZZN4cuda3std3__48__detail21__stronger_order_cudaEiiE7__xform,@"STT_CUDA_OBJECT"
	.size		_ZZN4cuda3std3__48__detail21__stronger_order_cudaEiiE7__xform,(.L_0 - _ZZN4cuda3std3__48__detail21__stronger_order_cudaEiiE7__xform)
	.other		_ZZN4cuda3std3__48__detail21__stronger_order_cudaEiiE7__xform,@"STO_CUDA_GLOBAL STV_DEFAULT"
_ZZN4cuda3std3__48__detail21__stronger_order_cudaEiiE7__xform:
        /*0008*/ 	.byte	0x03, 0x00, 0x00, 0x00, 0x04, 0x00, 0x00, 0x00, 0x04, 0x00, 0x00, 0x00, 0x03, 0x00, 0x00, 0x00
.L_0:


//--------------------- .nv.constant0.nvkernel__Z4ssori_F1L2158_66 --------------------------
	.section	.nv.constant0.nvkernel__Z4ssori_F1L2158_66,"a",@"SHT_CUDA_CONSTANT_B0"
	.sectionflags	@""
	.align	4
.nv.constant0.nvkernel__Z4ssori_F1L2158_66:
	.zero		944


//--------------------- .nv.constant0.nvkernel__Z4ssori_F1L2126_64 --------------------------
	.section	.nv.constant0.nvkernel__Z4ssori_F1L2126_64,"a",@"SHT_CUDA_CONSTANT_B0"
	.sectionflags	@""
	.align	4
.nv.constant0.nvkernel__Z4ssori_F1L2126_64:
	.zero		936


//--------------------- .nv.constant0.nvkernel__Z4ssori_F1L2089_62 --------------------------
	.section	.nv.constant0.nvkernel__Z4ssori_F1L2089_62,"a",@"SHT_CUDA_CONSTANT_B0"
	.sectionflags	@""
	.align	4
.nv.constant0.nvkernel__Z4ssori_F1L2089_62:
	.zero		928


//--------------------- .nv.constant0.nvkernel__Z3rhsv_F1L2048_60 --------------------------
	.section	.nv.constant0.nvkernel__Z3rhsv_F1L2048_60,"a",@"SHT_CUDA_CONSTANT_B0"
	.sectionflags	@""
	.align	4
.nv.constant0.nvkernel__Z3rhsv_F1L2048_60:
	.zero		952


//--------------------- .nv.constant0.nvkernel__Z3rhsv_F1L2032_58 --------------------------
	.section	.nv.constant0.nvkernel__Z3rhsv_F1L2032_58,"a",@"SHT_CUDA_CONSTANT_B0"
	.sectionflags	@""
	.align	4
.nv.constant0.nvkernel__Z3rhsv_F1L2032_58:
	.zero		952


//--------------------- .nv.constant0.nvkernel__Z3rhsv_F1L2015_56 --------------------------
	.section	.nv.constant0.nvkernel__Z3rhsv_F1L2015_56,"a",@"SHT_CUDA_CONSTANT_B0"
	.sectionflags	@""
	.align	4
.nv.constant0.nvkernel__Z3rhsv_F1L2015_56:
	.zero		944


//--------------------- .nv.constant0.nvkernel__Z3rhsv_F1L1983_54 --------------------------
	.section	.nv.constant0.nvkernel__Z3rhsv_F1L1983_54,"a",@"SHT_CUDA_CONSTANT_B0"
	.sectionflags	@""
	.align	4
.nv.constant0.nvkernel__Z3rhsv_F1L1983_54:
	.zero		1000


//--------------------- .nv.constant0.nvkernel__Z3rhsv_F1L1952_52 --------------------------
	.section	.nv.constant0.nvkernel__Z3rhsv_F1L1952_52,"a",@"SHT_CUDA_CONSTANT_B0"
	.sectionflags	@""
	.align	4
.nv.constant0.nvkernel__Z3rhsv_F1L1952_52:
	.zero		944


//--------------------- .nv.constant0.nvkernel__Z3rhsv_F1L1940_50 --------------------------
	.section	.nv.constant0.nvkernel__Z3rhsv_F1L1940_50,"a",@"SHT_CUDA_CONSTANT_B0"
	.sectionflags	@""
	.align	4
.nv.constant0.nvkernel__Z3rhsv_F1L1940_50:
	.zero		952


//--------------------- .nv.constant0.nvkernel__Z3rhsv_F1L1923_48 --------------------------
	.section	.nv.constant0.nvkernel__Z3rhsv_F1L1923_48,"a",@"SHT_CUDA_CONSTANT_B0"
	.sectionflags	@""
	.align	4
.nv.constant0.nvkernel__Z3rhsv_F1L1923_48:
	.zero		944


//--------------------- .nv.constant0.nvkernel__Z3rhsv_F1L1910_46 --------------------------
	.section	.nv.constant0.nvkernel__Z3rhsv_F1L1910_46,"a",@"SHT_CUDA_CONSTANT_B0"
	.sectionflags	@""
	.align	4
.nv.constant0.nvkernel__Z3rhsv_F1L1910_46:
	.zero		944


//--------------------- .nv.constant0.nvkernel__Z3rhsv_F1L1889_44 --------------------------
	.section	.nv.constant0.nvkernel__Z3rhsv_F1L1889_44,"a",@"SHT_CUDA_CONSTANT_B0"
	.sectionflags	@""
	.align	4
.nv.constant0.nvkernel__Z3rhsv_F1L1889_44:
	.zero		944


//--------------------- .nv.constant0.nvkernel__Z3rhsv_F1L1873_42 --------------------------
	.section	.nv.constant0.nvkernel__Z3rhsv_F1L1873_42,"a",@"SHT_CUDA_CONSTANT_B0"
	.sectionflags	@""
	.align	4
.nv.constant0.nvkernel__Z3rhsv_F1L1873_42:
	.zero		936


//--------------------- .nv.constant0.nvkernel__Z3rhsv_F1L1850_40 --------------------------
	.section	.nv.constant0.nvkernel__Z3rhsv_F1L1850_40,"a",@"SHT_CUDA_CONSTANT_B0"
	.sectionflags	@""
	.align	4
.nv.constant0.nvkernel__Z3rhsv_F1L1850_40:
	.zero		936


//--------------------- .nv.constant0.nvkernel__Z3rhsv_F1L1810_38 --------------------------
	.section	.nv.constant0.nvkernel__Z3rhsv_F1L1810_38,"a",@"SHT_CUDA_CONSTANT_B0"
	.sectionflags	@""
	.align	4
.nv.constant0.nvkernel__Z3rhsv_F1L1810_38:
	.zero		1000


//--------------------- .nv.constant0.nvkernel__Z3rhsv_F1L1780_36 --------------------------
	.section	.nv.constant0.nvkernel__Z3rhsv_F1L1780_36,"a",@"SHT_CUDA_CONSTANT_B0"
	.sectionflags	@""
	.align	4
.nv.constant0.nvkernel__Z3rhsv_F1L1780_36:
	.zero		952


//--------------------- .nv.constant0.nvkernel__Z3rhsv_F1L1768_34 --------------------------
	.section	.nv.constant0.nvkernel__Z3rhsv_F1L1768_34,"a",@"SHT_CUDA_CONSTANT_B0"
	.sectionflags	@""
	.align	4
.nv.constant0.nvkernel__Z3rhsv_F1L1768_34:
	.zero		944


//--------------------- .nv.constant0.nvkernel__Z3rhsv_F1L1751_32 --------------------------
	.section	.nv.constant0.nvkernel__Z3rhsv_F1L1751_32,"a",@"SHT_CUDA_CONSTANT_B0"
	.sectionflags	@""
	.align	4
.nv.constant0.nvkernel__Z3rhsv_F1L1751_32:
	.zero		944


//--------------------- .nv.constant0.nvkernel__Z3rhsv_F1L1726_30 --------------------------
	.section	.nv.constant0.nvkernel__Z3rhsv_F1L1726_30,"a",@"SHT_CUDA_CONSTANT_B0"
	.sectionflags	@""
	.align	4
.nv.constant0.nvkernel__Z3rhsv_F1L1726_30:
	.zero		944


//--------------------- .nv.constant0.nvkernel__Z3rhsv_F1L1710_28 --------------------------
	.section	.nv.constant0.nvkernel__Z3rhsv_F1L1710_28,"a",@"SHT_CUDA_CONSTANT_B0"
	.sectionflags	@""
	.align	4
.nv.constant0.nvkernel__Z3rhsv_F1L1710_28:
	.zero		936


//--------------------- .nv.constant0.nvkernel__Z3rhsv_F1L1693_26 --------------------------
	.section	.nv.constant0.nvkernel__Z3rhsv_F1L1693_26,"a",@"SHT_CUDA_CONSTANT_B0"
	.sectionflags	@""
	.align	4
.nv.constant0.nvkernel__Z3rhsv_F1L1693_26:
	.zero		936


//--------------------- .nv.constant0.nvkernel__Z3rhsv_F1L1657_24 --------------------------
	.section	.nv.constant0.nvkernel__Z3rhsv_F1L1657_24,"a",@"SHT_CUDA_CONSTANT_B0"
	.sectionflags	@""
	.align	4
.nv.constant0.nvkernel__Z3rhsv_F1L1657_24:
	.zero		1000


//--------------------- .nv.constant0.nvkernel__Z3rhsv_F1L1626_22 --------------------------
	.section	.nv.constant0.nvkernel__Z3rhsv_F1L1626_22,"a",@"SHT_CUDA_CONSTANT_B0"
	.sectionflags	@""
	.align	4
.nv.constant0.nvkernel__Z3rhsv_F1L1626_22:
	.zero		952


//--------------------- .nv.constant0.nvkernel__Z3rhsv_F1L1614_20 --------------------------
	.section	.nv.constant0.nvkernel__Z3rhsv_F1L1614_20,"a",@"SHT_CUDA_CONSTANT_B0"
	.sectionflags	@""
	.align	4
.nv.constant0.nvkernel__Z3rhsv_F1L1614_20:
	.zero		944


//--------------------- .nv.constant0.nvkernel__Z3rhsv_F1L1597_18 --------------------------
	.section	.nv.constant0.nvkernel__Z3rhsv_F1L1597_18,"a",@"SHT_CUDA_CONSTANT_B0"
	.sectionflags	@""
	.align	4
.nv.constant0.nvkernel__Z3rhsv_F1L1597_18:
	.zero		944


//--------------------- .nv.constant0.nvkernel__Z3rhsv_F1L1574_16 --------------------------
	.section	.nv.constant0.nvkernel__Z3rhsv_F1L1574_16,"a",@"SHT_CUDA_CONSTANT_B0"
	.sectionflags	@""
	.align	4
.nv.constant0.nvkernel__Z3rhsv_F1L1574_16:
	.zero		952


//--------------------- .nv.constant0.nvkernel__Z6l2normiiiiiiiiii_F1L1529_14 --------------------------
	.section	.nv.constant0.nvkernel__Z6l2normiiiiiiiiii_F1L1529_14,"a",@"SHT_CUDA_CONSTANT_B0"
	.sectionflags	@""
	.align	4
.nv.constant0.nvkernel__Z6l2normiiiiiiiiii_F1L1529_14:
	.zero		968


//--------------------- .nv.constant0.nvkernel__Z4jacui_F1L1214_12 --------------------------
	.section	.nv.constant0.nvkernel__Z4jacui_F1L1214_12,"a",@"SHT_CUDA_CONSTANT_B0"
	.sectionflags	@""
	.align	4
.nv.constant0.nvkernel__Z4jacui_F1L1214_12:
	.zero		1184


//--------------------- .nv.constant0.nvkernel__Z5jacldi_F1L922_10 --------------------------
	.section	.nv.constant0.nvkernel__Z5jacldi_F1L922_10,"a",@"SHT_CUDA_CONSTANT_B0"
	.sectionflags	@""
	.align	4
.nv.constant0.nvkernel__Z5jacldi_F1L922_10:
	.zero		1184


//--------------------- .nv.constant0.nvkernel__Z4butsiiiiiiid_F1L323_8 --------------------------
	.section	.nv.constant0.nvkernel__Z4butsiiiiiiid_F1L323_8,"a",@"SHT_CUDA_CONSTANT_B0"
	.sectionflags	@""
	.align	4
.nv.constant0.nvkernel__Z4butsiiiiiiid_F1L323_8:
	.zero		984


//--------------------- .nv.constant0.nvkernel__Z4butsiiiiiiid_F1L307_6 --------------------------
	.section	.nv.constant0.nvkernel__Z4butsiiiiiiid_F1L307_6,"a",@"SHT_CUDA_CONSTANT_B0"
	.sectionflags	@""
	.align	4
.nv.constant0.nvkernel__Z4butsiiiiiiid_F1L307_6:
	.zero		960


//--------------------- .nv.constant0.nvkernel__Z4bltsiiiiiiid_F1L179_4 --------------------------
	.section	.nv.constant0.nvkernel__Z4bltsiiiiiiid_F1L179_4,"a",@"SHT_CUDA_CONSTANT_B0"
	.sectionflags	@""
	.align	4
.nv.constant0.nvkernel__Z4bltsiiiiiiid_F1L179_4:
	.zero		984


//--------------------- .nv.constant0.nvkernel__Z4bltsiiiiiiid_F1L163_2 --------------------------
	.section	.nv.constant0.nvkernel__Z4bltsiiiiiiid_F1L163_2,"a",@"SHT_CUDA_CONSTANT_B0"
	.sectionflags	@""
	.align	4
.nv.constant0.nvkernel__Z4bltsiiiiiiid_F1L163_2:
	.zero		952


//--------------------- SYMBOLS --------------------------

	.type		__UDT_OFFSET,@object
	.size		__UDT_OFFSET,0x8
	.type		__UFT_OFFSET,@object
	.size		__UFT_OFFSET,0x8
	.type		__UFT_CANONICAL,@object
	.size		__UFT_CANONICAL,0x8
	.type		__UDT_CANONICAL,@object
	.size		__UDT_CANONICAL,0x8
	.type		__UFT,@object
	.size		__UFT,0x8
	.type		__UDT,@object
	.size		__UDT,0x8
	.type		__UFT_END,@object
	.size		__UFT_END,0x8
	.type		__UDT_END,@object
	.size		__UDT_END,0x8
	.type		.nv.reservedSmem.offset0,@object
	.size		.nv.reservedSmem.offset0,0x4
	.type		.nv.reservedSmem.cap,@object
	.size		.nv.reservedSmem.cap,0x4
	.type		S51_7,@"STT_CUDA_OBJECT"
	.other		S51_7,@"STO_CUDA_SHARED STV_DEFAULT"
